	.target	sm_80

	.elftype	@"ET_EXEC"


//--------------------- .note.nv.tkinfo           --------------------------
	.section	.note.nv.tkinfo,"",@"SHT_NOTE"
	.sectionflags	@"SHF_NOTE_NV_TKINFO"
	.tkinfo
        /*0018*/ 	.word	0x00000002
        /*0030*/ 	.string	""
        /*0030*/ 	.string	"ptxas"
        /*0030*/ 	.string	"Cuda compilation tools, release 13.0, V13.0.88"
        /*0030*/ 	.string	"Build cuda_13.0.r13.0/compiler.36424714_0"
        /*0030*/ 	.string	"-v  -suppress-debug-info  -lineinfo  -arch sm_80 "



//--------------------- .note.nv.cuinfo           --------------------------
	.section	.note.nv.cuinfo,"",@"SHT_NOTE"
	.sectionflags	@"SHF_NOTE_NV_CUINFO"
        /*0018*/ 	.short	0x0002
        /*001a*/ 	.short	0x0050
        /*001c*/ 	.short	0x0082
	.zero		2


//--------------------- .nv.info                  --------------------------
	.section	.nv.info,"",@"SHT_CUDA_INFO"
	.align	4


	//----- nvinfo : EIATTR_REGCOUNT
	.align		4
        /*0000*/ 	.byte	0x04, 0x2f
        /*0002*/ 	.short	(.L_2 - .L_1)
	.align		4
.L_1:
        /*0004*/ 	.word	index@(attn_fwd)
        /*0008*/ 	.word	0x00000020


	//----- nvinfo : EIATTR_FRAME_SIZE
	.align		4
.L_2:
        /*000c*/ 	.byte	0x04, 0x11
        /*000e*/ 	.short	(.L_4 - .L_3)
	.align		4
.L_3:
        /*0010*/ 	.word	index@(attn_fwd)
        /*0014*/ 	.word	0x00004650


	//----- nvinfo : EIATTR_MIN_STACK_SIZE
	.align		4
.L_4:
        /*0018*/ 	.byte	0x04, 0x12
        /*001a*/ 	.short	(.L_6 - .L_5)
	.align		4
.L_5:
        /*001c*/ 	.word	index@(attn_fwd)
        /*0020*/ 	.word	0x00004650
.L_6:


//--------------------- .nv.info.attn_fwd         --------------------------
	.section	.nv.info.attn_fwd,"",@"SHT_CUDA_INFO"
	.sectionflags	@""
	.align	4


	//----- nvinfo : EIATTR_CUDA_API_VERSION
	.align		4
        /*0000*/ 	.byte	0x04, 0x37
        /*0002*/ 	.short	(.L_8 - .L_7)
.L_7:
        /*0004*/ 	.word	0x00000082


	//----- nvinfo : EIATTR_SW2861232_WAR
	.align		4
.L_8:
        /*0008*/ 	.byte	0x01, 0x35
	.zero		2


	//----- nvinfo : EIATTR_PARAM_CBANK
	.align		4
        /*000c*/ 	.byte	0x04, 0x0a
        /*000e*/ 	.short	(.L_10 - .L_9)
	.align		4
.L_9:
        /*0010*/ 	.word	index@(.nv.constant0.attn_fwd)
        /*0014*/ 	.short	0x0160
        /*0016*/ 	.short	0x0088


	//----- nvinfo : EIATTR_CBANK_PARAM_SIZE
	.align		4
.L_10:
        /*0018*/ 	.byte	0x03, 0x19
        /*001a*/ 	.short	0x0088


	//----- nvinfo : EIATTR_KPARAM_INFO
	.align		4
        /*001c*/ 	.byte	0x04, 0x17
        /*001e*/ 	.short	(.L_12 - .L_11)
.L_11:
        /*0020*/ 	.word	0x00000000
        /*0024*/ 	.short	0x0019
        /*0026*/ 	.short	0x0080
        /*0028*/ 	.byte	0x00, 0xf4, 0x21, 0x00


	//----- nvinfo : EIATTR_KPARAM_INFO
	.align		4
.L_12:
        /*002c*/ 	.byte	0x04, 0x17
        /*002e*/ 	.short	(.L_14 - .L_13)
.L_13:
        /*0030*/ 	.word	0x00000000
        /*0034*/ 	.short	0x0018
        /*0036*/ 	.short	0x0078
        /*0038*/ 	.byte	0x00, 0xf4, 0x21, 0x00


	//----- nvinfo : EIATTR_KPARAM_INFO
	.align		4
.L_14:
        /*003c*/ 	.byte	0x04, 0x17
        /*003e*/ 	.short	(.L_16 - .L_15)
.L_15:
        /*0040*/ 	.word	0x00000000
        /*0044*/ 	.short	0x0017
        /*0046*/ 	.short	0x0070
        /*0048*/ 	.byte	0x00, 0xf0, 0x11, 0x00


	//----- nvinfo : EIATTR_KPARAM_INFO
	.align		4
.L_16:
        /*004c*/ 	.byte	0x04, 0x17
        /*004e*/ 	.short	(.L_18 - .L_17)
.L_17:
        /*0050*/ 	.word	0x00000000
        /*0054*/ 	.short	0x0016
        /*0056*/ 	.short	0x006c
        /*0058*/ 	.byte	0x00, 0xf0, 0x11, 0x00


	//----- nvinfo : EIATTR_KPARAM_INFO
	.align		4
.L_18:
        /*005c*/ 	.byte	0x04, 0x17
        /*005e*/ 	.short	(.L_20 - .L_19)
.L_19:
        /*0060*/ 	.word	0x00000000
        /*0064*/ 	.short	0x0015
        /*0066*/ 	.short	0x0068
        /*0068*/ 	.byte	0x00, 0xf0, 0x11, 0x00


	//----- nvinfo : EIATTR_KPARAM_INFO
	.align		4
.L_20:
        /*006c*/ 	.byte	0x04, 0x17
        /*006e*/ 	.short	(.L_22 - .L_21)
.L_21:
        /*0070*/ 	.word	0x00000000
        /*0074*/ 	.short	0x0014
        /*0076*/ 	.short	0x0064
        /*0078*/ 	.byte	0x00, 0xf0, 0x11, 0x00


	//----- nvinfo : EIATTR_KPARAM_INFO
	.align		4
.L_22:
        /*007c*/ 	.byte	0x04, 0x17
        /*007e*/ 	.short	(.L_24 - .L_23)
.L_23:
        /*0080*/ 	.word	0x00000000
        /*0084*/ 	.short	0x0013
        /*0086*/ 	.short	0x0060
        /*0088*/ 	.byte	0x00, 0xf0, 0x11, 0x00


	//----- nvinfo : EIATTR_KPARAM_INFO
	.align		4
.L_24:
        /*008c*/ 	.byte	0x04, 0x17
        /*008e*/ 	.short	(.L_26 - .L_25)
.L_25:
        /*0090*/ 	.word	0x00000000
        /*0094*/ 	.short	0x0012
        /*0096*/ 	.short	0x005c
        /*0098*/ 	.byte	0x00, 0xf0, 0x11, 0x00


	//----- nvinfo : EIATTR_KPARAM_INFO
	.align		4
.L_26:
        /*009c*/ 	.byte	0x04, 0x17
        /*009e*/ 	.short	(.L_28 - .L_27)
.L_27:
        /*00a0*/ 	.word	0x00000000
        /*00a4*/ 	.short	0x0011
        /*00a6*/ 	.short	0x0058
        /*00a8*/ 	.byte	0x00, 0xf0, 0x11, 0x00


	//----- nvinfo : EIATTR_KPARAM_INFO
	.align		4
.L_28:
        /*00ac*/ 	.byte	0x04, 0x17
        /*00ae*/ 	.short	(.L_30 - .L_29)
.L_29:
        /*00b0*/ 	.word	0x00000000
        /*00b4*/ 	.short	0x0010
        /*00b6*/ 	.short	0x0054
        /*00b8*/ 	.byte	0x00, 0xf0, 0x11, 0x00


	//----- nvinfo : EIATTR_KPARAM_INFO
	.align		4
.L_30:
        /*00bc*/ 	.byte	0x04, 0x17
        /*00be*/ 	.short	(.L_32 - .L_31)
.L_31:
        /*00c0*/ 	.word	0x00000000
        /*00c4*/ 	.short	0x000f
        /*00c6*/ 	.short	0x0050
        /*00c8*/ 	.byte	0x00, 0xf0, 0x11, 0x00


	//----- nvinfo : EIATTR_KPARAM_INFO
	.align		4
.L_32:
        /*00cc*/ 	.byte	0x04, 0x17
        /*00ce*/ 	.short	(.L_34 - .L_33)
.L_33:
        /*00d0*/ 	.word	0x00000000
        /*00d4*/ 	.short	0x000e
        /*00d6*/ 	.short	0x004c
        /*00d8*/ 	.byte	0x00, 0xf0, 0x11, 0x00


	//----- nvinfo : EIATTR_KPARAM_INFO
	.align		4
.L_34:
        /*00dc*/ 	.byte	0x04, 0x17
        /*00de*/ 	.short	(.L_36 - .L_35)
.L_35:
        /*00e0*/ 	.word	0x00000000
        /*00e4*/ 	.short	0x000d
        /*00e6*/ 	.short	0x0048
        /*00e8*/ 	.byte	0x00, 0xf0, 0x11, 0x00


	//----- nvinfo : EIATTR_KPARAM_INFO
	.align		4
.L_36:
        /*00ec*/ 	.byte	0x04, 0x17
        /*00ee*/ 	.short	(.L_38 - .L_37)
.L_37:
        /*00f0*/ 	.word	0x00000000
        /*00f4*/ 	.short	0x000c
        /*00f6*/ 	.short	0x0044
        /*00f8*/ 	.byte	0x00, 0xf0, 0x11, 0x00


	//----- nvinfo : EIATTR_KPARAM_INFO
	.align		4
.L_38:
        /*00fc*/ 	.byte	0x04, 0x17
        /*00fe*/ 	.short	(.L_40 - .L_39)
.L_39:
        /*0100*/ 	.word	0x00000000
        /*0104*/ 	.short	0x000b
        /*0106*/ 	.short	0x0040
        /*0108*/ 	.byte	0x00, 0xf0, 0x11, 0x00


	//----- nvinfo : EIATTR_KPARAM_INFO
	.align		4
.L_40:
        /*010c*/ 	.byte	0x04, 0x17
        /*010e*/ 	.short	(.L_42 - .L_41)
.L_41:
        /*0110*/ 	.word	0x00000000
        /*0114*/ 	.short	0x000a
        /*0116*/ 	.short	0x003c
        /*0118*/ 	.byte	0x00, 0xf0, 0x11, 0x00


	//----- nvinfo : EIATTR_KPARAM_INFO
	.align		4
.L_42:
        /*011c*/ 	.byte	0x04, 0x17
        /*011e*/ 	.short	(.L_44 - .L_43)
.L_43:
        /*0120*/ 	.word	0x00000000
        /*0124*/ 	.short	0x0009
        /*0126*/ 	.short	0x0038
        /*0128*/ 	.byte	0x00, 0xf0, 0x11, 0x00


	//----- nvinfo : EIATTR_KPARAM_INFO
	.align		4
.L_44:
        /*012c*/ 	.byte	0x04, 0x17
        /*012e*/ 	.short	(.L_46 - .L_45)
.L_45:
        /*0130*/ 	.word	0x00000000
        /*0134*/ 	.short	0x0008
        /*0136*/ 	.short	0x0034
        /*0138*/ 	.byte	0x00, 0xf0, 0x11, 0x00


	//----- nvinfo : EIATTR_KPARAM_INFO
	.align		4
.L_46:
        /*013c*/ 	.byte	0x04, 0x17
        /*013e*/ 	.short	(.L_48 - .L_47)
.L_47:
        /*0140*/ 	.word	0x00000000
        /*0144*/ 	.short	0x0007
        /*0146*/ 	.short	0x0030
        /*0148*/ 	.byte	0x00, 0xf0, 0x11, 0x00


	//----- nvinfo : EIATTR_KPARAM_INFO
	.align		4
.L_48:
        /*014c*/ 	.byte	0x04, 0x17
        /*014e*/ 	.short	(.L_50 - .L_49)
.L_49:
        /*0150*/ 	.word	0x00000000
        /*0154*/ 	.short	0x0006
        /*0156*/ 	.short	0x002c
        /*0158*/ 	.byte	0x00, 0xf0, 0x11, 0x00


	//----- nvinfo : EIATTR_KPARAM_INFO
	.align		4
.L_50:
        /*015c*/ 	.byte	0x04, 0x17
        /*015e*/ 	.short	(.L_52 - .L_51)
.L_51:
        /*0160*/ 	.word	0x00000000
        /*0164*/ 	.short	0x0005
        /*0166*/ 	.short	0x0028
        /*0168*/ 	.byte	0x00, 0xf0, 0x11, 0x00


	//----- nvinfo : EIATTR_KPARAM_INFO
	.align		4
.L_52:
        /*016c*/ 	.byte	0x04, 0x17
        /*016e*/ 	.short	(.L_54 - .L_53)
.L_53:
        /*0170*/ 	.word	0x00000000
        /*0174*/ 	.short	0x0004
        /*0176*/ 	.short	0x0020
        /*0178*/ 	.byte	0x00, 0xf4, 0x21, 0x00


	//----- nvinfo : EIATTR_KPARAM_INFO
	.align		4
.L_54:
        /*017c*/ 	.byte	0x04, 0x17
        /*017e*/ 	.short	(.L_56 - .L_55)
.L_55:
        /*0180*/ 	.word	0x00000000
        /*0184*/ 	.short	0x0003
        /*0186*/ 	.short	0x0018
        /*0188*/ 	.byte	0x00, 0xf4, 0x21, 0x00


	//----- nvinfo : EIATTR_KPARAM_INFO
	.align		4
.L_56:
        /*018c*/ 	.byte	0x04, 0x17
        /*018e*/ 	.short	(.L_58 - .L_57)
.L_57:
        /*0190*/ 	.word	0x00000000
        /*0194*/ 	.short	0x0002
        /*0196*/ 	.short	0x0010
        /*0198*/ 	.byte	0x00, 0xf4, 0x21, 0x00


	//----- nvinfo : EIATTR_KPARAM_INFO
	.align		4
.L_58:
        /*019c*/ 	.byte	0x04, 0x17
        /*019e*/ 	.short	(.L_60 - .L_59)
.L_59:
        /*01a0*/ 	.word	0x00000000
        /*01a4*/ 	.short	0x0001
        /*01a6*/ 	.short	0x0008
        /*01a8*/ 	.byte	0x00, 0xf4, 0x21, 0x00


	//----- nvinfo : EIATTR_KPARAM_INFO
	.align		4
.L_60:
        /*01ac*/ 	.byte	0x04, 0x17
        /*01ae*/ 	.short	(.L_62 - .L_61)
.L_61:
        /*01b0*/ 	.word	0x00000000
        /*01b4*/ 	.short	0x0000
        /*01b6*/ 	.short	0x0000
        /*01b8*/ 	.byte	0x00, 0xf4, 0x21, 0x00


	//----- nvinfo : EIATTR_MAXREG_COUNT
	.align		4
.L_62:
        /*01bc*/ 	.byte	0x03, 0x1b
        /*01be*/ 	.short	0x00ff


	//----- nvinfo : EIATTR_NUM_BARRIERS
	.align		4
        /*01c0*/ 	.byte	0x02, 0x4c
        /*01c2*/ 	.byte	0x01
	.zero		1


	//----- nvinfo : EIATTR_ANNOTATIONS
	.align		4
        /*01c4*/ 	.byte	0x04, 0x55
        /*01c6*/ 	.short	(.L_64 - .L_63)


	//   ....[0]....
.L_63:
        /*01c8*/ 	.word	0x00000001
        /*01cc*/ 	.byte	0x30, 0x05, 0x00, 0x00, 0x01, 0x00, 0x00, 0x00, 0x40, 0x05, 0x00, 0x00, 0x01, 0x00, 0x00, 0x00
        /* <DEDUP_REMOVED lines=818> */
        /*34fc*/ 	.byte	0x70, 0x0e, 0x01, 0x00, 0x01, 0x00, 0x00, 0x00, 0x90, 0x0e, 0x01, 0x00


	//----- nvinfo : EIATTR_MERCURY_ISA_VERSION
	.align		4
.L_64:
        /*3508*/ 	.byte	0x03, 0x5f
        /*350a*/ 	.short	0x0000


	//----- nvinfo : EIATTR_COOP_GROUP_MASK_REGIDS
	.align		4
        /*350c*/ 	.byte	0x04, 0x29
        /*350e*/ 	.short	(.L_66 - .L_65)


	//   ....[0]....
.L_65:
        /*3510*/ 	.word	0xffffffff


	//   ....[1]....
        /*3514*/ 	.word	0xffffffff


	//   ....[2]....
        /*3518*/ 	.word	0xffffffff


	//   ....[3]....
        /*351c*/ 	.word	0xffffffff


	//   ....[4]....
        /*3520*/ 	.word	0xffffffff


	//   ....[5]....
        /*3524*/ 	.word	0xffffffff


	//   ....[6]....
        /*3528*/ 	.word	0xffffffff


	//   ....[7]....
        /*352c*/ 	.word	0xffffffff


	//   ....[8]....
        /*3530*/ 	.word	0xffffffff


	//   ....[9]....
        /*3534*/ 	.word	0xffffffff


	//   ....[10]....
        /*3538*/ 	.word	0xffffffff


	//   ....[11]....
        /*353c*/ 	.word	0xffffffff


	//   ....[12]....
        /*3540*/ 	.word	0xffffffff


	//   ....[13]....
        /*3544*/ 	.word	0xffffffff


	//   ....[14]....
        /*3548*/ 	.word	0xffffffff


	//   ....[15]....
        /*354c*/ 	.word	0xffffffff


	//   ....[16]....
        /*3550*/ 	.word	0xffffffff


	//   ....[17]....
        /*3554*/ 	.word	0xffffffff


	//   ....[18]....
        /*3558*/ 	.word	0xffffffff


	//   ....[19]....
        /*355c*/ 	.word	0xffffffff


	//   ....[20]....
        /*3560*/ 	.word	0xffffffff


	//   ....[21]....
        /*3564*/ 	.word	0xffffffff


	//   ....[22]....
        /*3568*/ 	.word	0xffffffff


	//   ....[23]....
        /*356c*/ 	.word	0xffffffff


	//   ....[24]....
        /*3570*/ 	.word	0xffffffff


	//   ....[25]....
        /*3574*/ 	.word	0xffffffff


	//   ....[26]....
        /*3578*/ 	.word	0xffffffff


	//   ....[27]....
        /*357c*/ 	.word	0xffffffff


	//   ....[28]....
        /*3580*/ 	.word	0xffffffff


	//   ....[29]....
        /*3584*/ 	.word	0xffffffff


	//   ....[30]....
        /*3588*/ 	.word	0xffffffff


	//   ....[31]....
        /*358c*/ 	.word	0xffffffff


	//   ....[32]....
        /*3590*/ 	.word	0xffffffff


	//   ....[33]....
        /*3594*/ 	.word	0xffffffff


	//   ....[34]....
        /*3598*/ 	.word	0xffffffff


	//   ....[35]....
        /*359c*/ 	.word	0xffffffff


	//   ....[36]....
        /*35a0*/ 	.word	0xffffffff


	//   ....[37]....
        /*35a4*/ 	.word	0xffffffff


	//   ....[38]....
        /*35a8*/ 	.word	0xffffffff


	//   ....[39]....
        /*35ac*/ 	.word	0xffffffff


	//   ....[40]....
        /*35b0*/ 	.word	0xffffffff


	//   ....[41]....
        /*35b4*/ 	.word	0xffffffff


	//   ....[42]....
        /*35b8*/ 	.word	0xffffffff


	//   ....[43]....
        /*35bc*/ 	.word	0xffffffff


	//   ....[44]....
        /*35c0*/ 	.word	0xffffffff


	//   ....[45]....
        /*35c4*/ 	.word	0xffffffff


	//   ....[46]....
        /*35c8*/ 	.word	0xffffffff


	//   ....[47]....
        /*35cc*/ 	.word	0xffffffff


	//   ....[48]....
        /*35d0*/ 	.word	0xffffffff


	//   ....[49]....
        /*35d4*/ 	.word	0xffffffff


	//   ....[50]....
        /*35d8*/ 	.word	0xffffffff


	//   ....[51]....
        /*35dc*/ 	.word	0xffffffff


	//   ....[52]....
        /*35e0*/ 	.word	0xffffffff


	//   ....[53]....
        /*35e4*/ 	.word	0xffffffff


	//   ....[54]....
        /*35e8*/ 	.word	0xffffffff


	//   ....[55]....
        /*35ec*/ 	.word	0xffffffff


	//   ....[56]....
        /*35f0*/ 	.word	0xffffffff


	//   ....[57]....
        /*35f4*/ 	.word	0xffffffff


	//   ....[58]....
        /*35f8*/ 	.word	0xffffffff


	//   ....[59]....
        /*35fc*/ 	.word	0xffffffff


	//   ....[60]....
        /*3600*/ 	.word	0xffffffff


	//   ....[61]....
        /*3604*/ 	.word	0xffffffff


	//   ....[62]....
        /*3608*/ 	.word	0xffffffff


	//   ....[63]....
        /*360c*/ 	.word	0xffffffff


	//   ....[64]....
        /*3610*/ 	.word	0xffffffff


	//   ....[65]....
        /*3614*/ 	.word	0xffffffff


	//   ....[66]....
        /*3618*/ 	.word	0xffffffff


	//   ....[67]....
        /*361c*/ 	.word	0xffffffff


	//   ....[68]....
        /*3620*/ 	.word	0xffffffff


	//   ....[69]....
        /*3624*/ 	.word	0xffffffff


	//   ....[70]....
        /*3628*/ 	.word	0xffffffff


	//   ....[71]....
        /*362c*/ 	.word	0xffffffff


	//   ....[72]....
        /*3630*/ 	.word	0xffffffff


	//   ....[73]....
        /*3634*/ 	.word	0xffffffff


	//   ....[74]....
        /*3638*/ 	.word	0xffffffff


	//   ....[75]....
        /*363c*/ 	.word	0xffffffff


	//   ....[76]....
        /*3640*/ 	.word	0xffffffff


	//   ....[77]....
        /*3644*/ 	.word	0xffffffff


	//   ....[78]....
        /*3648*/ 	.word	0xffffffff


	//   ....[79]....
        /*364c*/ 	.word	0xffffffff


	//   ....[80]....
        /*3650*/ 	.word	0xffffffff


	//   ....[81]....
        /*3654*/ 	.word	0xffffffff


	//   ....[82]....
        /*3658*/ 	.word	0xffffffff


	//   ....[83]....
        /*365c*/ 	.word	0xffffffff


	//   ....[84]....
        /*3660*/ 	.word	0xffffffff


	//   ....[85]....
        /*3664*/ 	.word	0xffffffff


	//   ....[86]....
        /*3668*/ 	.word	0xffffffff


	//   ....[87]....
        /*366c*/ 	.word	0xffffffff


	//   ....[88]....
        /*3670*/ 	.word	0xffffffff


	//   ....[89]....
        /*3674*/ 	.word	0xffffffff


	//   ....[90]....
        /*3678*/ 	.word	0xffffffff


	//   ....[91]....
        /*367c*/ 	.word	0xffffffff


	//----- nvinfo : EIATTR_COOP_GROUP_INSTR_OFFSETS
	.align		4
.L_66:
        /*3680*/ 	.byte	0x04, 0x28
        /*3682*/ 	.short	(.L_68 - .L_67)


	//   ....[0]....
.L_67:
        /*3684*/ 	.word	0x00037820


	//   ....[1]....
        /*3688*/ 	.word	0x00037830


	//   ....[2]....
        /*368c*/ 	.word	0x00037840


	//   ....[3]....
        /*3690*/ 	.word	0x00037850


	//   ....[4]....
        /*3694*/ 	.word	0x00037860


	//   ....[5]....
        /*3698*/ 	.word	0x00037990


	//   ....[6]....
        /*369c*/ 	.word	0x00037a00


	//   ....[7]....
        /*36a0*/ 	.word	0x00037a10


	//   ....[8]....
        /*36a4*/ 	.word	0x00037a20


	//   ....[9]....
        /*36a8*/ 	.word	0x00037aa0


	//   ....[10]....
        /*36ac*/ 	.word	0x00037ab0


	//   ....[11]....
        /*36b0*/ 	.word	0x00037af0


	//   ....[12]....
        /*36b4*/ 	.word	0x00037b20


	//   ....[13]....
        /*36b8*/ 	.word	0x00037b50


	//   ....[14]....
        /*36bc*/ 	.word	0x00037d50


	//   ....[15]....
        /*36c0*/ 	.word	0x00037d60


	//   ....[16]....
        /*36c4*/ 	.word	0x00037e90


	//   ....[17]....
        /*36c8*/ 	.word	0x00037ee0


	//   ....[18]....
        /*36cc*/ 	.word	0x00037f00


	//   ....[19]....
        /*36d0*/ 	.word	0x00038440


	//   ....[20]....
        /*36d4*/ 	.word	0x00038450


	//   ....[21]....
        /*36d8*/ 	.word	0x000384a0


	//   ....[22]....
        /*36dc*/ 	.word	0x000384c0


	//   ....[23]....
        /*36e0*/ 	.word	0x000384f0


	//   ....[24]....
        /*36e4*/ 	.word	0x00038500


	//   ....[25]....
        /*36e8*/ 	.word	0x00038510


	//   ....[26]....
        /*36ec*/ 	.word	0x00038540


	//   ....[27]....
        /*36f0*/ 	.word	0x00038550


	//   ....[28]....
        /*36f4*/ 	.word	0x00038560


	//   ....[29]....
        /*36f8*/ 	.word	0x00038570


	//   ....[30]....
        /*36fc*/ 	.word	0x00038580


	//   ....[31]....
        /*3700*/ 	.word	0x00038590


	//   ....[32]....
        /*3704*/ 	.word	0x000385a0


	//   ....[33]....
        /*3708*/ 	.word	0x000385b0


	//   ....[34]....
        /*370c*/ 	.word	0x000388a0


	//   ....[35]....
        /*3710*/ 	.word	0x00038910


	//   ....[36]....
        /*3714*/ 	.word	0x00038b50


	//   ....[37]....
        /*3718*/ 	.word	0x00038b60


	//   ....[38]....
        /*371c*/ 	.word	0x00038e90


	//   ....[39]....
        /*3720*/ 	.word	0x00038ea0


	//   ....[40]....
        /*3724*/ 	.word	0x00038eb0


	//   ....[41]....
        /*3728*/ 	.word	0x00038ec0


	//   ....[42]....
        /*372c*/ 	.word	0x00038f40


	//   ....[43]....
        /*3730*/ 	.word	0x00038f50


	//   ....[44]....
        /*3734*/ 	.word	0x00038f60


	//   ....[45]....
        /*3738*/ 	.word	0x00038f70


	//   ....[46]....
        /*373c*/ 	.word	0x0003cfa0


	//   ....[47]....
        /*3740*/ 	.word	0x0003cfb0


	//   ....[48]....
        /*3744*/ 	.word	0x0003cfc0


	//   ....[49]....
        /*3748*/ 	.word	0x0003cfd0


	//   ....[50]....
        /*374c*/ 	.word	0x0003cff0


	//   ....[51]....
        /*3750*/ 	.word	0x0003d000


	//   ....[52]....
        /*3754*/ 	.word	0x0003d010


	//   ....[53]....
        /*3758*/ 	.word	0x0003d020


	//   ....[54]....
        /*375c*/ 	.word	0x0003d030


	//   ....[55]....
        /*3760*/ 	.word	0x0003d070


	//   ....[56]....
        /*3764*/ 	.word	0x0003d080


	//   ....[57]....
        /*3768*/ 	.word	0x0003d0c0


	//   ....[58]....
        /*376c*/ 	.word	0x0003d0d0


	//   ....[59]....
        /*3770*/ 	.word	0x0003d110


	//   ....[60]....
        /*3774*/ 	.word	0x0003d150


	//   ....[61]....
        /*3778*/ 	.word	0x0003d170


	//   ....[62]....
        /*377c*/ 	.word	0x0003d180


	//   ....[63]....
        /*3780*/ 	.word	0x0003d1a0


	//   ....[64]....
        /*3784*/ 	.word	0x0003d1c0


	//   ....[65]....
        /*3788*/ 	.word	0x0003d3f0


	//   ....[66]....
        /*378c*/ 	.word	0x0003d400


	//   ....[67]....
        /*3790*/ 	.word	0x0003d410


	//   ....[68]....
        /*3794*/ 	.word	0x0003d420


	//   ....[69]....
        /*3798*/ 	.word	0x0003d430


	//   ....[70]....
        /*379c*/ 	.word	0x0003d4b0


	//   ....[71]....
        /*37a0*/ 	.word	0x0003d4c0


	//   ....[72]....
        /*37a4*/ 	.word	0x0003d4d0


	//   ....[73]....
        /*37a8*/ 	.word	0x0003d4e0


	//   ....[74]....
        /*37ac*/ 	.word	0x0003d530


	//   ....[75]....
        /*37b0*/ 	.word	0x0003d540


	//   ....[76]....
        /*37b4*/ 	.word	0x0003d550


	//   ....[77]....
        /*37b8*/ 	.word	0x0003d5f0


	//   ....[78]....
        /*37bc*/ 	.word	0x0003d600


	//   ....[79]....
        /*37c0*/ 	.word	0x0003d610


	//   ....[80]....
        /*37c4*/ 	.word	0x0003d620


	//   ....[81]....
        /*37c8*/ 	.word	0x0003d630


	//   ....[82]....
        /*37cc*/ 	.word	0x0003d640


	//   ....[83]....
        /*37d0*/ 	.word	0x0003d650


	//   ....[84]....
        /*37d4*/ 	.word	0x0003dee0


	//   ....[85]....
        /*37d8*/ 	.word	0x0003df20


	//   ....[86]....
        /*37dc*/ 	.word	0x0003df30


	//   ....[87]....
        /*37e0*/ 	.word	0x0003e070


	//   ....[88]....
        /*37e4*/ 	.word	0x0003e3e0


	//   ....[89]....
        /*37e8*/ 	.word	0x0003e470


	//   ....[90]....
        /*37ec*/ 	.word	0x0003e480


	//   ....[91]....
        /*37f0*/ 	.word	0x0003e490


	//----- nvinfo : EIATTR_EXIT_INSTR_OFFSETS
	.align		4
.L_68:
        /*37f4*/ 	.byte	0x04, 0x1c
        /*37f6*/ 	.short	(.L_70 - .L_69)


	//   ....[0]....
.L_69:
        /*37f8*/ 	.word	0x0007b8a0


	//----- nvinfo : EIATTR_REQNTID
	.align		4
.L_70:
        /*37fc*/ 	.byte	0x04, 0x10
        /*37fe*/ 	.short	(.L_72 - .L_71)
.L_71:
        /*3800*/ 	.word	0x00000080
        /*3804*/ 	.word	0x00000001
        /*3808*/ 	.word	0x00000001
.L_72:


//--------------------- .nv.callgraph             --------------------------
	.section	.nv.callgraph,"",@"SHT_CUDA_CALLGRAPH"
	.align	4
	.sectionentsize	8
	.align		4
        /*0000*/ 	.word	0x00000000
	.align		4
        /*0004*/ 	.word	0xffffffff
	.align		4
        /*0008*/ 	.word	0x00000000
	.align		4
        /*000c*/ 	.word	0xfffffffe
	.align		4
        /*0010*/ 	.word	0x00000000
	.align		4
        /*0014*/ 	.word	0xfffffffd
	.align		4
        /*0018*/ 	.word	0x00000000
	.align		4
        /*001c*/ 	.word	0xfffffffc


//--------------------- .nv.rel.action            --------------------------
	.section	.nv.rel.action,"",@"SHT_CUDA_RELOCINFO"
	.align	8
	.sectionentsize	8
        /*0000*/ 	.byte	0x73, 0x00, 0x00, 0x00, 0x00, 0x00, 0x00, 0x00, 0x00, 0x00, 0x00, 0x11, 0x25, 0x00, 0x05, 0x36


//--------------------- .nv.constant4             --------------------------
	.section	.nv.constant4,"a",@progbits
	.align	8
	.align		8
.nv.constant4:
        /*0000*/ 	.dword	_$_str


//--------------------- .nv.constant0.attn_fwd    --------------------------
	.section	.nv.constant0.attn_fwd,"a",@progbits
	.sectionflags	@""
	.align	4
.nv.constant0.attn_fwd:
	.zero		488


//--------------------- .text.attn_fwd            --------------------------
	.section	.text.attn_fwd,"ax",@progbits
	.sectioninfo	@"SHI_REGISTERS=32"
	.align	128
        .global         attn_fwd
        .type           attn_fwd,@function
        .size           attn_fwd,(.L_x_3 - attn_fwd)
        .other          attn_fwd,@"STO_CUDA_ENTRY STV_DEFAULT"
attn_fwd:
.text.attn_fwd:
[----:B------:R-:W-:Y:S02]  /*0000*/  MOV R1, c[0x0][0x28] ;  /* 0x00000a0000017a02 */ /* 0x000fe40000000f00 */
[----:B------:R-:W0:Y:S01]  /*0010*/  S2R R3, SR_TID.X ;  /* 0x0000000000037919 */ /* 0x000e220000002100 */
[----:B------:R-:W-:Y:S01]  /*0020*/  ULDC.64 UR4, c[0x0][0x118] ;  /* 0x0000460000047ab9 */ /* 0x000fe20000000a00 */
[----:B------:R-:W-:Y:S02]  /*0030*/  IADD3 R1, R1, -0x4650, RZ ;  /* 0xffffb9b001017810 */ /* 0x000fe40007ffe0ff */
[----:B------:R-:W1:Y:S04]  /*0040*/  S2R R0, SR_CTAID.X ;  /* 0x0000000000007919 */ /* 0x000e680000002500 */
[----:B------:R-:W2:Y:S01]  /*0050*/  S2R R2, SR_CTAID.Y ;  /* 0x0000000000027919 */ /* 0x000ea20000002600 */
[----:B0-----:R-:W-:-:S04]  /*0060*/  LOP3.LUT R3, R3, 0x7f, RZ, 0xc0, !PT ;  /* 0x0000007f03037812 */ /* 0x001fc800078ec0ff */
[----:B-1----:R-:W-:Y:S01]  /*0070*/  LEA R0, R0, R3, 0x7 ;  /* 0x0000000300007211 */ /* 0x002fe200078e38ff */
[----:B--2---:R-:W-:-:S04]  /*0080*/  IMAD R2, R2, c[0x0][0x190], RZ ;  /* 0x0000640002027a24 */ /* 0x004fc800078e02ff */
[----:B------:R-:W-:Y:S01]  /*0090*/  IMAD R3, R0, c[0x0][0x194], RZ ;  /* 0x0000650000037a24 */ /* 0x000fe200078e02ff */
[----:B------:R-:W-:Y:S02]  /*00a0*/  MOV R0, c[0x0][0x198] ;  /* 0x0000660000007a02 */ /* 0x000fe40000000f00 */
[C---:B------:R-:W-:Y:S01]  /*00b0*/  SHF.L.U32 R24, R2.reuse, 0x1, RZ ;  /* 0x0000000102187819 */ /* 0x040fe200000006ff */
[----:B------:R-:W-:Y:S01]  /*00c0*/  IMAD.HI R2, R2, 0x2, RZ ;  /* 0x0000000202027827 */ /* 0x000fe200078e02ff */
[C---:B------:R-:W-:Y:S02]  /*00d0*/  SHF.L.U32 R25, R3.reuse, 0x1, RZ ;  /* 0x0000000103197819 */ /* 0x040fe400000006ff */
[----:B------:R-:W-:Y:S01]  /*00e0*/  SHF.L.U32 R5, R0, 0x3, RZ ;  /* 0x0000000300057819 */ /* 0x000fe200000006ff */
[----:B------:R-:W-:Y:S01]  /*00f0*/  IMAD.HI R3, R3, 0x2, RZ ;  /* 0x0000000203037827 */ /* 0x000fe200078e02ff */
[----:B------:R-:W-:-:S03]  /*0100*/  IADD3 R24, P0, P1, R25, c[0x0][0x160], R24 ;  /* 0x0000580019187a10 */ /* 0x000fc6000791e018 */
[C---:B------:R-:W-:Y:S01]  /*0110*/  IMAD.SHL.U32 R7, R0.reuse, 0x10, RZ ;  /* 0x0000001000077824 */ /* 0x040fe200078e00ff */
[----:B------:R-:W-:Y:S02]  /*0120*/  IADD3.X R25, R3, c[0x0][0x164], R2, P0, P1 ;  /* 0x0000590003197a10 */ /* 0x000fe400007e2402 */
[CC--:B------:R-:W-:Y:S02]  /*0130*/  LEA R2, P0, R0.reuse, R24.reuse, 0x4 ;  /* 0x0000001800027211 */ /* 0x0c0fe400078020ff */
[CC--:B------:R-:W-:Y:S01]  /*0140*/  LEA R6, P1, R0.reuse, R24.reuse, 0x5 ;  /* 0x0000001800067211 */ /* 0x0c0fe200078228ff */
[C---:B------:R-:W-:Y:S01]  /*0150*/  IMAD R17, R0.reuse, 0x110, RZ ;  /* 0x0000011000117824 */ /* 0x040fe200078e02ff */
[-C--:B------:R-:W-:Y:S01]  /*0160*/  LEA.HI.X.SX32 R3, R5, R25.reuse, 0x1, P0 ;  /* 0x0000001905037211 */ /* 0x080fe200000f0eff */
[C---:B------:R-:W-:Y:S01]  /*0170*/  IMAD R29, R0.reuse, 0x88, RZ ;  /* 0x00000088001d7824 */ /* 0x040fe200078e02ff */
[C---:B------:R-:W-:Y:S01]  /*0180*/  SHF.L.U32 R5, R0.reuse, 0x5, RZ ;  /* 0x0000000500057819 */ /* 0x040fe200000006ff */
[C---:B------:R-:W-:Y:S01]  /*0190*/  IMAD R19, R0.reuse, 0x48, RZ ;  /* 0x0000004800137824 */ /* 0x040fe200078e02ff */
[----:B------:R-:W-:Y:S01]  /*01a0*/  LEA R22, P0, R0, R24, 0x6 ;  /* 0x0000001800167211 */ /* 0x000fe200078030ff */
[----:B------:R0:W2:Y:S01]  /*01b0*/  LDG.E.U16 R13, [R2.64] ;  /* 0x00000004020d7981 */ /* 0x0000a2000c1e1500 */
[----:B------:R-:W-:-:S02]  /*01c0*/  LEA.HI.X.SX32 R7, R7, R25, 0x1, P1 ;  /* 0x0000001907077211 */ /* 0x000fc400008f0eff */
[C---:B------:R-:W-:Y:S01]  /*01d0*/  SHF.L.U32 R9, R0.reuse, 0x6, RZ ;  /* 0x0000000600097819 */ /* 0x040fe200000006ff */
[C---:B------:R-:W-:Y:S01]  /*01e0*/  IMAD R16, R0.reuse, 0x14, RZ ;  /* 0x0000001400107824 */ /* 0x040fe200078e02ff */
[CC--:B------:R-:W-:Y:S01]  /*01f0*/  LEA R20, P1, R0.reuse, R24.reuse, 0x7 ;  /* 0x0000001800147211 */ /* 0x0c0fe200078238ff */
[----:B------:R1:W3:Y:S01]  /*0200*/  LDG.E.U16 R12, [R6.64] ;  /* 0x00000004060c7981 */ /* 0x0002e2000c1e1500 */
[C---:B------:R-:W-:Y:S02]  /*0210*/  SHF.L.U32 R15, R0.reuse, 0x7, RZ ;  /* 0x00000007000f7819 */ /* 0x040fe400000006ff */
[-C--:B------:R-:W-:Y:S01]  /*0220*/  LEA R4, P2, R0, R24.reuse, 0x8 ;  /* 0x0000001800047211 */ /* 0x080fe200078440ff */
[----:B------:R-:W4:Y:S01]  /*0230*/  LDG.E.U16 R11, [R24.64] ;  /* 0x00000004180b7981 */ /* 0x000f22000c1e1500 */
[----:B------:R-:W-:Y:S02]  /*0240*/  LEA.HI.X.SX32 R23, R5, R25, 0x1, P0 ;  /* 0x0000001905177211 */ /* 0x000fe400000f0eff */
[----:B------:R-:W-:-:S02]  /*0250*/  IADD3 R14, P0, R17, R24, RZ ;  /* 0x00000018110e7210 */ /* 0x000fc40007f1e0ff */
[-C--:B------:R-:W-:Y:S01]  /*0260*/  LEA.HI.X.SX32 R21, R9, R25.reuse, 0x1, P1 ;  /* 0x0000001909157211 */ /* 0x080fe200008f0eff */
[C---:B------:R-:W-:Y:S01]  /*0270*/  IMAD R9, R0.reuse, 0x12, RZ ;  /* 0x0000001200097824 */ /* 0x040fe200078e02ff */
[-C--:B------:R-:W-:Y:S01]  /*0280*/  LEA.HI.X.SX32 R5, R15, R25.reuse, 0x1, P2 ;  /* 0x000000190f057211 */ /* 0x080fe200010f0eff */
[C---:B-1----:R-:W-:Y:S01]  /*0290*/  IMAD R7, R0.reuse, 0x24, RZ ;  /* 0x0000002400077824 */ /* 0x042fe200078e02ff */
[----:B------:R-:W-:Y:S01]  /*02a0*/  LEA.HI.X.SX32 R15, R29, R25, 0x1, P0 ;  /* 0x000000191d0f7211 */ /* 0x000fe200000f0eff */
[----:B------:R1:W5:Y:S01]  /*02b0*/  LDG.E.U16 R28, [R20.64] ;  /* 0x00000004141c7981 */ /* 0x000362000c1e1500 */
[C---:B0-----:R-:W-:Y:S01]  /*02c0*/  IMAD R3, R0.reuse, 0x9, RZ ;  /* 0x0000000900037824 */ /* 0x041fe200078e02ff */
[----:B------:R-:W-:Y:S02]  /*02d0*/  IADD3 R2, P0, R9, R24, RZ ;  /* 0x0000001809027210 */ /* 0x000fe40007f1e0ff */
[----:B------:R0:W2:Y:S01]  /*02e0*/  LDG.E.U16 R27, [R4.64] ;  /* 0x00000004041b7981 */ /* 0x0000a2000c1e1500 */
[----:B------:R-:W-:-:S03]  /*02f0*/  IMAD R17, R0, 0x90, RZ ;  /* 0x0000009000117824 */ /* 0x000fc600078e02ff */
[----:B------:R1:W3:Y:S01]  /*0300*/  LDG.E.U16 R26, [R14.64] ;  /* 0x000000040e1a7981 */ /* 0x0002e2000c1e1500 */
[-C--:B------:R-:W-:Y:S02]  /*0310*/  IADD3 R8, P1, R7, R24.reuse, RZ ;  /* 0x0000001807087210 */ /* 0x080fe40007f3e0ff */
[-C--:B------:R-:W-:Y:S01]  /*0320*/  LEA.HI.X.SX32 R3, R3, R25.reuse, 0x1, P0 ;  /* 0x0000001903037211 */ /* 0x080fe200000f0eff */
[----:B------:R1:W4:Y:S01]  /*0330*/  LDG.E.U16 R10, [R22.64] ;  /* 0x00000004160a7981 */ /* 0x000322000c1e1500 */
[-C--:B------:R-:W-:Y:S02]  /*0340*/  IADD3 R6, P0, R19, R24.reuse, RZ ;  /* 0x0000001813067210 */ /* 0x080fe40007f1e0ff */
[----:B0-----:R-:W-:Y:S02]  /*0350*/  IADD3 R4, P2, R17, R24, RZ ;  /* 0x0000001811047210 */ /* 0x001fe40007f5e0ff */
[-C--:B------:R-:W-:Y:S02]  /*0360*/  LEA.HI.X.SX32 R9, R9, R25.reuse, 0x1, P1 ;  /* 0x0000001909097211 */ /* 0x080fe400008f0eff */
[----:B------:R-:W-:-:S02]  /*0370*/  LEA.HI.X.SX32 R7, R7, R25, 0x1, P0 ;  /* 0x0000001907077211 */ /* 0x000fc400000f0eff */
[----:B------:R-:W-:Y:S01]  /*0380*/  LEA.HI.X.SX32 R5, R19, R25, 0x1, P2 ;  /* 0x0000001913057211 */ /* 0x000fe200010f0eff */
[----:B-1----:R0:W4:Y:S04]  /*0390*/  LDG.E.U16 R22, [R2.64] ;  /* 0x0000000402167981 */ /* 0x002128000c1e1500 */
[----:B------:R1:W4:Y:S04]  /*03a0*/  LDG.E.U16 R23, [R8.64] ;  /* 0x0000000408177981 */ /* 0x000328000c1e1500 */
[----:B------:R0:W4:Y:S04]  /*03b0*/  LDG.E.U16 R20, [R6.64] ;  /* 0x0000000406147981 */ /* 0x000128000c1e1500 */
[----:B------:R1:W4:Y:S01]  /*03c0*/  LDG.E.U16 R18, [R4.64] ;  /* 0x0000000404127981 */ /* 0x000322000c1e1500 */
[----:B------:R-:W-:-:S05]  /*03d0*/  IMAD R21, R0, 0x120, RZ ;  /* 0x0000012000157824 */ /* 0x000fca00078e02ff */
[----:B0-----:R-:W-:Y:S01]  /*03e0*/  IADD3 R2, P1, R21, R24, RZ ;  /* 0x0000001815027210 */ /* 0x001fe20007f3e0ff */
[----:B------:R-:W-:-:S03]  /*03f0*/  IMAD R15, R0, 0x130, RZ ;  /* 0x00000130000f7824 */ /* 0x000fc600078e02ff */
[----:B------:R-:W-:Y:S01]  /*0400*/  LEA.HI.X.SX32 R3, R17, R25, 0x1, P1 ;  /* 0x0000001911037211 */ /* 0x000fe200008f0eff */
[C---:B-1----:R-:W-:Y:S02]  /*0410*/  IMAD R4, R0.reuse, 0x98, RZ ;  /* 0x0000009800047824 */ /* 0x042fe400078e02ff */
[C---:B------:R-:W-:Y:S02]  /*0420*/  IMAD R5, R0.reuse, 0xa, RZ ;  /* 0x0000000a00057824 */ /* 0x040fe400078e02ff */
[----:B------:R0:W4:Y:S01]  /*0430*/  LDG.E.U16 R17, [R2.64] ;  /* 0x0000000402117981 */ /* 0x000122000c1e1500 */
[C---:B------:R-:W-:Y:S02]  /*0440*/  IMAD R7, R0.reuse, 0x5, RZ ;  /* 0x0000000500077824 */ /* 0x040fe400078e02ff */
[-C--:B------:R-:W-:Y:S01]  /*0450*/  IADD3 R6, P0, R5, R24.reuse, RZ ;  /* 0x0000001805067210 */ /* 0x080fe20007f1e0ff */
[C---:B------:R-:W-:Y:S01]  /*0460*/  IMAD R14, R0.reuse, 0x50, RZ ;  /* 0x00000050000e7824 */ /* 0x040fe200078e02ff */
[----:B0-----:R-:W-:Y:S01]  /*0470*/  IADD3 R2, P1, R15, R24, RZ ;  /* 0x000000180f027210 */ /* 0x001fe20007f3e0ff */
[----:B------:R-:W-:-:S03]  /*0480*/  IMAD R15, R0, 0x28, RZ ;  /* 0x00000028000f7824 */ /* 0x000fc600078e02ff */
[-C--:B------:R-:W-:Y:S02]  /*0490*/  LEA.HI.X.SX32 R3, R4, R25.reuse, 0x1, P1 ;  /* 0x0000001904037211 */ /* 0x080fe400008f0eff */
[CC--:B------:R-:W-:Y:S02]  /*04a0*/  IADD3 R8, P1, R16.reuse, R24.reuse, RZ ;  /* 0x0000001810087210 */ /* 0x0c0fe40007f3e0ff */
[----:B------:R-:W-:Y:S01]  /*04b0*/  IADD3 R4, P2, R15, R24, RZ ;  /* 0x000000180f047210 */ /* 0x000fe20007f5e0ff */
[----:B------:R0:W4:Y:S01]  /*04c0*/  LDG.E.U16 R21, [R2.64] ;  /* 0x0000000402157981 */ /* 0x000122000c1e1500 */
[-C--:B------:R-:W-:Y:S02]  /*04d0*/  LEA.HI.X.SX32 R9, R5, R25.reuse, 0x1, P1 ;  /* 0x0000001905097211 */ /* 0x080fe400008f0eff */
[-C--:B------:R-:W-:Y:S02]  /*04e0*/  LEA.HI.X.SX32 R7, R7, R25.reuse, 0x1, P0 ;  /* 0x0000001907077211 */ /* 0x080fe400000f0eff */
[----:B------:R-:W-:-:S02]  /*04f0*/  LEA.HI.X.SX32 R5, R16, R25, 0x1, P2 ;  /* 0x0000001910057211 */ /* 0x000fc400010f0eff */
[----:B0-----:R-:W-:-:S04]  /*0500*/  IADD3 R2, P0, R14, R24, RZ ;  /* 0x000000180e027210 */ /* 0x001fc80007f1e0ff */
[----:B------:R-:W-:-:S05]  /*0510*/  LEA.HI.X.SX32 R3, R15, R25, 0x1, P0 ;  /* 0x000000190f037211 */ /* 0x000fca00000f0eff */
[----:B------:R0:W4:Y:S04]  /*0520*/  LDG.E.U16 R19, [R2.64] ;  /* 0x0000000402137981 */ /* 0x000128000c1e1500 */
[----:B-----5:R1:W-:Y:S04]  /*0530*/  STL [R1+0x40c], R28 ;  /* 0x00040c1c01007387 */ /* 0x0203e80000100800 */
[----:B--2---:R2:W-:Y:S04]  /*0540*/  STL [R1+0x404], R27 ;  /* 0x0004041b01007387 */ /* 0x0045e80000100800 */
[----:B---3--:R3:W-:Y:S04]  /*0550*/  STL [R1+0x3ec], R26 ;  /* 0x0003ec1a01007387 */ /* 0x0087e80000100800 */
[----:B-1----:R1:W5:Y:S04]  /*0560*/  LDG.E.U16 R28, [R6.64] ;  /* 0x00000004061c7981 */ /* 0x002368000c1e1500 */
[----:B--2---:R2:W5:Y:S04]  /*0570*/  LDG.E.U16 R27, [R8.64] ;  /* 0x00000004081b7981 */ /* 0x004568000c1e1500 */
[----:B---3--:R3:W5:Y:S02]  /*0580*/  LDG.E.U16 R26, [R4.64] ;  /* 0x00000004041a7981 */ /* 0x008764000c1e1500 */
[----:B---3--:R-:W-:-:S05]  /*0590*/  IMAD R5, R0, 0xa0, RZ ;  /* 0x000000a000057824 */ /* 0x008fca00078e02ff */
[----:B0-----:R-:W-:Y:S01]  /*05a0*/  IADD3 R2, P0, R5, R24, RZ ;  /* 0x0000001805027210 */ /* 0x001fe20007f1e0ff */
[----:B----4-:R-:W-:Y:S03]  /*05b0*/  STL [R1+0x41c], R22 ;  /* 0x00041c1601007387 */ /* 0x010fe60000100800 */
[----:B------:R-:W-:Y:S01]  /*05c0*/  LEA.HI.X.SX32 R3, R14, R25, 0x1, P0 ;  /* 0x000000190e037211 */ /* 0x000fe200000f0eff */
[----:B------:R-:W-:Y:S04]  /*05d0*/  STL [R1+0x414], R23 ;  /* 0x0004141701007387 */ /* 0x000fe80000100800 */
[----:B------:R-:W-:Y:S04]  /*05e0*/  STL [R1+0x418], R20 ;  /* 0x0004181401007387 */ /* 0x000fe80000100800 */
[----:B------:R0:W-:Y:S04]  /*05f0*/  STL [R1+0x408], R18 ;  /* 0x0004081201007387 */ /* 0x0001e80000100800 */
[----:B0-----:R0:W3:Y:S01]  /*0600*/  LDG.E.U16 R18, [R2.64] ;  /* 0x0000000402127981 */ /* 0x0010e2000c1e1500 */
[----:B--2---:R-:W-:-:S02]  /*0610*/  IMAD R8, R0, 0x140, RZ ;  /* 0x0000014000087824 */ /* 0x004fc400078e02ff */
[----:B------:R-:W-:-:S03]  /*0620*/  IMAD R15, R0, 0xb0, RZ ;  /* 0x000000b0000f7824 */ /* 0x000fc600078e02ff */
[-C--:B------:R-:W-:Y:S01]  /*0630*/  IADD3 R8, P1, R8, R24.reuse, RZ ;  /* 0x0000001808087210 */ /* 0x080fe20007f3e0ff */
[C---:B-1----:R-:W-:Y:S01]  /*0640*/  IMAD R6, R0.reuse, 0x150, RZ ;  /* 0x0000015000067824 */ /* 0x042fe200078e02ff */
[-C--:B------:R-:W-:Y:S01]  /*0650*/  IADD3 R4, P0, R15, R24.reuse, RZ ;  /* 0x000000180f047210 */ /* 0x080fe20007f1e0ff */
[C---:B------:R-:W-:Y:S01]  /*0660*/  IMAD R16, R0.reuse, 0x58, RZ ;  /* 0x0000005800107824 */ /* 0x040fe200078e02ff */
[-C--:B------:R-:W-:Y:S01]  /*0670*/  LEA.HI.X.SX32 R9, R5, R25.reuse, 0x1, P1 ;  /* 0x0000001905097211 */ /* 0x080fe200008f0eff */
[----:B------:R-:W-:Y:S01]  /*0680*/  IMAD R7, R0, 0x160, RZ ;  /* 0x0000016000077824 */ /* 0x000fe200078e02ff */
[-C--:B------:R-:W-:Y:S01]  /*0690*/  IADD3 R6, P2, R6, R24.reuse, RZ ;  /* 0x0000001806067210 */ /* 0x080fe20007f5e0ff */
[----:B------:R-:W-:Y:S01]  /*06a0*/  IMAD R22, R0, 0xa8, RZ ;  /* 0x000000a800167824 */ /* 0x000fe200078e02ff */
[----:B------:R-:W-:Y:S01]  /*06b0*/  LEA.HI.X.SX32 R5, R16, R25, 0x1, P0 ;  /* 0x0000001910057211 */ /* 0x000fe200000f0eff */
[----:B------:R1:W2:Y:S01]  /*06c0*/  LDG.E.U16 R20, [R8.64] ;  /* 0x0000000408147981 */ /* 0x0002a2000c1e1500 */
[----:B0-----:R-:W-:-:S02]  /*06d0*/  IADD3 R2, P1, R7, R24, RZ ;  /* 0x0000001807027210 */ /* 0x001fc40007f3e0ff */
[-C--:B------:R-:W-:Y:S01]  /*06e0*/  LEA.HI.X.SX32 R7, R22, R25.reuse, 0x1, P2 ;  /* 0x0000001916077211 */ /* 0x080fe200010f0eff */
[----:B------:R0:W4:Y:S01]  /*06f0*/  LDG.E.U16 R23, [R4.64] ;  /* 0x0000000404177981 */ /* 0x000122000c1e1500 */
[----:B------:R-:W-:-:S03]  /*0700*/  LEA.HI.X.SX32 R3, R15, R25, 0x1, P1 ;  /* 0x000000190f037211 */ /* 0x000fc600008f0eff */
[----:B------:R1:W-:Y:S01]  /*0710*/  STL [R1+0x3e8], R17 ;  /* 0x0003e81101007387 */ /* 0x0003e20000100800 */
[----:B0-----:R-:W-:-:S03]  /*0720*/  IMAD R4, R0, 0x170, RZ ;  /* 0x0000017000047824 */ /* 0x001fc600078e02ff */
[----:B------:R0:W-:Y:S01]  /*0730*/  STL [R1+0x3e4], R21 ;  /* 0x0003e41501007387 */ /* 0x0001e20000100800 */
[----:B------:R-:W-:-:S03]  /*0740*/  IMAD R5, R0, 0x30, RZ ;  /* 0x0000003000057824 */ /* 0x000fc600078e02ff */
[----:B-1----:R1:W4:Y:S01]  /*0750*/  LDG.E.U16 R17, [R6.64] ;  /* 0x0000000406117981 */ /* 0x002322000c1e1500 */
[----:B------:R-:W-:-:S03]  /*0760*/  IMAD R15, R0, 0x60, RZ ;  /* 0x00000060000f7824 */ /* 0x000fc600078e02ff */
[----:B0-----:R0:W4:Y:S01]  /*0770*/  LDG.E.U16 R21, [R2.64] ;  /* 0x0000000402157981 */ /* 0x001122000c1e1500 */
[C---:B-1----:R-:W-:Y:S01]  /*0780*/  IMAD R6, R0.reuse, 0xb8, RZ ;  /* 0x000000b800067824 */ /* 0x042fe200078e02ff */
[-C--:B------:R-:W-:Y:S01]  /*0790*/  IADD3 R8, P0, R5, R24.reuse, RZ ;  /* 0x0000001805087210 */ /* 0x080fe20007f1e0ff */
[----:B------:R-:W-:Y:S01]  /*07a0*/  IMAD R16, R0, 0x18, RZ ;  /* 0x0000001800107824 */ /* 0x000fe200078e02ff */
[-C--:B0-----:R-:W-:Y:S01]  /*07b0*/  IADD3 R2, P1, R4, R24.reuse, RZ ;  /* 0x0000001804027210 */ /* 0x081fe20007f3e0ff */
[C---:B------:R-:W-:Y:S02]  /*07c0*/  IMAD R14, R0.reuse, 0xc0, RZ ;  /* 0x000000c0000e7824 */ /* 0x040fe400078e02ff */
[----:B------:R-:W-:Y:S01]  /*07d0*/  IMAD R7, R0, 0x180, RZ ;  /* 0x0000018000077824 */ /* 0x000fe200078e02ff */
[----:B------:R-:W-:Y:S02]  /*07e0*/  LEA.HI.X.SX32 R3, R6, R25, 0x1, P1 ;  /* 0x0000001906037211 */ /* 0x000fe400008f0eff */
[----:B------:R-:W-:-:S02]  /*07f0*/  IADD3 R6, P1, R15, R24, RZ ;  /* 0x000000180f067210 */ /* 0x000fc40007f3e0ff */
[-C--:B------:R-:W-:Y:S02]  /*0800*/  IADD3 R4, P2, R14, R24.reuse, RZ ;  /* 0x000000180e047210 */ /* 0x080fe40007f5e0ff */
[----:B------:R-:W-:Y:S01]  /*0810*/  LEA.HI.X.SX32 R9, R16, R25, 0x1, P0 ;  /* 0x0000001910097211 */ /* 0x000fe200000f0eff */
[----:B-----5:R0:W-:Y:S04]  /*0820*/  STL [R1+0x410], R28 ;  /* 0x0004101c01007387 */ /* 0x0201e80000100800 */
[----:B------:R-:W-:Y:S04]  /*0830*/  STL [R1+0x3fc], R27 ;  /* 0x0003fc1b01007387 */ /* 0x000fe80000100800 */
[----:B------:R1:W-:Y:S04]  /*0840*/  STL [R1+0x400], R26 ;  /* 0x0004001a01007387 */ /* 0x0003e80000100800 */
[----:B0-----:R0:W5:Y:S04]  /*0850*/  LDG.E.U16 R28, [R8.64] ;  /* 0x00000004081c7981 */ /* 0x001168000c1e1500 */
[----:B-1----:R1:W5:Y:S04]  /*0860*/  LDG.E.U16 R26, [R2.64] ;  /* 0x00000004021a7981 */ /* 0x002368000c1e1500 */
[----:B------:R0:W-:Y:S01]  /*0870*/  STL [R1+0x3f8], R19 ;  /* 0x0003f81301007387 */ /* 0x0001e20000100800 */
[----:B-1----:R-:W-:-:S02]  /*0880*/  IADD3 R2, P0, R7, R24, RZ ;  /* 0x0000001807027210 */ /* 0x002fc40007f1e0ff */
[-C--:B------:R-:W-:Y:S02]  /*0890*/  LEA.HI.X.SX32 R7, R5, R25.reuse, 0x1, P1 ;  /* 0x0000001905077211 */ /* 0x080fe400008f0eff */
[-C--:B------:R-:W-:Y:S02]  /*08a0*/  LEA.HI.X.SX32 R5, R15, R25.reuse, 0x1, P2 ;  /* 0x000000190f057211 */ /* 0x080fe400010f0eff */
[----:B------:R-:W-:Y:S01]  /*08b0*/  LEA.HI.X.SX32 R3, R14, R25, 0x1, P0 ;  /* 0x000000190e037211 */ /* 0x000fe200000f0eff */
[----:B0-----:R0:W5:Y:S04]  /*08c0*/  LDG.E.U16 R19, [R6.64] ;  /* 0x0000000406137981 */ /* 0x001168000c1e1500 */
[----:B------:R1:W5:Y:S04]  /*08d0*/  LDG.E.U16 R27, [R4.64] ;  /* 0x00000004041b7981 */ /* 0x000368000c1e1500 */
[----:B---3--:R3:W-:Y:S04]  /*08e0*/  STL [R1+0x3f4], R18 ;  /* 0x0003f41201007387 */ /* 0x0087e80000100800 */
[----:B---3--:R3:W5:Y:S01]  /*08f0*/  LDG.E.U16 R18, [R2.64] ;  /* 0x0000000402127981 */ /* 0x008762000c1e1500 */
[----:B------:R-:W-:-:S02]  /*0900*/  IMAD R8, R0, 0x190, RZ ;  /* 0x0000019000087824 */ /* 0x000fc400078e02ff */
[----:B-1----:R-:W-:Y:S01]  /*0910*/  IMAD R4, R0, 0x1a0, RZ ;  /* 0x000001a000047824 */ /* 0x002fe200078e02ff */
[----:B--2---:R1:W-:Y:S02]  /*0920*/  STL [R1+0x3e0], R20 ;  /* 0x0003e01401007387 */ /* 0x0043e40000100800 */
[-C--:B------:R-:W-:Y:S02]  /*0930*/  IADD3 R8, P1, R8, R24.reuse, RZ ;  /* 0x0000001808087210 */ /* 0x080fe40007f3e0ff */
[----:B------:R-:W-:Y:S01]  /*0940*/  IADD3 R4, P2, R4, R24, RZ ;  /* 0x0000001804047210 */ /* 0x000fe20007f5e0ff */
[C---:B---3--:R-:W-:Y:S02]  /*0950*/  IMAD R3, R0.reuse, 0xd0, RZ ;  /* 0x000000d000037824 */ /* 0x048fe400078e02ff */
[----:B-1----:R-:W-:-:S03]  /*0960*/  IMAD R20, R0, 0xc8, RZ ;  /* 0x000000c800147824 */ /* 0x002fc600078e02ff */
[CC--:B------:R-:W-:Y:S02]  /*0970*/  LEA.HI.X.SX32 R5, R3.reuse, R25.reuse, 0x1, P2 ;  /* 0x0000001903057211 */ /* 0x0c0fe400010f0eff */
[----:B------:R-:W-:Y:S02]  /*0980*/  LEA.HI.X.SX32 R9, R20, R25, 0x1, P1 ;  /* 0x0000001914097211 */ /* 0x000fe400008f0eff */
[----:B0-----:R-:W-:Y:S01]  /*0990*/  IADD3 R6, P0, R3, R24, RZ ;  /* 0x0000001803067210 */ /* 0x001fe20007f1e0ff */
[----:B----4-:R0:W-:Y:S04]  /*09a0*/  STL [R1+0x3d0], R17 ;  /* 0x0003d01101007387 */ /* 0x0101e80000100800 */
[----:B------:R1:W2:Y:S01]  /*09b0*/  LDG.E.U16 R16, [R8.64] ;  /* 0x0000000408107981 */ /* 0x0002a2000c1e1500 */
[----:B------:R-:W-:-:S02]  /*09c0*/  IMAD R2, R0, 0x1b0, RZ ;  /* 0x000001b000027824 */ /* 0x000fc400078e02ff */
[C---:B0-----:R-:W-:Y:S01]  /*09d0*/  IMAD R17, R0.reuse, 0x68, RZ ;  /* 0x0000006800117824 */ /* 0x041fe200078e02ff */
[----:B------:R0:W-:Y:S04]  /*09e0*/  STL [R1+0x3f0], R23 ;  /* 0x0003f01701007387 */ /* 0x0001e80000100800 */
[-C--:B------:R-:W-:Y:S01]  /*09f0*/  LEA.HI.X.SX32 R7, R17, R25.reuse, 0x1, P0 ;  /* 0x0000001911077211 */ /* 0x080fe200000f0eff */
[----:B------:R3:W-:Y:S01]  /*0a00*/  STL [R1+0x3c8], R21 ;  /* 0x0003c81501007387 */ /* 0x0007e20000100800 */
[----:B------:R-:W-:Y:S01]  /*0a10*/  IMAD R14, R0, 0xd8, RZ ;  /* 0x000000d8000e7824 */ /* 0x000fe200078e02ff */
[----:B------:R-:W-:Y:S02]  /*0a20*/  IADD3 R2, P1, R2, R24, RZ ;  /* 0x0000001802027210 */ /* 0x000fe40007f3e0ff */
[----:B------:R4:W2:Y:S04]  /*0a30*/  LDG.E.U16 R15, [R6.64] ;  /* 0x00000004060f7981 */ /* 0x0008a8000c1e1500 */
[----:B0-----:R0:W2:Y:S01]  /*0a40*/  LDG.E.U16 R23, [R4.64] ;  /* 0x0000000404177981 */ /* 0x0010a2000c1e1500 */
[----:B------:R-:W-:-:S05]  /*0a50*/  LEA.HI.X.SX32 R3, R14, R25, 0x1, P1 ;  /* 0x000000190e037211 */ /* 0x000fca00008f0eff */
[----:B---3--:R3:W2:Y:S01]  /*0a60*/  LDG.E.U16 R21, [R2.64] ;  /* 0x0000000402157981 */ /* 0x0086a2000c1e1500 */
[----:B0-----:R-:W-:-:S05]  /*0a70*/  IMAD R5, R0, 0x70, RZ ;  /* 0x0000007000057824 */ /* 0x001fca00078e02ff */
[----:B-1----:R-:W-:Y:S01]  /*0a80*/  IADD3 R8, P0, R5, R24, RZ ;  /* 0x0000001805087210 */ /* 0x002fe20007f1e0ff */
[----:B-----5:R0:W-:Y:S04]  /*0a90*/  STL [R1+0x3c4], R26 ;  /* 0x0003c41a01007387 */ /* 0x0201e80000100800 */
[----:B------:R-:W-:Y:S01]  /*0aa0*/  STL [R1+0x3dc], R28 ;  /* 0x0003dc1c01007387 */ /* 0x000fe20000100800 */
[----:B0-----:R-:W-:-:S05]  /*0ab0*/  IMAD R26, R0, 0x38, RZ ;  /* 0x00000038001a7824 */ /* 0x001fca00078e02ff */
[----:B------:R-:W-:Y:S01]  /*0ac0*/  LEA.HI.X.SX32 R9, R26, R25, 0x1, P0 ;  /* 0x000000191a097211 */ /* 0x000fe200000f0eff */
[----:B------:R-:W-:Y:S04]  /*0ad0*/  STL [R1+0x3d8], R19 ;  /* 0x0003d81301007387 */ /* 0x000fe80000100800 */
[----:B------:R-:W-:Y:S04]  /*0ae0*/  STL [R1+0x3d4], R27 ;  /* 0x0003d41b01007387 */ /* 0x000fe80000100800 */
[----:B------:R0:W-:Y:S04]  /*0af0*/  STL [R1+0x3c0], R18 ;  /* 0x0003c01201007387 */ /* 0x0001e80000100800 */
[----:B0-----:R0:W5:Y:S01]  /*0b00*/  LDG.E.U16 R18, [R8.64] ;  /* 0x0000000408127981 */ /* 0x001162000c1e1500 */
[----:B---3--:R-:W-:-:S02]  /*0b10*/  IMAD R3, R0, 0xe0, RZ ;  /* 0x000000e000037824 */ /* 0x008fc400078e02ff */
[C---:B------:R-:W-:Y:S02]  /*0b20*/  IMAD R4, R0.reuse, 0x1c0, RZ ;  /* 0x000001c000047824 */ /* 0x040fe400078e02ff */
[C---:B------:R-:W-:Y:S01]  /*0b30*/  IMAD R2, R0.reuse, 0x1d0, RZ ;  /* 0x000001d000027824 */ /* 0x040fe200078e02ff */
[-C--:B----4-:R-:W-:Y:S01]  /*0b40*/  IADD3 R6, P1, R3, R24.reuse, RZ ;  /* 0x0000001803067210 */ /* 0x090fe20007f3e0ff */
[----:B------:R-:W-:Y:S01]  /*0b50*/  IMAD R19, R0, 0xe8, RZ ;  /* 0x000000e800137824 */ /* 0x000fe200078e02ff */
[-C--:B------:R-:W-:Y:S02]  /*0b60*/  IADD3 R4, P2, R4, R24.reuse, RZ ;  /* 0x0000001804047210 */ /* 0x080fe40007f5e0ff */
[----:B------:R-:W-:Y:S02]  /*0b70*/  IADD3 R2, P0, R2, R24, RZ ;  /* 0x0000001802027210 */ /* 0x000fe40007f1e0ff */
[-C--:B------:R-:W-:Y:S02]  /*0b80*/  LEA.HI.X.SX32 R7, R5, R25.reuse, 0x1, P1 ;  /* 0x0000001905077211 */ /* 0x080fe400008f0eff */
[----:B------:R-:W-:-:S02]  /*0b90*/  LEA.HI.X.SX32 R5, R3, R25, 0x1, P2 ;  /* 0x0000001903057211 */ /* 0x000fc400010f0eff */
[----:B------:R-:W-:Y:S01]  /*0ba0*/  LEA.HI.X.SX32 R3, R19, R25, 0x1, P0 ;  /* 0x0000001913037211 */ /* 0x000fe200000f0eff */
[----:B------:R1:W3:Y:S04]  /*0bb0*/  LDG.E.U16 R28, [R6.64] ;  /* 0x00000004061c7981 */ /* 0x0002e8000c1e1500 */
[----:B--2---:R2:W-:Y:S01]  /*0bc0*/  STL [R1+0x3b0], R16 ;  /* 0x0003b01001007387 */ /* 0x0045e20000100800 */
[----:B------:R-:W-:-:S03]  /*0bd0*/  IMAD R14, R0, 0x78, RZ ;  /* 0x00000078000e7824 */ /* 0x000fc600078e02ff */
[----:B------:R4:W3:Y:S01]  /*0be0*/  LDG.E.U16 R27, [R4.64] ;  /* 0x00000004041b7981 */ /* 0x0008e2000c1e1500 */
[----:B-1----:R-:W-:-:S03]  /*0bf0*/  IMAD R6, R0, 0x1e0, RZ ;  /* 0x000001e000067824 */ /* 0x002fc600078e02ff */
[----:B--2---:R1:W2:Y:S01]  /*0c00*/  LDG.E.U16 R16, [R2.64] ;  /* 0x0000000402107981 */ /* 0x0042a2000c1e1500 */
[C---:B----4-:R-:W-:Y:S02]  /*0c10*/  IMAD R4, R0.reuse, 0x1f0, RZ ;  /* 0x000001f000047824 */ /* 0x050fe400078e02ff */
[----:B-1----:R-:W-:Y:S01]  /*0c20*/  IMAD R3, R0, 0xf0, RZ ;  /* 0x000000f000037824 */ /* 0x002fe200078e02ff */
[----:B------:R1:W-:Y:S01]  /*0c30*/  STL [R1+0x3cc], R15 ;  /* 0x0003cc0f01007387 */ /* 0x0003e20000100800 */
[----:B------:R-:W-:-:S03]  /*0c40*/  IADD3 R6, P1, R6, R24, RZ ;  /* 0x0000001806067210 */ /* 0x000fc60007f3e0ff */
[CC--:B0-----:R-:W-:Y:S02]  /*0c50*/  IADD3 R8, P0, R3.reuse, R24.reuse, RZ ;  /* 0x0000001803087210 */ /* 0x0c1fe40007f1e0ff */
[----:B------:R-:W-:Y:S02]  /*0c60*/  IADD3 R4, P2, R4, R24, RZ ;  /* 0x0000001804047210 */ /* 0x000fe40007f5e0ff */
[-C--:B------:R-:W-:Y:S01]  /*0c70*/  LEA.HI.X.SX32 R9, R14, R25.reuse, 0x1, P0 ;  /* 0x000000190e097211 */ /* 0x080fe200000f0eff */
[C---:B-1----:R-:W-:Y:S01]  /*0c80*/  IMAD R15, R0.reuse, 0xf8, RZ ;  /* 0x000000f8000f7824 */ /* 0x042fe200078e02ff */
[-C--:B------:R-:W-:Y:S01]  /*0c90*/  LEA.HI.X.SX32 R7, R3, R25.reuse, 0x1, P1 ;  /* 0x0000001903077211 */ /* 0x080fe200008f0eff */
[----:B------:R0:W-:Y:S03]  /*0ca0*/  STL [R1+0x250], R23 ;  /* 0x0002501701007387 */ /* 0x0001e60000100800 */
[----:B------:R-:W-:Y:S01]  /*0cb0*/  LEA.HI.X.SX32 R5, R15, R25, 0x1, P2 ;  /* 0x000000190f057211 */ /* 0x000fe200010f0eff */
[----:B------:R1:W-:Y:S04]  /*0cc0*/  STL [R1+0x240], R21 ;  /* 0x0002401501007387 */ /* 0x0003e80000100800 */
[----:B0-----:R0:W2:Y:S04]  /*0cd0*/  LDG.E.U16 R23, [R8.64] ;  /* 0x0000000408177981 */ /* 0x0010a8000c1e1500 */
[----:B-1----:R1:W2:Y:S01]  /*0ce0*/  LDG.E.U16 R21, [R6.64] ;  /* 0x0000000406157981 */ /* 0x0022a2000c1e1500 */
[----:B------:R-:W-:-:S02]  /*0cf0*/  IMAD R2, R0, 0x102, RZ ;  /* 0x0000010200027824 */ /* 0x000fc400078e02ff */
[----:B------:R-:W-:-:S03]  /*0d00*/  IMAD R14, R0, 0x81, RZ ;  /* 0x00000081000e7824 */ /* 0x000fc600078e02ff */
[----:B------:R-:W-:-:S04]  /*0d10*/  IADD3 R2, P0, R2, R24, RZ ;  /* 0x0000001802027210 */ /* 0x000fc80007f1e0ff */
[----:B------:R-:W-:-:S05]  /*0d20*/  LEA.HI.X.SX32 R3, R14, R25, 0x1, P0 ;  /* 0x000000190e037211 */ /* 0x000fca00000f0eff */
[----:B------:R0:W2:Y:S04]  /*0d30*/  LDG.E.U16 R15, [R2.64] ;  /* 0x00000004020f7981 */ /* 0x0000a8000c1e1500 */
[----:B-----5:R5:W-:Y:S04]  /*0d40*/  STL [R1+0x3b8], R18 ;  /* 0x0003b81201007387 */ /* 0x020be80000100800 */
[----:B-----5:R5:W4:Y:S01]  /*0d50*/  LDG.E.U16 R18, [R4.64] ;  /* 0x0000000404127981 */ /* 0x020b22000c1e1500 */
[C---:B0-----:R-:W-:Y:S02]  /*0d60*/  IMAD R8, R0.reuse, 0x112, RZ ;  /* 0x0000011200087824 */ /* 0x041fe400078e02ff */
[----:B------:R-:W-:-:S02]  /*0d70*/  IMAD R3, R0, 0x89, RZ ;  /* 0x0000008900037824 */ /* 0x000fc400078e02ff */
[----:B------:R-:W-:Y:S01]  /*0d80*/  IMAD R2, R0, 0x142, RZ ;  /* 0x0000014200027824 */ /* 0x000fe200078e02ff */
[----:B------:R-:W-:-:S04]  /*0d90*/  IADD3 R8, P0, R8, R24, RZ ;  /* 0x0000001808087210 */ /* 0x000fc80007f1e0ff */
[-C--:B------:R-:W-:Y:S01]  /*0da0*/  LEA.HI.X.SX32 R9, R3, R25.reuse, 0x1, P0 ;  /* 0x0000001903097211 */ /* 0x080fe200000f0eff */
[----:B------:R-:W-:Y:S01]  /*0db0*/  IMAD R3, R0, 0xa1, RZ ;  /* 0x000000a100037824 */ /* 0x000fe200078e02ff */
[----:B------:R-:W-:Y:S01]  /*0dc0*/  IADD3 R2, P0, R2, R24, RZ ;  /* 0x0000001802027210 */ /* 0x000fe20007f1e0ff */
[----:B---3--:R0:W-:Y:S03]  /*0dd0*/  STL [R1+0x3b4], R28 ;  /* 0x0003b41c01007387 */ /* 0x0081e60000100800 */
[----:B------:R-:W-:-:S05]  /*0de0*/  LEA.HI.X.SX32 R3, R3, R25, 0x1, P0 ;  /* 0x0000001903037211 */ /* 0x000fca00000f0eff */
[----:B------:R3:W4:Y:S04]  /*0df0*/  LDG.E.U16 R14, [R2.64] ;  /* 0x00000004020e7981 */ /* 0x000728000c1e1500 */
[----:B0-----:R0:W4:Y:S01]  /*0e00*/  LDG.E.U16 R28, [R8.64] ;  /* 0x00000004081c7981 */ /* 0x001122000c1e1500 */
[C---:B---3--:R-:W-:Y:S02]  /*0e10*/  IMAD R3, R0.reuse, 0xa9, RZ ;  /* 0x000000a900037824 */ /* 0x048fe400078e02ff */
[C---:B0-----:R-:W-:Y:S02]  /*0e20*/  IMAD R8, R0.reuse, 0x152, RZ ;  /* 0x0000015200087824 */ /* 0x041fe400078e02ff */
[----:B------:R-:W-:-:S03]  /*0e30*/  IMAD R2, R0, 0x182, RZ ;  /* 0x0000018200027824 */ /* 0x000fc600078e02ff */
[----:B------:R-:W-:Y:S01]  /*0e40*/  IADD3 R8, P0, R8, R24, RZ ;  /* 0x0000001808087210 */ /* 0x000fe20007f1e0ff */
[----:B-1----:R-:W-:-:S03]  /*0e50*/  IMAD R6, R0, 0x122, RZ ;  /* 0x0000012200067824 */ /* 0x002fc600078e02ff */
[-C--:B------:R-:W-:Y:S01]  /*0e60*/  LEA.HI.X.SX32 R9, R3, R25.reuse, 0x1, P0 ;  /* 0x0000001903097211 */ /* 0x080fe200000f0eff */
[----:B------:R-:W-:Y:S01]  /*0e70*/  IMAD R3, R0, 0xc1, RZ ;  /* 0x000000c100037824 */ /* 0x000fe200078e02ff */
[-C--:B------:R-:W-:Y:S01]  /*0e80*/  IADD3 R2, P0, R2, R24.reuse, RZ ;  /* 0x0000001802027210 */ /* 0x080fe20007f1e0ff */
[C---:B-----5:R-:W-:Y:S01]  /*0e90*/  IMAD R4, R0.reuse, 0x132, RZ ;  /* 0x0000013200047824 */ /* 0x060fe200078e02ff */
[----:B------:R-:W-:Y:S01]  /*0ea0*/  STL [R1+0x230], R27 ;  /* 0x0002301b01007387 */ /* 0x000fe20000100800 */
[C---:B------:R-:W-:Y:S01]  /*0eb0*/  IMAD R7, R0.reuse, 0x91, RZ ;  /* 0x0000009100077824 */ /* 0x040fe200078e02ff */
[----:B------:R-:W-:Y:S02]  /*0ec0*/  LEA.HI.X.SX32 R3, R3, R25, 0x1, P0 ;  /* 0x0000001903037211 */ /* 0x000fe400000f0eff */
[----:B--2---:R-:W-:Y:S01]  /*0ed0*/  STL [R1+0x3bc], R16 ;  /* 0x0003bc1001007387 */ /* 0x004fe20000100800 */
[----:B------:R-:W-:Y:S01]  /*0ee0*/  IMAD R5, R0, 0x99, RZ ;  /* 0x0000009900057824 */ /* 0x000fe200078e02ff */
[----:B------:R-:W-:-:S02]  /*0ef0*/  IADD3 R6, P1, R6, R24, RZ ;  /* 0x0000001806067210 */ /* 0x000fc40007f3e0ff */
[----:B------:R0:W-:Y:S01]  /*0f00*/  STL [R1+0x3ac], R23 ;  /* 0x0003ac1701007387 */ /* 0x0001e20000100800 */
[----:B------:R-:W-:-:S03]  /*0f10*/  IADD3 R4, P2, R4, R24, RZ ;  /* 0x0000001804047210 */ /* 0x000fc60007f5e0ff */
[----:B------:R1:W-:Y:S01]  /*0f20*/  STL [R1+0x3a4], R21 ;  /* 0x0003a41501007387 */ /* 0x0003e20000100800 */
[----:B------:R-:W-:-:S03]  /*0f30*/  LEA.HI.X.SX32 R7, R7, R25, 0x1, P1 ;  /* 0x0000001907077211 */ /* 0x000fc600008f0eff */
[----:B0-----:R0:W2:Y:S01]  /*0f40*/  LDG.E.U16 R23, [R8.64] ;  /* 0x0000000408177981 */ /* 0x0010a2000c1e1500 */
[----:B------:R-:W-:-:S03]  /*0f50*/  LEA.HI.X.SX32 R5, R5, R25, 0x1, P2 ;  /* 0x0000001905057211 */ /* 0x000fc600010f0eff */
[----:B------:R3:W5:Y:S04]  /*0f60*/  LDG.E.U16 R27, [R6.64] ;  /* 0x00000004061b7981 */ /* 0x000768000c1e1500 */
[----:B------:R1:W2:Y:S01]  /*0f70*/  LDG.E.U16 R16, [R4.64] ;  /* 0x0000000404107981 */ /* 0x0002a2000c1e1500 */
[----:B0-----:R-:W-:-:S05]  /*0f80*/  IMAD R8, R0, 0x192, RZ ;  /* 0x0000019200087824 */ /* 0x001fca00078e02ff */
[-C--:B------:R-:W-:Y:S01]  /*0f90*/  IADD3 R8, P0, R8, R24.reuse, RZ ;  /* 0x0000001808087210 */ /* 0x080fe20007f1e0ff */
[C---:B---3--:R-:W-:Y:S02]  /*0fa0*/  IMAD R6, R0.reuse, 0x162, RZ ;  /* 0x0000016200067824 */ /* 0x048fe400078e02ff */
[C---:B-1----:R-:W-:Y:S02]  /*0fb0*/  IMAD R4, R0.reuse, 0x172, RZ ;  /* 0x0000017200047824 */ /* 0x042fe400078e02ff */
[----:B------:R-:W-:Y:S01]  /*0fc0*/  IMAD R7, R0, 0xb1, RZ ;  /* 0x000000b100077824 */ /* 0x000fe200078e02ff */
[-C--:B------:R-:W-:Y:S01]  /*0fd0*/  IADD3 R6, P1, R6, R24.reuse, RZ ;  /* 0x0000001806067210 */ /* 0x080fe20007f3e0ff */
[----:B------:R-:W-:Y:S01]  /*0fe0*/  IMAD R5, R0, 0xb9, RZ ;  /* 0x000000b900057824 */ /* 0x000fe200078e02ff */
[----:B------:R-:W-:Y:S02]  /*0ff0*/  IADD3 R4, P2, R4, R24, RZ ;  /* 0x0000001804047210 */ /* 0x000fe40007f5e0ff */
[----:B------:R-:W-:-:S02]  /*1000*/  LEA.HI.X.SX32 R7, R7, R25, 0x1, P1 ;  /* 0x0000001907077211 */ /* 0x000fc400008f0eff */
[----:B------:R-:W-:-:S05]  /*1010*/  LEA.HI.X.SX32 R5, R5, R25, 0x1, P2 ;  /* 0x0000001905057211 */ /* 0x000fca00010f0eff */
[----:B------:R0:W3:Y:S04]  /*1020*/  LDG.E.U16 R21, [R4.64] ;  /* 0x0000000404157981 */ /* 0x0000e8000c1e1500 */
[----:B----4-:R1:W-:Y:S04]  /*1030*/  STL [R1+0x3a0], R18 ;  /* 0x0003a01201007387 */ /* 0x0103e80000100800 */
[----:B-1----:R1:W4:Y:S02]  /*1040*/  LDG.E.U16 R18, [R2.64] ;  /* 0x0000000402127981 */ /* 0x002324000c1e1500 */
[----:B-1----:R-:W-:-:S05]  /*1050*/  IMAD R3, R0, 0xc9, RZ ;  /* 0x000000c900037824 */ /* 0x002fca00078e02ff */
[----:B------:R-:W-:-:S05]  /*1060*/  LEA.HI.X.SX32 R9, R3, R25, 0x1, P0 ;  /* 0x0000001903097211 */ /* 0x000fca00000f0eff */
[----:B------:R-:W3:Y:S04]  /*1070*/  LDG.E.U16 R8, [R8.64] ;  /* 0x0000000408087981 */ /* 0x000ee8000c1e1500 */
[----:B------:R1:W-:Y:S04]  /*1080*/  STL [R1+0x3a8], R15 ;  /* 0x0003a80f01007387 */ /* 0x0003e80000100800 */
[----:B-1----:R1:W4:Y:S01]  /*1090*/  LDG.E.U16 R15, [R6.64] ;  /* 0x00000004060f7981 */ /* 0x002322000c1e1500 */
[C---:B------:R-:W-:Y:S02]  /*10a0*/  IMAD R2, R0.reuse, 0x1c2, RZ ;  /* 0x000001c200027824 */ /* 0x040fe400078e02ff */
[----:B-1----:R-:W-:-:S02]  /*10b0*/  IMAD R6, R0, 0x1a2, RZ ;  /* 0x000001a200067824 */ /* 0x002fc400078e02ff */
[----:B------:R-:W-:-:S03]  /*10c0*/  IMAD R7, R0, 0xd1, RZ ;  /* 0x000000d100077824 */ /* 0x000fc600078e02ff */
[-C--:B------:R-:W-:Y:S01]  /*10d0*/  IADD3 R6, P1, R6, R24.reuse, RZ ;  /* 0x0000001806067210 */ /* 0x080fe20007f3e0ff */
[----:B------:R-:W-:Y:S01]  /*10e0*/  STL [R1+0x39c], R28 ;  /* 0x00039c1c01007387 */ /* 0x000fe20000100800 */
[C---:B------:R-:W-:Y:S02]  /*10f0*/  IMAD R3, R0.reuse, 0xe1, RZ ;  /* 0x000000e100037824 */ /* 0x040fe400078e02ff */
[-C--:B------:R-:W-:Y:S01]  /*1100*/  LEA.HI.X.SX32 R7, R7, R25.reuse, 0x1, P1 ;  /* 0x0000001907077211 */ /* 0x080fe200008f0eff */
[----:B0-----:R-:W-:Y:S01]  /*1110*/  IMAD R4, R0, 0x1b2, RZ ;  /* 0x000001b200047824 */ /* 0x001fe200078e02ff */
[-C--:B------:R-:W-:Y:S01]  /*1120*/  IADD3 R2, P0, R2, R24.reuse, RZ ;  /* 0x0000001802027210 */ /* 0x080fe20007f1e0ff */
[----:B-----5:R0:W-:Y:S03]  /*1130*/  STL [R1+0x398], R27 ;  /* 0x0003981b01007387 */ /* 0x0201e60000100800 */
[----:B------:R-:W-:Y:S01]  /*1140*/  LEA.HI.X.SX32 R3, R3, R25, 0x1, P0 ;  /* 0x0000001903037211 */ /* 0x000fe200000f0eff */
[----:B--2---:R1:W-:Y:S01]  /*1150*/  STL [R1+0x394], R16 ;  /* 0x0003941001007387 */ /* 0x0043e20000100800 */
[----:B------:R-:W-:Y:S01]  /*1160*/  IMAD R5, R0, 0xd9, RZ ;  /* 0x000000d900057824 */ /* 0x000fe200078e02ff */
[----:B------:R-:W-:-:S02]  /*1170*/  IADD3 R4, P2, R4, R24, RZ ;  /* 0x0000001804047210 */ /* 0x000fc40007f5e0ff */
[----:B------:R2:W-:Y:S04]  /*1180*/  STL [R1+0x390], R14 ;  /* 0x0003900e01007387 */ /* 0x0005e80000100800 */
[----:B0-----:R0:W5:Y:S04]  /*1190*/  LDG.E.U16 R27, [R2.64] ;  /* 0x00000004021b7981 */ /* 0x001168000c1e1500 */
[----:B-1----:R1:W5:Y:S01]  /*11a0*/  LDG.E.U16 R16, [R6.64] ;  /* 0x0000000406107981 */ /* 0x002362000c1e1500 */
[----:B------:R-:W-:Y:S01]  /*11b0*/  LEA.HI.X.SX32 R5, R5, R25, 0x1, P2 ;  /* 0x0000001905057211 */ /* 0x000fe200010f0eff */
[----:B0-----:R-:W-:-:S04]  /*11c0*/  IMAD R2, R0, 0xe9, RZ ;  /* 0x000000e900027824 */ /* 0x001fc800078e02ff */
[----:B--2---:R0:W2:Y:S01]  /*11d0*/  LDG.E.U16 R14, [R4.64] ;  /* 0x00000004040e7981 */ /* 0x0040a2000c1e1500 */
[C---:B-1----:R-:W-:Y:S02]  /*11e0*/  IMAD R6, R0.reuse, 0x1e2, RZ ;  /* 0x000001e200067824 */ /* 0x042fe400078e02ff */
[----:B------:R-:W-:-:S03]  /*11f0*/  IMAD R7, R0, 0xf1, RZ ;  /* 0x000000f100077824 */ /* 0x000fc600078e02ff */
[----:B------:R-:W-:-:S04]  /*1200*/  IADD3 R6, P1, R6, R24, RZ ;  /* 0x0000001806067210 */ /* 0x000fc80007f3e0ff */
[----:B------:R-:W-:-:S05]  /*1210*/  LEA.HI.X.SX32 R7, R7, R25, 0x1, P1 ;  /* 0x0000001907077211 */ /* 0x000fca00008f0eff */
[----:B------:R1:W2:Y:S04]  /*1220*/  LDG.E.U16 R28, [R6.64] ;  /* 0x00000004061c7981 */ /* 0x0002a8000c1e1500 */
[----:B---3--:R3:W-:Y:S02]  /*1230*/  STL [R1+0x37c], R8 ;  /* 0x00037c0801007387 */ /* 0x0087e40000100800 */
[----:B---3--:R-:W-:-:S05]  /*1240*/  IMAD R8, R0, 0x1d2, RZ ;  /* 0x000001d200087824 */ /* 0x008fca00078e02ff */
[----:B------:R-:W-:Y:S01]  /*1250*/  IADD3 R8, P0, R8, R24, RZ ;  /* 0x0000001808087210 */ /* 0x000fe20007f1e0ff */
[----:B------:R-:W-:Y:S03]  /*1260*/  STL [R1+0x38c], R23 ;  /* 0x00038c1701007387 */ /* 0x000fe60000100800 */
[----:B------:R-:W-:Y:S01]  /*1270*/  LEA.HI.X.SX32 R9, R2, R25, 0x1, P0 ;  /* 0x0000001902097211 */ /* 0x000fe200000f0eff */
[----:B----4-:R-:W-:Y:S04]  /*1280*/  STL [R1+0x388], R15 ;  /* 0x0003880f01007387 */ /* 0x010fe80000100800 */
[----:B------:R-:W-:Y:S04]  /*1290*/  STL [R1+0x384], R21 ;  /* 0x0003841501007387 */ /* 0x000fe80000100800 */
[----:B------:R3:W-:Y:S04]  /*12a0*/  STL [R1+0x380], R18 ;  /* 0x0003801201007387 */ /* 0x0007e80000100800 */
[----:B---3--:R3:W4:Y:S01]  /*12b0*/  LDG.E.U16 R18, [R8.64] ;  /* 0x0000000408127981 */ /* 0x008722000c1e1500 */
[----:B0-----:R-:W-:-:S02]  /*12c0*/  IMAD R4, R0, 0x1f2, RZ ;  /* 0x000001f200047824 */ /* 0x001fc400078e02ff */
[C---:B------:R-:W-:Y:S02]  /*12d0*/  IMAD R15, R0.reuse, 0x22, RZ ;  /* 0x00000022000f7824 */ /* 0x040fe400078e02ff */
[----:B------:R-:W-:Y:S01]  /*12e0*/  IMAD R5, R0, 0xf9, RZ ;  /* 0x000000f900057824 */ /* 0x000fe200078e02ff */
[-C--:B------:R-:W-:Y:S01]  /*12f0*/  IADD3 R4, P2, R4, R24.reuse, RZ ;  /* 0x0000001804047210 */ /* 0x080fe20007f5e0ff */
[----:B------:R-:W-:Y:S01]  /*1300*/  IMAD R3, R0, 0x11, RZ ;  /* 0x0000001100037824 */ /* 0x000fe200078e02ff */
[----:B------:R-:W-:Y:S02]  /*1310*/  IADD3 R2, P0, R15, R24, RZ ;  /* 0x000000180f027210 */ /* 0x000fe40007f1e0ff */
[-C--:B------:R-:W-:Y:S02]  /*1320*/  LEA.HI.X.SX32 R5, R5, R25.reuse, 0x1, P2 ;  /* 0x0000001905057211 */ /* 0x080fe400010f0eff */
[----:B------:R-:W-:-:S03]  /*1330*/  LEA.HI.X.SX32 R3, R3, R25, 0x1, P0 ;  /* 0x0000001903037211 */ /* 0x000fc600000f0eff */
[----:B------:R0:W4:Y:S04]  /*1340*/  LDG.E.U16 R21, [R4.64] ;  /* 0x0000000404157981 */ /* 0x000128000c1e1500 */
[----:B-----5:R5:W-:Y:S01]  /*1350*/  STL [R1+0x378], R16 ;  /* 0x0003781001007387 */ /* 0x020be20000100800 */
[----:B-1----:R-:W-:-:S03]  /*1360*/  IMAD R6, R0, 0x42, RZ ;  /* 0x0000004200067824 */ /* 0x002fc600078e02ff */
[----:B------:R1:W4:Y:S01]  /*1370*/  LDG.E.U16 R23, [R2.64] ;  /* 0x0000000402177981 */ /* 0x000322000c1e1500 */
[C---:B-----5:R-:W-:Y:S02]  /*1380*/  IMAD R16, R0.reuse, 0x32, RZ ;  /* 0x0000003200107824 */ /* 0x060fe400078e02ff */
[----:B-1----:R-:W-:-:S03]  /*1390*/  IMAD R2, R0, 0x19, RZ ;  /* 0x0000001900027824 */ /* 0x002fc600078e02ff */
[-C--:B---3--:R-:W-:Y:S01]  /*13a0*/  IADD3 R8, P0, R16, R24.reuse, RZ ;  /* 0x0000001810087210 */ /* 0x088fe20007f1e0ff */
[----:B------:R-:W-:Y:S01]  /*13b0*/  IMAD R7, R0, 0x21, RZ ;  /* 0x0000002100077824 */ /* 0x000fe200078e02ff */
[-C--:B------:R-:W-:Y:S02]  /*13c0*/  IADD3 R6, P1, R6, R24.reuse, RZ ;  /* 0x0000001806067210 */ /* 0x080fe40007f3e0ff */
[-C--:B------:R-:W-:Y:S01]  /*13d0*/  LEA.HI.X.SX32 R9, R2, R25.reuse, 0x1, P0 ;  /* 0x0000001902097211 */ /* 0x080fe200000f0eff */
[----:B--2---:R1:W-:Y:S01]  /*13e0*/  STL [R1+0x374], R14 ;  /* 0x0003740e01007387 */ /* 0x0043e20000100800 */
[C---:B0-----:R-:W-:Y:S01]  /*13f0*/  IMAD R4, R0.reuse, 0x52, RZ ;  /* 0x0000005200047824 */ /* 0x041fe200078e02ff */
[----:B------:R-:W-:Y:S02]  /*1400*/  LEA.HI.X.SX32 R7, R7, R25, 0x1, P1 ;  /* 0x0000001907077211 */ /* 0x000fe400008f0eff */
[----:B------:R0:W-:Y:S01]  /*1410*/  STL [R1+0x370], R27 ;  /* 0x0003701b01007387 */ /* 0x0001e20000100800 */
[----:B------:R-:W-:Y:S01]  /*1420*/  IMAD R5, R0, 0x29, RZ ;  /* 0x0000002900057824 */ /* 0x000fe200078e02ff */
[----:B------:R-:W-:Y:S01]  /*1430*/  IADD3 R4, P2, R4, R24, RZ ;  /* 0x0000001804047210 */ /* 0x000fe20007f5e0ff */
[C---:B-1----:R-:W-:Y:S01]  /*1440*/  IMAD R14, R0.reuse, 0x62, RZ ;  /* 0x00000062000e7824 */ /* 0x042fe200078e02ff */
[----:B0-----:R0:W2:Y:S01]  /*1450*/  LDG.E.U16 R27, [R8.64] ;  /* 0x00000004081b7981 */ /* 0x0010a2000c1e1500 */
[----:B------:R-:W-:-:S03]  /*1460*/  IMAD R3, R0, 0x31, RZ ;  /* 0x0000003100037824 */ /* 0x000fc600078e02ff */
[----:B------:R-:W-:Y:S02]  /*1470*/  IADD3 R2, P0, R14, R24, RZ ;  /* 0x000000180e027210 */ /* 0x000fe40007f1e0ff */
[-C--:B------:R-:W-:Y:S02]  /*1480*/  LEA.HI.X.SX32 R5, R5, R25.reuse, 0x1, P2 ;  /* 0x0000001905057211 */ /* 0x080fe400010f0eff */
[----:B------:R-:W-:-:S05]  /*1490*/  LEA.HI.X.SX32 R3, R3, R25, 0x1, P0 ;  /* 0x0000001903037211 */ /* 0x000fca00000f0eff */
[----:B------:R1:W3:Y:S04]  /*14a0*/  LDG.E.U16 R14, [R2.64] ;  /* 0x00000004020e7981 */ /* 0x0002e8000c1e1500 */
[----:B----4-:R4:W-:Y:S04]  /*14b0*/  STL [R1+0x368], R18 ;  /* 0x0003681201007387 */ /* 0x0109e80000100800 */
[----:B----4-:R4:W5:Y:S04]  /*14c0*/  LDG.E.U16 R18, [R6.64] ;  /* 0x0000000406127981 */ /* 0x010968000c1e1500 */
[----:B------:R0:W-:Y:S04]  /*14d0*/  STL [R1+0x364], R28 ;  /* 0x0003641c01007387 */ /* 0x0001e80000100800 */
[----:B0-----:R0:W3:Y:S04]  /*14e0*/  LDG.E.U16 R28, [R4.64] ;  /* 0x00000004041c7981 */ /* 0x0010e8000c1e1500 */
[----:B------:R4:W-:Y:S01]  /*14f0*/  STL [R1+0x360], R21 ;  /* 0x0003601501007387 */ /* 0x0009e20000100800 */
[----:B-1----:R-:W-:-:S02]  /*1500*/  IMAD R2, R0, 0x39, RZ ;  /* 0x0000003900027824 */ /* 0x002fc400078e02ff */
[C---:B0-----:R-:W-:Y:S01]  /*1510*/  IMAD R4, R0.reuse, 0x72, RZ ;  /* 0x0000007200047824 */ /* 0x041fe200078e02ff */
[----:B------:R0:W-:Y:S01]  /*1520*/  STL [R1+0x36c], R23 ;  /* 0x00036c1701007387 */ /* 0x0001e20000100800 */
[----:B----4-:R-:W-:-:S03]  /*1530*/  IMAD R21, R0, 0x82, RZ ;  /* 0x0000008200157824 */ /* 0x010fc600078e02ff */
[-C--:B------:R-:W-:Y:S01]  /*1540*/  IADD3 R8, P0, R4, R24.reuse, RZ ;  /* 0x0000001804087210 */ /* 0x080fe20007f1e0ff */
[C---:B------:R-:W-:Y:S01]  /*1550*/  IMAD R7, R0.reuse, 0x41, RZ ;  /* 0x0000004100077824 */ /* 0x040fe200078e02ff */
[-C--:B------:R-:W-:Y:S01]  /*1560*/  IADD3 R6, P1, R21, R24.reuse, RZ ;  /* 0x0000001815067210 */ /* 0x080fe20007f3e0ff */
[----:B0-----:R-:W-:Y:S01]  /*1570*/  IMAD R23, R0, 0x92, RZ ;  /* 0x0000009200177824 */ /* 0x001fe200078e02ff */
[-C--:B------:R-:W-:Y:S01]  /*1580*/  LEA.HI.X.SX32 R9, R2, R25.reuse, 0x1, P0 ;  /* 0x0000001902097211 */ /* 0x080fe200000f0eff */
[C---:B------:R-:W-:Y:S01]  /*1590*/  IMAD R5, R0.reuse, 0x49, RZ ;  /* 0x0000004900057824 */ /* 0x040fe200078e02ff */
[-C--:B------:R-:W-:Y:S02]  /*15a0*/  LEA.HI.X.SX32 R7, R7, R25.reuse, 0x1, P1 ;  /* 0x0000001907077211 */ /* 0x080fe400008f0eff */
[----:B------:R-:W-:Y:S01]  /*15b0*/  IADD3 R4, P2, R23, R24, RZ ;  /* 0x0000001817047210 */ /* 0x000fe20007f5e0ff */
[----:B------:R0:W4:Y:S03]  /*15c0*/  LDG.E.U16 R8, [R8.64] ;  /* 0x0000000408087981 */ /* 0x000126000c1e1500 */
[----:B------:R-:W-:Y:S01]  /*15d0*/  LEA.HI.X.SX32 R5, R5, R25, 0x1, P2 ;  /* 0x0000001905057211 */ /* 0x000fe200010f0eff */
[----:B--2---:R1:W-:Y:S01]  /*15e0*/  STL [R1+0x35c], R27 ;  /* 0x00035c1b01007387 */ /* 0x0043e20000100800 */
[----:B------:R-:W-:-:S03]  /*15f0*/  IMAD R3, R0, 0x51, RZ ;  /* 0x0000005100037824 */ /* 0x000fc600078e02ff */
[----:B0-----:R0:W2:Y:S01]  /*1600*/  LDG.E.U16 R9, [R6.64] ;  /* 0x0000000406097981 */ /* 0x0010a2000c1e1500 */
[----:B-1----:R-:W-:-:S05]  /*1610*/  IMAD R27, R0, 0xa2, RZ ;  /* 0x000000a2001b7824 */ /* 0x002fca00078e02ff */
[----:B------:R-:W-:-:S04]  /*1620*/  IADD3 R2, P0, R27, R24, RZ ;  /* 0x000000181b027210 */ /* 0x000fc80007f1e0ff */
[----:B------:R-:W-:Y:S01]  /*1630*/  LEA.HI.X.SX32 R3, R3, R25, 0x1, P0 ;  /* 0x0000001903037211 */ /* 0x000fe200000f0eff */
[----:B-----5:R1:W-:Y:S04]  /*1640*/  STL [R1+0x358], R18 ;  /* 0x0003581201007387 */ /* 0x0203e80000100800 */
[----:B-1----:R1:W5:Y:S04]  /*1650*/  LDG.E.U16 R18, [R4.64] ;  /* 0x0000000404127981 */ /* 0x002368000c1e1500 */
[----:B---3--:R-:W-:Y:S04]  /*1660*/  STL [R1+0x354], R28 ;  /* 0x0003541c01007387 */ /* 0x008fe80000100800 */
[----:B------:R3:W-:Y:S04]  /*1670*/  STL [R1+0x350], R14 ;  /* 0x0003500e01007387 */ /* 0x0007e80000100800 */
[----:B---3--:R3:W5:Y:S01]  /*1680*/  LDG.E.U16 R14, [R2.64] ;  /* 0x00000004020e7981 */ /* 0x008762000c1e1500 */
[----:B------:R-:W-:-:S02]  /*1690*/  IMAD R28, R0, 0xb2, RZ ;  /* 0x000000b2001c7824 */ /* 0x000fc400078e02ff */
[C---:B0-----:R-:W-:Y:S02]  /*16a0*/  IMAD R6, R0.reuse, 0xc2, RZ ;  /* 0x000000c200067824 */ /* 0x041fe400078e02ff */
[----:B---3--:R-:W-:Y:S01]  /*16b0*/  IMAD R3, R0, 0x59, RZ ;  /* 0x0000005900037824 */ /* 0x008fe200078e02ff */
[-C--:B------:R-:W-:Y:S01]  /*16c0*/  IADD3 R2, P0, R28, R24.reuse, RZ ;  /* 0x000000181c027210 */ /* 0x080fe20007f1e0ff */
[C---:B-1----:R-:W-:Y:S01]  /*16d0*/  IMAD R5, R0.reuse, 0x61, RZ ;  /* 0x0000006100057824 */ /* 0x042fe200078e02ff */
[----:B----4-:R0:W-:Y:S01]  /*16e0*/  STL [R1+0x348], R8 ;  /* 0x0003480801007387 */ /* 0x0101e20000100800 */
[----:B------:R-:W-:Y:S01]  /*16f0*/  IMAD R4, R0, 0xd2, RZ ;  /* 0x000000d200047824 */ /* 0x000fe200078e02ff */
[----:B------:R-:W-:Y:S02]  /*1700*/  LEA.HI.X.SX32 R3, R3, R25, 0x1, P0 ;  /* 0x0000001903037211 */ /* 0x000fe400000f0eff */
[-C--:B------:R-:W-:Y:S01]  /*1710*/  IADD3 R6, P1, R6, R24.reuse, RZ ;  /* 0x0000001806067210 */ /* 0x080fe20007f3e0ff */
[----:B--2---:R1:W-:Y:S01]  /*1720*/  STL [R1+0x344], R9 ;  /* 0x0003440901007387 */ /* 0x0043e20000100800 */
[----:B0-----:R-:W-:Y:S01]  /*1730*/  IMAD R8, R0, 0x69, RZ ;  /* 0x0000006900087824 */ /* 0x001fe200078e02ff */
[----:B------:R-:W-:-:S02]  /*1740*/  IADD3 R4, P0, R4, R24, RZ ;  /* 0x0000001804047210 */ /* 0x000fc40007f1e0ff */
[-C--:B------:R-:W-:Y:S01]  /*1750*/  LEA.HI.X.SX32 R7, R5, R25.reuse, 0x1, P1 ;  /* 0x0000001905077211 */ /* 0x080fe200008f0eff */
[----:B-1----:R-:W-:Y:S01]  /*1760*/  IMAD R9, R0, 0xe2, RZ ;  /* 0x000000e200097824 */ /* 0x002fe200078e02ff */
[-C--:B------:R-:W-:Y:S01]  /*1770*/  LEA.HI.X.SX32 R5, R8, R25.reuse, 0x1, P0 ;  /* 0x0000001908057211 */ /* 0x080fe200000f0eff */
[----:B-----5:R0:W-:Y:S04]  /*1780*/  STL [R1+0x340], R18 ;  /* 0x0003401201007387 */ /* 0x0201e80000100800 */
[----:B0-----:R0:W2:Y:S02]  /*1790*/  LDG.E.U16 R18, [R2.64] ;  /* 0x0000000402127981 */ /* 0x0010a4000c1e1500 */
[C---:B0-----:R-:W-:Y:S01]  /*17a0*/  IMAD R3, R0.reuse, 0x71, RZ ;  /* 0x0000007100037824 */ /* 0x041fe200078e02ff */
[----:B------:R-:W-:Y:S01]  /*17b0*/  IADD3 R2, P1, R9, R24, RZ ;  /* 0x0000001809027210 */ /* 0x000fe20007f3e0ff */
[----:B------:R0:W-:Y:S03]  /*17c0*/  STL [R1+0x33c], R14 ;  /* 0x00033c0e01007387 */ /* 0x0001e60000100800 */
[----:B------:R-:W-:Y:S01]  /*17d0*/  LEA.HI.X.SX32 R3, R3, R25, 0x1, P1 ;  /* 0x0000001903037211 */ /* 0x000fe200008f0eff */
[----:B------:R1:W3:Y:S04]  /*17e0*/  LDG.E.U16 R9, [R6.64] ;  /* 0x0000000406097981 */ /* 0x0002e8000c1e1500 */
[----:B0-----:R0:W4:Y:S04]  /*17f0*/  LDG.E.U16 R14, [R4.64] ;  /* 0x00000004040e7981 */ /* 0x001128000c1e1500 */
[----:B-1----:R-:W5:Y:S01]  /*1800*/  LDG.E.U16 R6, [R2.64] ;  /* 0x0000000402067981 */ /* 0x002f62000c1e1500 */
[----:B------:R-:W-:-:S02]  /*1810*/  IMAD R8, R0, 0xf2, RZ ;  /* 0x000000f200087824 */ /* 0x000fc400078e02ff */
[----:B0-----:R-:W-:-:S03]  /*1820*/  IMAD R5, R0, 0x79, RZ ;  /* 0x0000007900057824 */ /* 0x001fc600078e02ff */
[----:B------:R-:W-:-:S04]  /*1830*/  IADD3 R4, P1, R8, R24, RZ ;  /* 0x0000001808047210 */ /* 0x000fc80007f3e0ff */
[----:B------:R-:W-:Y:S01]  /*1840*/  LEA.HI.X.SX32 R5, R5, R25, 0x1, P1 ;  /* 0x0000001905057211 */ /* 0x000fe200008f0eff */
[----:B--2---:R-:W-:Y:S04]  /*1850*/  STL [R1+0x330], R18 ;  /* 0x0003301201007387 */ /* 0x004fe80000100800 */
[----:B---3--:R-:W-:Y:S04]  /*1860*/  STL [R1+0x324], R9 ;  /* 0x0003240901007387 */ /* 0x008fe80000100800 */
[----:B----4-:R-:W-:Y:S04]  /*1870*/  STL [R1+0x338], R14 ;  /* 0x0003380e01007387 */ /* 0x010fe80000100800 */
[----:B-----5:R0:W-:Y:S04]  /*1880*/  STL [R1+0x334], R6 ;  /* 0x0003340601007387 */ /* 0x0201e80000100800 */
[----:B0-----:R0:W2:Y:S01]  /*1890*/  LDG.E.U16 R6, [R4.64] ;  /* 0x0000000404067981 */ /* 0x0010a2000c1e1500 */
[C---:B------:R-:W-:Y:S01]  /*18a0*/  SHF.L.U32 R18, R0.reuse, 0x1, RZ ;  /* 0x0000000100127819 */ /* 0x040fe200000006ff */
[----:B------:R-:W-:-:S02]  /*18b0*/  IMAD R7, R0, 0x1a, RZ ;  /* 0x0000001a00077824 */ /* 0x000fc400078e02ff */
[----:B------:R-:W-:Y:S01]  /*18c0*/  IMAD R14, R0, 0x34, RZ ;  /* 0x00000034000e7824 */ /* 0x000fe200078e02ff */
[-C--:B------:R-:W-:Y:S01]  /*18d0*/  IADD3 R8, P0, R18, R24.reuse, RZ ;  /* 0x0000001812087210 */ /* 0x080fe20007f1e0ff */
[C---:B------:R-:W-:Y:S01]  /*18e0*/  IMAD R3, R0.reuse, 0xd, RZ ;  /* 0x0000000d00037824 */ /* 0x040fe200078e02ff */
[-C--:B------:R-:W-:Y:S02]  /*18f0*/  IADD3 R2, P1, R7, R24.reuse, RZ ;  /* 0x0000001807027210 */ /* 0x080fe40007f3e0ff */
[-C--:B------:R-:W-:Y:S02]  /*1900*/  LEA.HI.X.SX32 R9, R0, R25.reuse, 0x1, P0 ;  /* 0x0000001900097211 */ /* 0x080fe400000f0eff */
[----:B0-----:R-:W-:Y:S02]  /*1910*/  IADD3 R4, P2, R17, R24, RZ ;  /* 0x0000001811047210 */ /* 0x001fe40007f5e0ff */
[-C--:B------:R-:W-:Y:S01]  /*1920*/  LEA.HI.X.SX32 R3, R3, R25.reuse, 0x1, P1 ;  /* 0x0000001903037211 */ /* 0x080fe200008f0eff */
[----:B------:R0:W3:Y:S01]  /*1930*/  LDG.E.U16 R8, [R8.64] ;  /* 0x0000000408087981 */ /* 0x0000e2000c1e1500 */
[----:B------:R-:W-:-:S05]  /*1940*/  LEA.HI.X.SX32 R5, R14, R25, 0x1, P2 ;  /* 0x000000190e057211 */ /* 0x000fca00010f0eff */
[----:B------:R1:W4:Y:S04]  /*1950*/  LDG.E.U16 R4, [R4.64] ;  /* 0x0000000404047981 */ /* 0x000328000c1e1500 */
[----:B--2---:R2:W-:Y:S02]  /*1960*/  STL [R1+0x32c], R6 ;  /* 0x00032c0601007387 */ /* 0x0045e40000100800 */
[----:B--2---:R-:W-:Y:S02]  /*1970*/  IADD3 R6, P0, R14, R24, RZ ;  /* 0x000000180e067210 */ /* 0x004fe40007f1e0ff */
[----:B------:R2:W5:Y:S02]  /*1980*/  LDG.E.U16 R14, [R2.64] ;  /* 0x00000004020e7981 */ /* 0x000564000c1e1500 */
[----:B------:R-:W-:-:S05]  /*1990*/  LEA.HI.X.SX32 R7, R7, R25, 0x1, P0 ;  /* 0x0000001907077211 */ /* 0x000fca00000f0eff */
[----:B------:R1:W4:Y:S01]  /*19a0*/  LDG.E.U16 R17, [R6.64] ;  /* 0x0000000406117981 */ /* 0x000322000c1e1500 */
[----:B0-----:R-:W-:-:S05]  /*19b0*/  IMAD R9, R0, 0x44, RZ ;  /* 0x0000004400097824 */ /* 0x001fca00078e02ff */
[-C--:B--2---:R-:W-:Y:S01]  /*19c0*/  IADD3 R2, P0, R9, R24.reuse, RZ ;  /* 0x0000001809027210 */ /* 0x084fe20007f1e0ff */
[----:B---3--:R0:W-:Y:S03]  /*19d0*/  STL [R1+0x318], R8 ;  /* 0x0003180801007387 */ /* 0x0081e60000100800 */
[----:B------:R-:W-:Y:S02]  /*19e0*/  LEA.HI.X.SX32 R3, R15, R25, 0x1, P0 ;  /* 0x000000190f037211 */ /* 0x000fe400000f0eff */
[----:B0-----:R-:W-:-:S04]  /*19f0*/  IADD3 R8, P1, R29, R24, RZ ;  /* 0x000000181d087210 */ /* 0x001fc80007f3e0ff */
[----:B------:R-:W-:-:S05]  /*1a00*/  LEA.HI.X.SX32 R9, R9, R25, 0x1, P1 ;  /* 0x0000001909097211 */ /* 0x000fca00008f0eff */
[----:B------:R0:W2:Y:S01]  /*1a10*/  LDG.E.U16 R29, [R8.64] ;  /* 0x00000004081d7981 */ /* 0x0000a2000c1e1500 */
[C---:B-1----:R-:W-:Y:S02]  /*1a20*/  IMAD R5, R0.reuse, 0x2a, RZ ;  /* 0x0000002a00057824 */ /* 0x042fe400078e02ff */
[----:B------:R-:W-:-:S03]  /*1a30*/  IMAD R7, R0, 0x15, RZ ;  /* 0x0000001500077824 */ /* 0x000fc600078e02ff */
[----:B------:R-:W-:-:S04]  /*1a40*/  IADD3 R6, P0, R5, R24, RZ ;  /* 0x0000001805067210 */ /* 0x000fc80007f1e0ff */
[----:B------:R-:W-:Y:S01]  /*1a50*/  LEA.HI.X.SX32 R7, R7, R25, 0x1, P0 ;  /* 0x0000001907077211 */ /* 0x000fe200000f0eff */
[----:B-----5:R-:W-:Y:S04]  /*1a60*/  STL [R1+0x328], R14 ;  /* 0x0003280e01007387 */ /* 0x020fe80000100800 */
[----:B----4-:R1:W-:Y:S04]  /*1a70*/  STL [R1+0x314], R17 ;  /* 0x0003141101007387 */ /* 0x0103e80000100800 */
[----:B-1----:R1:W3:Y:S02]  /*1a80*/  LDG.E.U16 R17, [R2.64] ;  /* 0x0000000402117981 */ /* 0x0022e4000c1e1500 */
[----:B-1----:R-:W-:-:S02]  /*1a90*/  IADD3 R2, P2, R22, R24, RZ ;  /* 0x0000001816027210 */ /* 0x002fc40007f5e0ff */
[----:B------:R1:W4:Y:S01]  /*1aa0*/  LDG.E.U16 R22, [R6.64] ;  /* 0x0000000406167981 */ /* 0x000322000c1e1500 */
[----:B------:R-:W-:-:S03]  /*1ab0*/  IMAD R14, R0, 0x54, RZ ;  /* 0x00000054000e7824 */ /* 0x000fc600078e02ff */
[----:B------:R5:W-:Y:S01]  /*1ac0*/  STL [R1+0x31c], R4 ;  /* 0x00031c0401007387 */ /* 0x000be20000100800 */
[----:B------:R-:W-:Y:S01]  /*1ad0*/  IMAD R15, R0, 0x64, RZ ;  /* 0x00000064000f7824 */ /* 0x000fe200078e02ff */
[C---:B------:R-:W-:Y:S02]  /*1ae0*/  LEA.HI.X.SX32 R3, R14.reuse, R25, 0x1, P2 ;  /* 0x000000190e037211 */ /* 0x040fe400010f0eff */
[----:B-----5:R-:W-:-:S04]  /*1af0*/  IADD3 R4, P1, R14, R24, RZ ;  /* 0x000000180e047210 */ /* 0x020fc80007f3e0ff */
[----:B------:R-:W-:-:S05]  /*1b00*/  LEA.HI.X.SX32 R5, R5, R25, 0x1, P1 ;  /* 0x0000001905057211 */ /* 0x000fca00008f0eff */
[----:B------:R5:W4:Y:S02]  /*1b10*/  LDG.E.U16 R14, [R4.64] ;  /* 0x00000004040e7981 */ /* 0x000b24000c1e1500 */
[----:B-----5:R-:W-:-:S04]  /*1b20*/  IADD3 R4, P0, R15, R24, RZ ;  /* 0x000000180f047210 */ /* 0x020fc80007f1e0ff */
[----:B------:R-:W-:Y:S01]  /*1b30*/  LEA.HI.X.SX32 R5, R16, R25, 0x1, P0 ;  /* 0x0000001910057211 */ /* 0x000fe200000f0eff */
[C---:B0-----:R-:W-:Y:S02]  /*1b40*/  IMAD R8, R0.reuse, 0x3a, RZ ;  /* 0x0000003a00087824 */ /* 0x041fe400078e02ff */
[----:B-1----:R-:W-:-:S03]  /*1b50*/  IMAD R7, R0, 0x1d, RZ ;  /* 0x0000001d00077824 */ /* 0x002fc600078e02ff */
[----:B------:R-:W-:-:S04]  /*1b60*/  IADD3 R6, P0, R8, R24, RZ ;  /* 0x0000001808067210 */ /* 0x000fc80007f1e0ff */
[-C--:B------:R-:W-:Y:S01]  /*1b70*/  LEA.HI.X.SX32 R7, R7, R25.reuse, 0x1, P0 ;  /* 0x0000001907077211 */ /* 0x080fe200000f0eff */
[----:B------:R-:W-:Y:S01]  /*1b80*/  IMAD R9, R0, 0x74, RZ ;  /* 0x0000007400097824 */ /* 0x000fe200078e02ff */
[----:B---3--:R0:W-:Y:S04]  /*1b90*/  STL [R1+0x310], R17 ;  /* 0x0003101101007387 */ /* 0x0081e80000100800 */
[----:B0-----:R0:W3:Y:S02]  /*1ba0*/  LDG.E.U16 R17, [R2.64] ;  /* 0x0000000402117981 */ /* 0x0010e4000c1e1500 */
[----:B0-----:R-:W-:Y:S02]  /*1bb0*/  IADD3 R2, P1, R20, R24, RZ ;  /* 0x0000001814027210 */ /* 0x001fe40007f3e0ff */
[----:B--2---:R0:W-:Y:S02]  /*1bc0*/  STL [R1+0x304], R29 ;  /* 0x0003041d01007387 */ /* 0x0041e40000100800 */
[----:B------:R-:W-:-:S05]  /*1bd0*/  LEA.HI.X.SX32 R3, R15, R25, 0x1, P1 ;  /* 0x000000190f037211 */ /* 0x000fca00008f0eff */
[----:B------:R1:W2:Y:S04]  /*1be0*/  LDG.E.U16 R16, [R2.64] ;  /* 0x0000000402107981 */ /* 0x0002a8000c1e1500 */
[----:B0-----:R0:W5:Y:S04]  /*1bf0*/  LDG.E.U16 R29, [R4.64] ;  /* 0x00000004041d7981 */ /* 0x001168000c1e1500 */
[----:B----4-:R4:W-:Y:S01]  /*1c00*/  STL [R1+0x30c], R22 ;  /* 0x00030c1601007387 */ /* 0x0109e20000100800 */
[----:B-1----:R-:W-:-:S03]  /*1c10*/  IADD3 R2, P0, R19, R24, RZ ;  /* 0x0000001813027210 */ /* 0x002fc60007f1e0ff */
[----:B----4-:R1:W4:Y:S01]  /*1c20*/  LDG.E.U16 R22, [R6.64] ;  /* 0x0000000406167981 */ /* 0x010322000c1e1500 */
[C---:B0-----:R-:W-:Y:S02]  /*1c30*/  IADD3 R4, P1, R9.reuse, R24, RZ ;  /* 0x0000001809047210 */ /* 0x041fe40007f3e0ff */
[-C--:B------:R-:W-:Y:S02]  /*1c40*/  LEA.HI.X.SX32 R3, R9, R25.reuse, 0x1, P0 ;  /* 0x0000001909037211 */ /* 0x080fe400000f0eff */
[----:B------:R-:W-:-:S03]  /*1c50*/  LEA.HI.X.SX32 R5, R8, R25, 0x1, P1 ;  /* 0x0000001908057211 */ /* 0x000fc600008f0eff */
[----:B------:R0:W4:Y:S04]  /*1c60*/  LDG.E.U16 R19, [R2.64] ;  /* 0x0000000402137981 */ /* 0x000128000c1e1500 */
[----:B------:R0:W4:Y:S01]  /*1c70*/  LDG.E.U16 R20, [R4.64] ;  /* 0x0000000404147981 */ /* 0x000122000c1e1500 */
[----:B-1----:R-:W-:-:S03]  /*1c80*/  IMAD R7, R0, 0xc, RZ ;  /* 0x0000000c00077824 */ /* 0x002fc600078e02ff */
[----:B------:R1:W-:Y:S01]  /*1c90*/  STL [R1+0x2fc], R14 ;  /* 0x0002fc0e01007387 */ /* 0x0003e20000100800 */
[C---:B0-----:R-:W-:Y:S02]  /*1ca0*/  IMAD R5, R0.reuse, 0x3, RZ ;  /* 0x0000000300057824 */ /* 0x041fe400078e02ff */
[----:B-1----:R-:W-:Y:S01]  /*1cb0*/  IMAD R14, R0, 0x6, RZ ;  /* 0x00000006000e7824 */ /* 0x002fe200078e02ff */
[----:B------:R-:W-:-:S04]  /*1cc0*/  IADD3 R4, P1, R7, R24, RZ ;  /* 0x0000001807047210 */ /* 0x000fc80007f3e0ff */
[----:B------:R-:W-:-:S04]  /*1cd0*/  IADD3 R8, P0, R14, R24, RZ ;  /* 0x000000180e087210 */ /* 0x000fc80007f1e0ff */
[-C--:B------:R-:W-:Y:S02]  /*1ce0*/  LEA.HI.X.SX32 R9, R5, R25.reuse, 0x1, P0 ;  /* 0x0000001905097211 */ /* 0x080fe400000f0eff */
[----:B------:R-:W-:Y:S01]  /*1cf0*/  LEA.HI.X.SX32 R5, R14, R25, 0x1, P1 ;  /* 0x000000190e057211 */ /* 0x000fe200008f0eff */
[C---:B------:R-:W-:Y:S02]  /*1d00*/  IMAD R15, R0.reuse, 0xe, RZ ;  /* 0x0000000e000f7824 */ /* 0x040fe400078e02ff */
[----:B------:R-:W-:-:S03]  /*1d10*/  IMAD R3, R0, 0x7, RZ ;  /* 0x0000000700037824 */ /* 0x000fc600078e02ff */
[----:B------:R-:W-:-:S04]  /*1d20*/  IADD3 R2, P0, R15, R24, RZ ;  /* 0x000000180f027210 */ /* 0x000fc80007f1e0ff */
[----:B------:R-:W-:Y:S01]  /*1d30*/  LEA.HI.X.SX32 R3, R3, R25, 0x1, P0 ;  /* 0x0000001903037211 */ /* 0x000fe200000f0eff */
[----:B---3--:R0:W-:Y:S02]  /*1d40*/  STL [R1+0x300], R17 ;  /* 0x0003001101007387 */ /* 0x0081e40000100800 */
[----:B0-----:R-:W-:Y:S02]  /*1d50*/  IMAD R17, R0, 0x18, RZ ;  /* 0x0000001800117824 */ /* 0x001fe400078e02ff */
[----:B-----5:R0:W-:Y:S04]  /*1d60*/  STL [R1+0x2e4], R29 ;  /* 0x0002e41d01007387 */ /* 0x0201e80000100800 */
[----:B--2---:R1:W-:Y:S04]  /*1d70*/  STL [R1+0x2f8], R16 ;  /* 0x0002f81001007387 */ /* 0x0043e80000100800 */
[----:B0-----:R0:W2:Y:S04]  /*1d80*/  LDG.E.U16 R29, [R8.64] ;  /* 0x00000004081d7981 */ /* 0x0010a8000c1e1500 */
[----:B-1----:R1:W3:Y:S01]  /*1d90*/  LDG.E.U16 R16, [R4.64] ;  /* 0x0000000404107981 */ /* 0x0022e2000c1e1500 */
[----:B------:R-:W-:-:S04]  /*1da0*/  IADD3 R6, P2, R17, R24, RZ ;  /* 0x0000001811067210 */ /* 0x000fc80007f5e0ff */
[----:B------:R-:W-:Y:S01]  /*1db0*/  LEA.HI.X.SX32 R7, R7, R25, 0x1, P2 ;  /* 0x0000001907077211 */ /* 0x000fe200010f0eff */
[----:B----4-:R4:W-:Y:S01]  /*1dc0*/  STL [R1+0x2f4], R22 ;  /* 0x0002f41601007387 */ /* 0x0109e20000100800 */
[----:B0-----:R-:W-:-:S03]  /*1dd0*/  IMAD R8, R0, 0x1c, RZ ;  /* 0x0000001c00087824 */ /* 0x001fc600078e02ff */
[----:B----4-:R0:W4:Y:S02]  /*1de0*/  LDG.E.U16 R22, [R6.64] ;  /* 0x0000000406167981 */ /* 0x010124000c1e1500 */
[----:B-1----:R-:W-:-:S04]  /*1df0*/  IADD3 R4, P0, R8, R24, RZ ;  /* 0x0000001808047210 */ /* 0x002fc80007f1e0ff */
[----:B------:R-:W-:Y:S01]  /*1e00*/  LEA.HI.X.SX32 R5, R15, R25, 0x1, P0 ;  /* 0x000000190f057211 */ /* 0x000fe200000f0eff */
[----:B------:R1:W-:Y:S04]  /*1e10*/  STL [R1+0x2e0], R20 ;  /* 0x0002e01401007387 */ /* 0x0003e80000100800 */
[----:B------:R5:W-:Y:S04]  /*1e20*/  STL [R1+0x2f0], R19 ;  /* 0x0002f01301007387 */ /* 0x000be80000100800 */
[----:B-1----:R1:W4:Y:S04]  /*1e30*/  LDG.E.U16 R20, [R2.64] ;  /* 0x0000000402147981 */ /* 0x002328000c1e1500 */
[----:B-----5:R5:W4:Y:S01]  /*1e40*/  LDG.E.U16 R19, [R4.64] ;  /* 0x0000000404137981 */ /* 0x020b22000c1e1500 */
[----:B------:R-:W-:-:S02]  /*1e50*/  IMAD R9, R0, 0x16, RZ ;  /* 0x0000001600097824 */ /* 0x000fc400078e02ff */
[----:B0-----:R-:W-:Y:S01]  /*1e60*/  IMAD R7, R0, 0xb, RZ ;  /* 0x0000000b00077824 */ /* 0x001fe200078e02ff */
[-C--:B-1----:R-:W-:Y:S02]  /*1e70*/  IADD3 R2, P1, R26, R24.reuse, RZ ;  /* 0x000000181a027210 */ /* 0x082fe40007f3e0ff */
[----:B------:R-:W-:Y:S02]  /*1e80*/  IADD3 R6, P0, R9, R24, RZ ;  /* 0x0000001809067210 */ /* 0x000fe40007f1e0ff */
[-C--:B------:R-:W-:Y:S01]  /*1e90*/  LEA.HI.X.SX32 R3, R8, R25.reuse, 0x1, P1 ;  /* 0x0000001908037211 */ /* 0x080fe200008f0eff */
[----:B------:R-:W-:Y:S01]  /*1ea0*/  IMAD R14, R0, 0x2c, RZ ;  /* 0x0000002c000e7824 */ /* 0x000fe200078e02ff */
[----:B------:R-:W-:-:S04]  /*1eb0*/  LEA.HI.X.SX32 R7, R7, R25, 0x1, P0 ;  /* 0x0000001907077211 */ /* 0x000fc800000f0eff */
[----:B-----5:R-:W-:-:S04]  /*1ec0*/  IADD3 R4, P1, R14, R24, RZ ;  /* 0x000000180e047210 */ /* 0x020fc80007f3e0ff */
[----:B------:R-:W-:Y:S01]  /*1ed0*/  LEA.HI.X.SX32 R5, R9, R25, 0x1, P1 ;  /* 0x0000001909057211 */ /* 0x000fe200008f0eff */
[----:B------:R-:W-:-:S04]  /*1ee0*/  IMAD R17, R0, 0x58, RZ ;  /* 0x0000005800117824 */ /* 0x000fc800078e02ff */
[----:B------:R0:W5:Y:S01]  /*1ef0*/  LDG.E.U16 R26, [R4.64] ;  /* 0x00000004041a7981 */ /* 0x000162000c1e1500 */
[C---:B------:R-:W-:Y:S02]  /*1f00*/  IMAD R9, R0.reuse, 0x1e, RZ ;  /* 0x0000001e00097824 */ /* 0x040fe400078e02ff */
[C---:B0-----:R-:W-:Y:S02]  /*1f10*/  IMAD R5, R0.reuse, 0x3c, RZ ;  /* 0x0000003c00057824 */ /* 0x041fe400078e02ff */
[----:B------:R-:W-:-:S03]  /*1f20*/  IMAD R4, R0, 0xf, RZ ;  /* 0x0000000f00047824 */ /* 0x000fc600078e02ff */
[-C--:B------:R-:W-:Y:S01]  /*1f30*/  IADD3 R8, P1, R5, R24.reuse, RZ ;  /* 0x0000001805087210 */ /* 0x080fe20007f3e0ff */
[----:B--2---:R0:W-:Y:S04]  /*1f40*/  STL [R1+0x2c8], R29 ;  /* 0x0002c81d01007387 */ /* 0x0041e80000100800 */
[----:B---3--:R1:W-:Y:S04]  /*1f50*/  STL [R1+0x2e8], R16 ;  /* 0x0002e81001007387 */ /* 0x0083e80000100800 */
[----:B0-----:R0:W2:Y:S04]  /*1f60*/  LDG.E.U16 R29, [R2.64] ;  /* 0x00000004021d7981 */ /* 0x0010a8000c1e1500 */
[----:B-1----:R1:W3:Y:S01]  /*1f70*/  LDG.E.U16 R16, [R6.64] ;  /* 0x0000000406107981 */ /* 0x0022e2000c1e1500 */
[----:B0-----:R-:W-:-:S04]  /*1f80*/  IADD3 R2, P0, R17, R24, RZ ;  /* 0x0000001811027210 */ /* 0x001fc80007f1e0ff */
[----:B------:R-:W-:Y:S01]  /*1f90*/  LEA.HI.X.SX32 R3, R14, R25, 0x1, P0 ;  /* 0x000000190e037211 */ /* 0x000fe200000f0eff */
[----:B----4-:R0:W-:Y:S01]  /*1fa0*/  STL [R1+0x2dc], R22 ;  /* 0x0002dc1601007387 */ /* 0x0101e20000100800 */
[----:B-1----:R-:W-:-:S03]  /*1fb0*/  IADD3 R6, P0, R9, R24, RZ ;  /* 0x0000001809067210 */ /* 0x002fc60007f1e0ff */
[----:B0-----:R0:W4:Y:S01]  /*1fc0*/  LDG.E.U16 R22, [R2.64] ;  /* 0x0000000402167981 */ /* 0x001122000c1e1500 */
[-C--:B------:R-:W-:Y:S02]  /*1fd0*/  LEA.HI.X.SX32 R7, R4, R25.reuse, 0x1, P0 ;  /* 0x0000001904077211 */ /* 0x080fe400000f0eff */
[----:B------:R-:W-:Y:S01]  /*1fe0*/  LEA.HI.X.SX32 R9, R9, R25, 0x1, P1 ;  /* 0x0000001909097211 */ /* 0x000fe200008f0eff */
[----:B------:R1:W-:Y:S04]  /*1ff0*/  STL [R1+0x34c], R20 ;  /* 0x00034c1401007387 */ /* 0x0003e80000100800 */
[----:B------:R0:W-:Y:S04]  /*2000*/  STL [R1+0x2d8], R19 ;  /* 0x0002d81301007387 */ /* 0x0001e80000100800 */
[----:B-1----:R1:W4:Y:S04]  /*2010*/  LDG.E.U16 R20, [R6.64] ;  /* 0x0000000406147981 */ /* 0x002328000c1e1500 */
[----:B0-----:R0:W4:Y:S01]  /*2020*/  LDG.E.U16 R19, [R8.64] ;  /* 0x0000000408137981 */ /* 0x001122000c1e1500 */
[----:B------:R-:W-:-:S02]  /*2030*/  IMAD R17, R0, 0x78, RZ ;  /* 0x0000007800117824 */ /* 0x000fc400078e02ff */
[C---:B------:R-:W-:Y:S02]  /*2040*/  IMAD R15, R0.reuse, 0x26, RZ ;  /* 0x00000026000f7824 */ /* 0x040fe400078e02ff */
[C---:B------:R-:W-:Y:S01]  /*2050*/  IMAD R3, R0.reuse, 0x13, RZ ;  /* 0x0000001300037824 */ /* 0x040fe200078e02ff */
[-C--:B------:R-:W-:Y:S02]  /*2060*/  IADD3 R4, P2, R17, R24.reuse, RZ ;  /* 0x0000001811047210 */ /* 0x080fe40007f5e0ff */
[----:B------:R-:W-:Y:S02]  /*2070*/  IADD3 R2, P0, R15, R24, RZ ;  /* 0x000000180f027210 */ /* 0x000fe40007f1e0ff */
[-C--:B------:R-:W-:Y:S01]  /*2080*/  LEA.HI.X.SX32 R5, R5, R25.reuse, 0x1, P2 ;  /* 0x0000001905057211 */ /* 0x080fe200010f0eff */
[C---:B0-----:R-:W-:Y:S01]  /*2090*/  IMAD R9, R0.reuse, 0x4c, RZ ;  /* 0x0000004c00097824 */ /* 0x041fe200078e02ff */
[----:B------:R-:W-:Y:S01]  /*20a0*/  LEA.HI.X.SX32 R3, R3, R25, 0x1, P0 ;  /* 0x0000001903037211 */ /* 0x000fe200000f0eff */
[----:B------:R-:W-:-:S05]  /*20b0*/  IMAD R17, R0, 0x98, RZ ;  /* 0x0000009800117824 */ /* 0x000fca00078e02ff */
[----:B------:R-:W-:Y:S01]  /*20c0*/  IADD3 R8, P2, R17, R24, RZ ;  /* 0x0000001811087210 */ /* 0x000fe20007f5e0ff */
[C---:B-1----:R-:W-:Y:S02]  /*20d0*/  IMAD R7, R0.reuse, 0x2e, RZ ;  /* 0x0000002e00077824 */ /* 0x042fe400078e02ff */
[----:B------:R-:W-:-:S05]  /*20e0*/  IMAD R14, R0, 0x5c, RZ ;  /* 0x0000005c000e7824 */ /* 0x000fca00078e02ff */
[-C--:B------:R-:W-:Y:S01]  /*20f0*/  IADD3 R6, P1, R14, R24.reuse, RZ ;  /* 0x000000180e067210 */ /* 0x080fe20007f3e0ff */
[----:B--2---:R0:W-:Y:S04]  /*2100*/  STL [R1+0x2d4], R29 ;  /* 0x0002d41d01007387 */ /* 0x0041e80000100800 */
[----:B---3--:R1:W-:Y:S04]  /*2110*/  STL [R1+0x2c4], R16 ;  /* 0x0002c41001007387 */ /* 0x0083e80000100800 */
[----:B0-----:R0:W2:Y:S04]  /*2120*/  LDG.E.U16 R29, [R4.64] ;  /* 0x00000004041d7981 */ /* 0x0010a8000c1e1500 */
[----:B-1----:R1:W3:Y:S02]  /*2130*/  LDG.E.U16 R16, [R2.64] ;  /* 0x0000000402107981 */ /* 0x0022e4000c1e1500 */
[----:B-1----:R-:W-:-:S04]  /*2140*/  IADD3 R2, P0, R9, R24, RZ ;  /* 0x0000001809027210 */ /* 0x002fc80007f1e0ff */
[-C--:B------:R-:W-:Y:S01]  /*2150*/  LEA.HI.X.SX32 R3, R15, R25.reuse, 0x1, P0 ;  /* 0x000000190f037211 */ /* 0x080fe200000f0eff */
[----:B-----5:R1:W-:Y:S04]  /*2160*/  STL [R1+0x2d0], R26 ;  /* 0x0002d01a01007387 */ /* 0x0203e80000100800 */
[----:B-1----:R1:W5:Y:S01]  /*2170*/  LDG.E.U16 R26, [R2.64] ;  /* 0x00000004021a7981 */ /* 0x002362000c1e1500 */
[----:B------:R-:W-:-:S03]  /*2180*/  LEA.HI.X.SX32 R9, R9, R25, 0x1, P2 ;  /* 0x0000001909097211 */ /* 0x000fc600010f0eff */
[----:B----4-:R4:W-:Y:S01]  /*2190*/  STL [R1+0x2cc], R22 ;  /* 0x0002cc1601007387 */ /* 0x0109e20000100800 */
[C---:B0-----:R-:W-:Y:S01]  /*21a0*/  IMAD R5, R0.reuse, 0x17, RZ ;  /* 0x0000001700057824 */ /* 0x041fe200078e02ff */
[----:B------:R-:W-:Y:S02]  /*21b0*/  IADD3 R4, P0, R7, R24, RZ ;  /* 0x0000001807047210 */ /* 0x000fe40007f1e0ff */
[----:B----4-:R0:W4:Y:S02]  /*21c0*/  LDG.E.U16 R22, [R8.64] ;  /* 0x0000000408167981 */ /* 0x010124000c1e1500 */
[-C--:B------:R-:W-:Y:S02]  /*21d0*/  LEA.HI.X.SX32 R5, R5, R25.reuse, 0x1, P0 ;  /* 0x0000001905057211 */ /* 0x080fe400000f0eff */
[----:B------:R-:W-:Y:S01]  /*21e0*/  LEA.HI.X.SX32 R7, R7, R25, 0x1, P1 ;  /* 0x0000001907077211 */ /* 0x000fe200008f0eff */
[----:B------:R0:W-:Y:S04]  /*21f0*/  STL [R1+0x320], R20 ;  /* 0x0003201401007387 */ /* 0x0001e80000100800 */
[----:B------:R1:W-:Y:S04]  /*2200*/  STL [R1+0x2c0], R19 ;  /* 0x0002c01301007387 */ /* 0x0003e80000100800 */
[----:B0-----:R0:W4:Y:S04]  /*2210*/  LDG.E.U16 R20, [R4.64] ;  /* 0x0000000404147981 */ /* 0x001128000c1e1500 */
[----:B-1----:R1:W4:Y:S01]  /*2220*/  LDG.E.U16 R19, [R6.64] ;  /* 0x0000000406137981 */ /* 0x002322000c1e1500 */
[----:B------:R-:W-:-:S05]  /*2230*/  IMAD R17, R0, 0xb8, RZ ;  /* 0x000000b800117824 */ /* 0x000fca00078e02ff */
[----:B------:R-:W-:-:S04]  /*2240*/  IADD3 R2, P2, R17, R24, RZ ;  /* 0x0000001811027210 */ /* 0x000fc80007f5e0ff */
[----:B------:R-:W-:Y:S01]  /*2250*/  LEA.HI.X.SX32 R3, R14, R25, 0x1, P2 ;  /* 0x000000190e037211 */ /* 0x000fe200010f0eff */
[----:B-1----:R-:W-:-:S05]  /*2260*/  IMAD R7, R0, 0x36, RZ ;  /* 0x0000003600077824 */ /* 0x002fca00078e02ff */
[----:B0-----:R-:W-:Y:S01]  /*2270*/  IADD3 R4, P0, R7, R24, RZ ;  /* 0x0000001807047210 */ /* 0x001fe20007f1e0ff */
[C---:B------:R-:W-:Y:S02]  /*2280*/  IMAD R17, R0.reuse, 0xd8, RZ ;  /* 0x000000d800117824 */ /* 0x040fe400078e02ff */
[----:B------:R-:W-:-:S03]  /*2290*/  IMAD R14, R0, 0x3e, RZ ;  /* 0x0000003e000e7824 */ /* 0x000fc600078e02ff */
[----:B------:R-:W-:Y:S01]  /*22a0*/  IADD3 R6, P2, R17, R24, RZ ;  /* 0x0000001811067210 */ /* 0x000fe20007f5e0ff */
[C---:B------:R-:W-:Y:S02]  /*22b0*/  IMAD R15, R0.reuse, 0x7c, RZ ;  /* 0x0000007c000f7824 */ /* 0x040fe400078e02ff */
[C---:B------:R-:W-:Y:S01]  /*22c0*/  IMAD R17, R0.reuse, 0xf8, RZ ;  /* 0x000000f800117824 */ /* 0x040fe200078e02ff */
[----:B--2---:R0:W-:Y:S04]  /*22d0*/  STL [R1+0x2b8], R29 ;  /* 0x0002b81d01007387 */ /* 0x0041e80000100800 */
[----:B0-----:R0:W2:Y:S02]  /*22e0*/  LDG.E.U16 R29, [R2.64] ;  /* 0x00000004021d7981 */ /* 0x0010a4000c1e1500 */
[----:B0-----:R-:W-:-:S02]  /*22f0*/  IMAD R2, R0, 0x1b, RZ ;  /* 0x0000001b00027824 */ /* 0x001fc400078e02ff */
[----:B---3--:R-:W-:Y:S03]  /*2300*/  STL [R1+0x2b4], R16 ;  /* 0x0002b41001007387 */ /* 0x008fe60000100800 */
[----:B------:R-:W-:Y:S01]  /*2310*/  LEA.HI.X.SX32 R5, R2, R25, 0x1, P0 ;  /* 0x0000001902057211 */ /* 0x000fe200000f0eff */
[C---:B------:R-:W-:Y:S01]  /*2320*/  IMAD R3, R0.reuse, 0x6c, RZ ;  /* 0x0000006c00037824 */ /* 0x040fe200078e02ff */
[----:B-----5:R0:W-:Y:S04]  /*2330*/  STL [R1+0x2bc], R26 ;  /* 0x0002bc1a01007387 */ /* 0x0201e80000100800 */
[-C--:B------:R-:W-:Y:S01]  /*2340*/  IADD3 R8, P1, R3, R24.reuse, RZ ;  /* 0x0000001803087210 */ /* 0x080fe20007f3e0ff */
[----:B0-----:R0:W3:Y:S01]  /*2350*/  LDG.E.U16 R26, [R4.64] ;  /* 0x00000004041a7981 */ /* 0x0010e2000c1e1500 */
[----:B------:R-:W-:Y:S01]  /*2360*/  IMAD R16, R0, 0x1f, RZ ;  /* 0x0000001f00107824 */ /* 0x000fe200078e02ff */
[----:B------:R-:W-:-:S02]  /*2370*/  IADD3 R2, P0, R14, R24, RZ ;  /* 0x000000180e027210 */ /* 0x000fc40007f1e0ff */
[-C--:B------:R-:W-:Y:S02]  /*2380*/  LEA.HI.X.SX32 R9, R7, R25.reuse, 0x1, P1 ;  /* 0x0000001907097211 */ /* 0x080fe400008f0eff */
[-C--:B------:R-:W-:Y:S01]  /*2390*/  LEA.HI.X.SX32 R7, R3, R25.reuse, 0x1, P2 ;  /* 0x0000001903077211 */ /* 0x080fe200010f0eff */
[----:B----4-:R1:W-:Y:S01]  /*23a0*/  STL [R1+0x2ac], R22 ;  /* 0x0002ac1601007387 */ /* 0x0103e20000100800 */
[----:B------:R-:W-:-:S03]  /*23b0*/  LEA.HI.X.SX32 R3, R16, R25, 0x1, P0 ;  /* 0x0000001910037211 */ /* 0x000fc600000f0eff */
[----:B------:R4:W5:Y:S01]  /*23c0*/  LDG.E.U16 R16, [R8.64] ;  /* 0x0000000408107981 */ /* 0x000962000c1e1500 */
[----:B0-----:R-:W-:-:S03]  /*23d0*/  IADD3 R4, P1, R15, R24, RZ ;  /* 0x000000180f047210 */ /* 0x001fc60007f3e0ff */
[----:B-1----:R0:W5:Y:S01]  /*23e0*/  LDG.E.U16 R22, [R6.64] ;  /* 0x0000000406167981 */ /* 0x002162000c1e1500 */
[-C--:B------:R-:W-:Y:S02]  /*23f0*/  LEA.HI.X.SX32 R5, R14, R25.reuse, 0x1, P1 ;  /* 0x000000190e057211 */ /* 0x080fe400008f0eff */
[-C--:B----4-:R-:W-:Y:S01]  /*2400*/  IADD3 R8, P1, R17, R24.reuse, RZ ;  /* 0x0000001811087210 */ /* 0x090fe20007f3e0ff */
[----:B------:R1:W-:Y:S03]  /*2410*/  STL [R1+0x308], R20 ;  /* 0x0003081401007387 */ /* 0x0003e60000100800 */
[-C--:B------:R-:W-:Y:S02]  /*2420*/  LEA.HI.X.SX32 R9, R15, R25.reuse, 0x1, P1 ;  /* 0x000000190f097211 */ /* 0x080fe400008f0eff */
[----:B0-----:R-:W-:Y:S01]  /*2430*/  LEA R6, P0, R0, R24, 0x2 ;  /* 0x0000001800067211 */ /* 0x001fe200078010ff */
[----:B------:R0:W-:Y:S03]  /*2440*/  STL [R1+0x2b0], R19 ;  /* 0x0002b01301007387 */ /* 0x0001e60000100800 */
[----:B------:R-:W-:Y:S01]  /*2450*/  LEA.HI.X.SX32 R7, R18, R25, 0x1, P0 ;  /* 0x0000001912077211 */ /* 0x000fe200000f0eff */
[----:B-1----:R1:W4:Y:S04]  /*2460*/  LDG.E.U16 R20, [R2.64] ;  /* 0x0000000402147981 */ /* 0x002328000c1e1500 */
[----:B------:R1:W4:Y:S04]  /*2470*/  LDG.E.U16 R18, [R8.64] ;  /* 0x0000000408127981 */ /* 0x000328000c1e1500 */
[----:B0-----:R0:W4:Y:S01]  /*2480*/  LDG.E.U16 R19, [R4.64] ;  /* 0x0000000404137981 */ /* 0x001122000c1e1500 */
[----:B-1----:R-:W-:-:S02]  /*2490*/  IMAD R2, R0, 0x104, RZ ;  /* 0x0000010400027824 */ /* 0x002fc400078e02ff */
[C---:B------:R-:W-:Y:S02]  /*24a0*/  IMAD R3, R0.reuse, 0x114, RZ ;  /* 0x0000011400037824 */ /* 0x040fe400078e02ff */
[----:B------:R-:W-:Y:S01]  /*24b0*/  IMAD R14, R0, 0x8a, RZ ;  /* 0x0000008a000e7824 */ /* 0x000fe200078e02ff */
[-C--:B0-----:R-:W-:Y:S02]  /*24c0*/  IADD3 R4, P2, R2, R24.reuse, RZ ;  /* 0x0000001802047210 */ /* 0x081fe40007f5e0ff */
[----:B------:R-:W-:Y:S02]  /*24d0*/  IADD3 R2, P1, R3, R24, RZ ;  /* 0x0000001803027210 */ /* 0x000fe40007f3e0ff */
[-C--:B------:R-:W-:Y:S02]  /*24e0*/  LEA.HI.X.SX32 R5, R21, R25.reuse, 0x1, P2 ;  /* 0x0000001915057211 */ /* 0x080fe400010f0eff */
[----:B------:R-:W-:Y:S01]  /*24f0*/  LEA.HI.X.SX32 R3, R14, R25, 0x1, P1 ;  /* 0x000000190e037211 */ /* 0x000fe200008f0eff */
[----:B------:R-:W-:-:S04]  /*2500*/  IMAD R8, R0, 0x134, RZ ;  /* 0x0000013400087824 */ /* 0x000fc800078e02ff */
[----:B------:R0:W4:Y:S01]  /*2510*/  LDG.E.U16 R21, [R2.64] ;  /* 0x0000000402157981 */ /* 0x000122000c1e1500 */
[----:B------:R-:W-:Y:S01]  /*2520*/  IADD3 R8, P2, R8, R24, RZ ;  /* 0x0000001808087210 */ /* 0x000fe20007f5e0ff */
[C---:B------:R-:W-:Y:S02]  /*2530*/  IMAD R15, R0.reuse, 0x4d, RZ ;  /* 0x0000004d000f7824 */ /* 0x040fe400078e02ff */
[----:B--2---:R1:W-:Y:S04]  /*2540*/  STL [R1+0x2a8], R29 ;  /* 0x0002a81d01007387 */ /* 0x0043e80000100800 */
[----:B-1----:R1:W2:Y:S04]  /*2550*/  LDG.E.U16 R29, [R6.64] ;  /* 0x00000004061d7981 */ /* 0x0022a8000c1e1500 */
[----:B---3--:R3:W-:Y:S04]  /*2560*/  STL [R1+0x2a4], R26 ;  /* 0x0002a41a01007387 */ /* 0x0087e80000100800 */
[----:B---3--:R3:W2:Y:S02]  /*2570*/  LDG.E.U16 R26, [R4.64] ;  /* 0x00000004041a7981 */ /* 0x0086a4000c1e1500 */
[----:B---3--:R-:W-:-:S02]  /*2580*/  IMAD R4, R0, 0x124, RZ ;  /* 0x0000012400047824 */ /* 0x008fc400078e02ff */
[----:B------:R-:W-:-:S03]  /*2590*/  IMAD R5, R0, 0x9a, RZ ;  /* 0x0000009a00057824 */ /* 0x000fc600078e02ff */
[----:B0-----:R-:W-:Y:S02]  /*25a0*/  IADD3 R2, P0, R4, R24, RZ ;  /* 0x0000001804027210 */ /* 0x001fe40007f1e0ff */
[-C--:B------:R-:W-:Y:S02]  /*25b0*/  LEA.HI.X.SX32 R9, R5, R25.reuse, 0x1, P2 ;  /* 0x0000001905097211 */ /* 0x080fe400010f0eff */
[----:B------:R-:W-:Y:S01]  /*25c0*/  LEA.HI.X.SX32 R3, R23, R25, 0x1, P0 ;  /* 0x0000001917037211 */ /* 0x000fe200000f0eff */
[----:B-----5:R0:W-:Y:S01]  /*25d0*/  STL [R1+0x2a0], R16 ;  /* 0x0002a01001007387 */ /* 0x0201e20000100800 */
[----:B-1----:R-:W-:-:S03]  /*25e0*/  IMAD R7, R0, 0x144, RZ ;  /* 0x0000014400077824 */ /* 0x002fc600078e02ff */
[----:B------:R1:W-:Y:S04]  /*25f0*/  STL [R1+0x298], R22 ;  /* 0x0002981601007387 */ /* 0x0003e80000100800 */
[----:B------:R3:W5:Y:S01]  /*2600*/  LDG.E.U16 R17, [R8.64] ;  /* 0x0000000408117981 */ /* 0x000762000c1e1500 */
[-C--:B------:R-:W-:Y:S01]  /*2610*/  IADD3 R6, P0, R14, R24.reuse, RZ ;  /* 0x000000180e067210 */ /* 0x080fe20007f1e0ff */
[----:B0-----:R-:W-:Y:S02]  /*2620*/  IMAD R16, R0, 0x45, RZ ;  /* 0x0000004500107824 */ /* 0x001fe400078e02ff */
[----:B-1----:R0:W5:Y:S01]  /*2630*/  LDG.E.U16 R22, [R2.64] ;  /* 0x0000000402167981 */ /* 0x002162000c1e1500 */
[----:B------:R-:W-:-:S04]  /*2640*/  IADD3 R4, P1, R5, R24, RZ ;  /* 0x0000001805047210 */ /* 0x000fc80007f3e0ff */
[-C--:B------:R-:W-:Y:S02]  /*2650*/  LEA.HI.X.SX32 R5, R15, R25.reuse, 0x1, P1 ;  /* 0x000000190f057211 */ /* 0x080fe400008f0eff */
[----:B0-----:R-:W-:Y:S02]  /*2660*/  IADD3 R2, P2, R7, R24, RZ ;  /* 0x0000001807027210 */ /* 0x001fe40007f5e0ff */
[-C--:B------:R-:W-:Y:S02]  /*2670*/  LEA.HI.X.SX32 R7, R16, R25.reuse, 0x1, P0 ;  /* 0x0000001910077211 */ /* 0x080fe400000f0eff */
[----:B------:R-:W-:Y:S01]  /*2680*/  LEA.HI.X.SX32 R3, R27, R25, 0x1, P2 ;  /* 0x000000191b037211 */ /* 0x000fe200010f0eff */
[----:B----4-:R0:W-:Y:S04]  /*2690*/  STL [R1+0x2ec], R20 ;  /* 0x0002ec1401007387 */ /* 0x0101e80000100800 */
[----:B------:R1:W-:Y:S04]  /*26a0*/  STL [R1+0x29c], R19 ;  /* 0x00029c1301007387 */ /* 0x0003e80000100800 */
[----:B------:R4:W-:Y:S04]  /*26b0*/  STL [R1+0x290], R18 ;  /* 0x0002901201007387 */ /* 0x0009e80000100800 */
[----:B0-----:R0:W5:Y:S04]  /*26c0*/  LDG.E.U16 R20, [R6.64] ;  /* 0x0000000406147981 */ /* 0x001168000c1e1500 */
[----:B-1----:R1:W5:Y:S04]  /*26d0*/  LDG.E.U16 R19, [R4.64] ;  /* 0x0000000404137981 */ /* 0x002368000c1e1500 */
[----:B----4-:R4:W5:Y:S01]  /*26e0*/  LDG.E.U16 R18, [R2.64] ;  /* 0x0000000402127981 */ /* 0x010962000c1e1500 */
[----:B0-----:R-:W-:-:S02]  /*26f0*/  IMAD R6, R0, 0x154, RZ ;  /* 0x0000015400067824 */ /* 0x001fc400078e02ff */
[C---:B-1----:R-:W-:Y:S02]  /*2700*/  IMAD R5, R0.reuse, 0xaa, RZ ;  /* 0x000000aa00057824 */ /* 0x042fe400078e02ff */
[----:B------:R-:W-:Y:S01]  /*2710*/  IMAD R4, R0, 0x164, RZ ;  /* 0x0000016400047824 */ /* 0x000fe200078e02ff */
[-C--:B------:R-:W-:Y:S01]  /*2720*/  IADD3 R6, P1, R6, R24.reuse, RZ ;  /* 0x0000001806067210 */ /* 0x080fe20007f3e0ff */
[C---:B----4-:R-:W-:Y:S01]  /*2730*/  IMAD R2, R0.reuse, 0x55, RZ ;  /* 0x0000005500027824 */ /* 0x050fe200078e02ff */
[CC--:B---3--:R-:W-:Y:S01]  /*2740*/  IADD3 R8, P0, R5.reuse, R24.reuse, RZ ;  /* 0x0000001805087210 */ /* 0x0c8fe20007f1e0ff */
[----:B------:R-:W-:Y:S01]  /*2750*/  IMAD R14, R0, 0xba, RZ ;  /* 0x000000ba000e7824 */ /* 0x000fe200078e02ff */
[----:B------:R-:W-:Y:S01]  /*2760*/  IADD3 R4, P2, R4, R24, RZ ;  /* 0x0000001804047210 */ /* 0x000fe20007f5e0ff */
[----:B------:R-:W-:Y:S01]  /*2770*/  IMAD R3, R0, 0x5d, RZ ;  /* 0x0000005d00037824 */ /* 0x000fe200078e02ff */
[-C--:B------:R-:W-:Y:S02]  /*2780*/  LEA.HI.X.SX32 R7, R5, R25.reuse, 0x1, P1 ;  /* 0x0000001905077211 */ /* 0x080fe400008f0eff */
[----:B------:R-:W-:-:S02]  /*2790*/  LEA.HI.X.SX32 R9, R2, R25, 0x1, P0 ;  /* 0x0000001902097211 */ /* 0x000fc400000f0eff */
[----:B------:R-:W-:Y:S01]  /*27a0*/  LEA.HI.X.SX32 R5, R28, R25, 0x1, P2 ;  /* 0x000000191c057211 */ /* 0x000fe200010f0eff */
[----:B------:R0:W3:Y:S01]  /*27b0*/  LDG.E.U16 R23, [R6.64] ;  /* 0x0000000406177981 */ /* 0x0000e2000c1e1500 */
[----:B------:R-:W-:-:S04]  /*27c0*/  IADD3 R2, P0, R14, R24, RZ ;  /* 0x000000180e027210 */ /* 0x000fc80007f1e0ff */
[----:B------:R-:W-:-:S05]  /*27d0*/  LEA.HI.X.SX32 R3, R3, R25, 0x1, P0 ;  /* 0x0000001903037211 */ /* 0x000fca00000f0eff */
[----:B------:R1:W4:Y:S01]  /*27e0*/  LDG.E.U16 R16, [R2.64] ;  /* 0x0000000402107981 */ /* 0x000322000c1e1500 */
[C---:B0-----:R-:W-:Y:S02]  /*27f0*/  IMAD R7, R0.reuse, 0x1a4, RZ ;  /* 0x000001a400077824 */ /* 0x041fe400078e02ff */
[C---:B------:R-:W-:Y:S01]  /*2800*/  IMAD R15, R0.reuse, 0x65, RZ ;  /* 0x00000065000f7824 */ /* 0x040fe200078e02ff */
[----:B--2---:R-:W-:Y:S04]  /*2810*/  STL [R1+0x294], R29 ;  /* 0x0002941d01007387 */ /* 0x004fe80000100800 */
[----:B------:R0:W-:Y:S04]  /*2820*/  STL [R1+0x28c], R26 ;  /* 0x00028c1a01007387 */ /* 0x0001e80000100800 */
[----:B------:R2:W-:Y:S04]  /*2830*/  STL [R1+0x288], R21 ;  /* 0x0002881501007387 */ /* 0x0005e80000100800 */
[----:B0-----:R0:W3:Y:S04]  /*2840*/  LDG.E.U16 R26, [R8.64] ;  /* 0x00000004081a7981 */ /* 0x0010e8000c1e1500 */
[----:B--2---:R2:W4:Y:S01]  /*2850*/  LDG.E.U16 R21, [R4.64] ;  /* 0x0000000404157981 */ /* 0x004522000c1e1500 */
[----:B0-----:R-:W-:-:S02]  /*2860*/  IMAD R8, R0, 0x184, RZ ;  /* 0x0000018400087824 */ /* 0x001fc400078e02ff */
[----:B--2---:R-:W-:-:S03]  /*2870*/  IMAD R4, R0, 0x174, RZ ;  /* 0x0000017400047824 */ /* 0x004fc600078e02ff */
[-C--:B------:R-:W-:Y:S01]  /*2880*/  IADD3 R8, P1, R8, R24.reuse, RZ ;  /* 0x0000001808087210 */ /* 0x080fe20007f3e0ff */
[----:B------:R-:W-:Y:S01]  /*2890*/  IMAD R5, R0, 0xca, RZ ;  /* 0x000000ca00057824 */ /* 0x000fe200078e02ff */
[-C--:B-1----:R-:W-:Y:S01]  /*28a0*/  IADD3 R2, P0, R4, R24.reuse, RZ ;  /* 0x0000001804027210 */ /* 0x082fe20007f1e0ff */
[----:B------:R-:W-:Y:S01]  /*28b0*/  IMAD R4, R0, 0x194, RZ ;  /* 0x0000019400047824 */ /* 0x000fe200078e02ff */
[----:B-----5:R0:W-:Y:S02]  /*28c0*/  STL [R1+0x284], R22 ;  /* 0x0002841601007387 */ /* 0x0201e40000100800 */
[----:B------:R-:W-:Y:S02]  /*28d0*/  LEA.HI.X.SX32 R3, R14, R25, 0x1, P0 ;  /* 0x000000190e037211 */ /* 0x000fe400000f0eff */
[----:B------:R1:W-:Y:S01]  /*28e0*/  STL [R1+0x278], R17 ;  /* 0x0002781101007387 */ /* 0x0003e20000100800 */
[-C--:B------:R-:W-:Y:S02]  /*28f0*/  IADD3 R6, P0, R5, R24.reuse, RZ ;  /* 0x0000001805067210 */ /* 0x080fe40007f1e0ff */
[----:B------:R-:W-:Y:S01]  /*2900*/  IADD3 R4, P2, R4, R24, RZ ;  /* 0x0000001804047210 */ /* 0x000fe20007f5e0ff */
[----:B0-----:R0:W2:Y:S01]  /*2910*/  LDG.E.U16 R22, [R2.64] ;  /* 0x0000000402167981 */ /* 0x0010a2000c1e1500 */
[----:B-1----:R-:W-:-:S05]  /*2920*/  IMAD R17, R0, 0xc2, RZ ;  /* 0x000000c200117824 */ /* 0x002fca00078e02ff */
[-C--:B------:R-:W-:Y:S01]  /*2930*/  LEA.HI.X.SX32 R9, R17, R25.reuse, 0x1, P1 ;  /* 0x0000001911097211 */ /* 0x080fe200008f0eff */
[C---:B------:R-:W-:Y:S01]  /*2940*/  IMAD R17, R0.reuse, 0xd2, RZ ;  /* 0x000000d200117824 */ /* 0x040fe200078e02ff */
[----:B0-----:R-:W-:Y:S02]  /*2950*/  IADD3 R2, P1, R7, R24, RZ ;  /* 0x0000001807027210 */ /* 0x001fe40007f3e0ff */
[-C--:B------:R-:W-:Y:S02]  /*2960*/  LEA.HI.X.SX32 R7, R15, R25.reuse, 0x1, P0 ;  /* 0x000000190f077211 */ /* 0x080fe400000f0eff */
[-C--:B------:R-:W-:Y:S02]  /*2970*/  LEA.HI.X.SX32 R5, R5, R25.reuse, 0x1, P2 ;  /* 0x0000001905057211 */ /* 0x080fe400010f0eff */
[----:B------:R-:W-:Y:S01]  /*2980*/  LEA.HI.X.SX32 R3, R17, R25, 0x1, P1 ;  /* 0x0000001911037211 */ /* 0x000fe200008f0eff */
[----:B------:R0:W-:Y:S04]  /*2990*/  STL [R1+0x280], R20 ;  /* 0x0002801401007387 */ /* 0x0001e80000100800 */
[----:B------:R1:W-:Y:S04]  /*29a0*/  STL [R1+0x27c], R19 ;  /* 0x00027c1301007387 */ /* 0x0003e80000100800 */
[----:B------:R5:W-:Y:S04]  /*29b0*/  STL [R1+0x274], R18 ;  /* 0x0002741201007387 */ /* 0x000be80000100800 */
[----:B0-----:R0:W2:Y:S04]  /*29c0*/  LDG.E.U16 R20, [R8.64] ;  /* 0x0000000408147981 */ /* 0x0010a8000c1e1500 */
[----:B-1----:R1:W2:Y:S04]  /*29d0*/  LDG.E.U16 R19, [R6.64] ;  /* 0x0000000406137981 */ /* 0x0022a8000c1e1500 */
[----:B-----5:R5:W2:Y:S04]  /*29e0*/  LDG.E.U16 R18, [R4.64] ;  /* 0x0000000404127981 */ /* 0x020aa8000c1e1500 */
[----:B------:R0:W2:Y:S01]  /*29f0*/  LDG.E.U16 R15, [R2.64] ;  /* 0x00000004020f7981 */ /* 0x0000a2000c1e1500 */
[----:B-1----:R-:W-:-:S02]  /*2a00*/  IMAD R6, R0, 0x1b4, RZ ;  /* 0x000001b400067824 */ /* 0x002fc400078e02ff */
[C---:B-----5:R-:W-:Y:S02]  /*2a10*/  IMAD R5, R0.reuse, 0xda, RZ ;  /* 0x000000da00057824 */ /* 0x060fe400078e02ff */
[----:B------:R-:W-:Y:S01]  /*2a20*/  IMAD R4, R0, 0x1c4, RZ ;  /* 0x000001c400047824 */ /* 0x000fe200078e02ff */
[-C--:B------:R-:W-:Y:S01]  /*2a30*/  IADD3 R6, P1, R6, R24.reuse, RZ ;  /* 0x0000001806067210 */ /* 0x080fe20007f3e0ff */
[C---:B0-----:R-:W-:Y:S01]  /*2a40*/  IMAD R2, R0.reuse, 0x6d, RZ ;  /* 0x0000006d00027824 */ /* 0x041fe200078e02ff */
[CC--:B------:R-:W-:Y:S01]  /*2a50*/  IADD3 R8, P0, R5.reuse, R24.reuse, RZ ;  /* 0x0000001805087210 */ /* 0x0c0fe20007f1e0ff */
[----:B------:R-:W-:Y:S01]  /*2a60*/  IMAD R17, R0, 0xe2, RZ ;  /* 0x000000e200117824 */ /* 0x000fe200078e02ff */
[----:B------:R-:W-:Y:S01]  /*2a70*/  IADD3 R4, P2, R4, R24, RZ ;  /* 0x0000001804047210 */ /* 0x000fe20007f5e0ff */
[C---:B------:R-:W-:Y:S01]  /*2a80*/  IMAD R14, R0.reuse, 0xea, RZ ;  /* 0x000000ea000e7824 */ /* 0x040fe200078e02ff */
[-C--:B------:R-:W-:Y:S01]  /*2a90*/  LEA.HI.X.SX32 R7, R5, R25.reuse, 0x1, P1 ;  /* 0x0000001905077211 */ /* 0x080fe200008f0eff */
[----:B------:R-:W-:Y:S01]  /*2aa0*/  IMAD R3, R0, 0x75, RZ ;  /* 0x0000007500037824 */ /* 0x000fe200078e02ff */
[----:B------:R-:W-:-:S02]  /*2ab0*/  LEA.HI.X.SX32 R9, R2, R25, 0x1, P0 ;  /* 0x0000001902097211 */ /* 0x000fc400000f0eff */
[----:B------:R-:W-:Y:S01]  /*2ac0*/  LEA.HI.X.SX32 R5, R17, R25, 0x1, P2 ;  /* 0x0000001911057211 */ /* 0x000fe200010f0eff */
[----:B------:R0:W5:Y:S01]  /*2ad0*/  LDG.E.U16 R27, [R6.64] ;  /* 0x00000004061b7981 */ /* 0x000162000c1e1500 */
[----:B------:R-:W-:-:S03]  /*2ae0*/  IADD3 R2, P0, R14, R24, RZ ;  /* 0x000000180e027210 */ /* 0x000fc60007f1e0ff */
[----:B------:R1:W5:Y:S01]  /*2af0*/  LDG.E.U16 R28, [R8.64] ;  /* 0x00000004081c7981 */ /* 0x000362000c1e1500 */
[----:B------:R-:W-:Y:S01]  /*2b00*/  LEA.HI.X.SX32 R3, R3, R25, 0x1, P0 ;  /* 0x0000001903037211 */ /* 0x000fe200000f0eff */
[C---:B------:R-:W-:Y:S02]  /*2b10*/  IMAD R17, R0.reuse, 0xf2, RZ ;  /* 0x000000f200117824 */ /* 0x040fe400078e02ff */
[----:B-1----:R-:W-:-:S05]  /*2b20*/  IMAD R8, R0, 0x1e4, RZ ;  /* 0x000001e400087824 */ /* 0x002fca00078e02ff */
[----:B------:R-:W-:-:S04]  /*2b30*/  IADD3 R8, P2, R8, R24, RZ ;  /* 0x0000001808087210 */ /* 0x000fc80007f5e0ff */
[----:B------:R-:W-:Y:S01]  /*2b40*/  LEA.HI.X.SX32 R9, R17, R25, 0x1, P2 ;  /* 0x0000001911097211 */ /* 0x000fe200010f0eff */
[C---:B0-----:R-:W-:Y:S02]  /*2b50*/  IMAD R7, R0.reuse, 0x7d, RZ ;  /* 0x0000007d00077824 */ /* 0x041fe400078e02ff */
[C---:B------:R-:W-:Y:S01]  /*2b60*/  IMAD R17, R0.reuse, 0x42, RZ ;  /* 0x0000004200117824 */ /* 0x040fe200078e02ff */
[----:B---3--:R-:W-:Y:S04]  /*2b70*/  STL [R1+0x270], R26 ;  /* 0x0002701a01007387 */ /* 0x008fe80000100800 */
[----:B------:R-:W-:Y:S04]  /*2b80*/  STL [R1+0x268], R23 ;  /* 0x0002681701007387 */ /* 0x000fe80000100800 */
[----:B----4-:R0:W-:Y:S04]  /*2b90*/  STL [R1+0x264], R21 ;  /* 0x0002641501007387 */ /* 0x0101e80000100800 */
[----:B------:R1:W-:Y:S04]  /*2ba0*/  STL [R1+0x26c], R16 ;  /* 0x00026c1001007387 */ /* 0x0003e80000100800 */
[----:B0-----:R0:W3:Y:S04]  /*2bb0*/  LDG.E.U16 R21, [R4.64] ;  /* 0x0000000404157981 */ /* 0x0010e8000c1e1500 */
[----:B-1----:R1:W4:Y:S01]  /*2bc0*/  LDG.E.U16 R16, [R2.64] ;  /* 0x0000000402107981 */ /* 0x002322000c1e1500 */
[----:B0-----:R-:W-:-:S05]  /*2bd0*/  IMAD R4, R0, 0x1d4, RZ ;  /* 0x000001d400047824 */ /* 0x001fca00078e02ff */
[-C--:B-1----:R-:W-:Y:S01]  /*2be0*/  IADD3 R2, P0, R4, R24.reuse, RZ ;  /* 0x0000001804027210 */ /* 0x082fe20007f1e0ff */
[----:B--2---:R0:W-:Y:S03]  /*2bf0*/  STL [R1+0x260], R22 ;  /* 0x0002601601007387 */ /* 0x0041e60000100800 */
[----:B------:R-:W-:Y:S01]  /*2c00*/  LEA.HI.X.SX32 R3, R14, R25, 0x1, P0 ;  /* 0x000000190e037211 */ /* 0x000fe200000f0eff */
[C---:B------:R-:W-:Y:S02]  /*2c10*/  IMAD R5, R0.reuse, 0xfa, RZ ;  /* 0x000000fa00057824 */ /* 0x040fe400078e02ff */
[----:B------:R-:W-:Y:S01]  /*2c20*/  IMAD R4, R0, 0x1f4, RZ ;  /* 0x000001f400047824 */ /* 0x000fe200078e02ff */
[----:B0-----:R0:W2:Y:S02]  /*2c30*/  LDG.E.U16 R22, [R8.64] ;  /* 0x0000000408167981 */ /* 0x0010a4000c1e1500 */
[----:B------:R-:W-:-:S02]  /*2c40*/  IADD3 R6, P1, R5, R24, RZ ;  /* 0x0000001805067210 */ /* 0x000fc40007f3e0ff */
[----:B------:R-:W-:Y:S02]  /*2c50*/  IADD3 R4, P3, R4, R24, RZ ;  /* 0x0000001804047210 */ /* 0x000fe40007f7e0ff */
[-C--:B------:R-:W-:Y:S02]  /*2c60*/  LEA.HI.X.SX32 R7, R7, R25.reuse, 0x1, P1 ;  /* 0x0000001907077211 */ /* 0x080fe400008f0eff */
[----:B------:R-:W-:-:S03]  /*2c70*/  LEA.HI.X.SX32 R5, R5, R25, 0x1, P3 ;  /* 0x0000001905057211 */ /* 0x000fc600018f0eff */
[----:B------:R1:W2:Y:S04]  /*2c80*/  LDG.E.U16 R23, [R6.64] ;  /* 0x0000000406177981 */ /* 0x0002a8000c1e1500 */
[----:B------:R0:W2:Y:S04]  /*2c90*/  LDG.E.U16 R26, [R4.64] ;  /* 0x00000004041a7981 */ /* 0x0000a8000c1e1500 */
[----:B------:R-:W-:Y:S04]  /*2ca0*/  STL [R1+0x258], R20 ;  /* 0x0002581401007387 */ /* 0x000fe80000100800 */
[----:B------:R0:W-:Y:S04]  /*2cb0*/  STL [R1+0x25c], R19 ;  /* 0x00025c1301007387 */ /* 0x0001e80000100800 */
[----:B------:R-:W-:Y:S04]  /*2cc0*/  STL [R1+0x254], R18 ;  /* 0x0002541201007387 */ /* 0x000fe80000100800 */
[----:B------:R1:W-:Y:S01]  /*2cd0*/  STL [R1+0x244], R15 ;  /* 0x0002440f01007387 */ /* 0x0003e20000100800 */
[----:B0-----:R-:W-:-:S03]  /*2ce0*/  IMAD R19, R0, 0x84, RZ ;  /* 0x0000008400137824 */ /* 0x001fc600078e02ff */
[----:B-1----:R0:W2:Y:S02]  /*2cf0*/  LDG.E.U16 R15, [R2.64] ;  /* 0x00000004020f7981 */ /* 0x0020a4000c1e1500 */
[----:B0-----:R-:W-:-:S04]  /*2d00*/  IADD3 R2, P0, R19, R24, RZ ;  /* 0x0000001813027210 */ /* 0x001fc80007f1e0ff */
[----:B------:R-:W-:-:S05]  /*2d10*/  LEA.HI.X.SX32 R3, R17, R25, 0x1, P0 ;  /* 0x0000001911037211 */ /* 0x000fca00000f0eff */
[----:B------:R0:W2:Y:S01]  /*2d20*/  LDG.E.U16 R29, [R2.64] ;  /* 0x00000004021d7981 */ /* 0x0000a2000c1e1500 */
[C---:B------:R-:W-:Y:S02]  /*2d30*/  IMAD R5, R0.reuse, 0x4a, RZ ;  /* 0x0000004a00057824 */ /* 0x040fe400078e02ff */
[----:B------:R-:W-:-:S03]  /*2d40*/  IMAD R18, R0, 0x94, RZ ;  /* 0x0000009400127824 */ /* 0x000fc600078e02ff */
[----:B------:R-:W-:Y:S01]  /*2d50*/  IADD3 R8, P0, R5, R24, RZ ;  /* 0x0000001805087210 */ /* 0x000fe20007f1e0ff */
[C---:B0-----:R-:W-:Y:S02]  /*2d60*/  IMAD R2, R0.reuse, 0x25, RZ ;  /* 0x0000002500027824 */ /* 0x041fe400078e02ff */
[----:B------:R-:W-:-:S03]  /*2d70*/  IMAD R20, R0, 0xa4, RZ ;  /* 0x000000a400147824 */ /* 0x000fc600078e02ff */
[-C--:B------:R-:W-:Y:S01]  /*2d80*/  LEA.HI.X.SX32 R9, R2, R25.reuse, 0x1, P0 ;  /* 0x0000001902097211 */ /* 0x080fe200000f0eff */
[----:B------:R-:W-:Y:S01]  /*2d90*/  IMAD R14, R0, 0x5a, RZ ;  /* 0x0000005a000e7824 */ /* 0x000fe200078e02ff */
[----:B-----5:R0:W-:Y:S01]  /*2da0*/  STL [R1+0x24c], R28 ;  /* 0x00024c1c01007387 */ /* 0x0201e20000100800 */
[-C--:B------:R-:W-:Y:S01]  /*2db0*/  IADD3 R6, P1, R18, R24.reuse, RZ ;  /* 0x0000001812067210 */ /* 0x080fe20007f3e0ff */
[----:B------:R-:W-:Y:S01]  /*2dc0*/  IMAD R17, R0, 0x52, RZ ;  /* 0x0000005200117824 */ /* 0x000fe200078e02ff */
[-C--:B------:R-:W-:Y:S01]  /*2dd0*/  IADD3 R4, P2, R20, R24.reuse, RZ ;  /* 0x0000001814047210 */ /* 0x080fe20007f5e0ff */
[----:B------:R-:W-:Y:S01]  /*2de0*/  IMAD R3, R0, 0x2d, RZ ;  /* 0x0000002d00037824 */ /* 0x000fe200078e02ff */
[----:B------:R-:W-:Y:S01]  /*2df0*/  IADD3 R2, P0, R14, R24, RZ ;  /* 0x000000180e027210 */ /* 0x000fe20007f1e0ff */
[----:B------:R1:W-:Y:S01]  /*2e00*/  STL [R1+0x23c], R27 ;  /* 0x00023c1b01007387 */ /* 0x0003e20000100800 */
[----:B------:R-:W-:-:S03]  /*2e10*/  LEA.HI.X.SX32 R7, R5, R25, 0x1, P1 ;  /* 0x0000001905077211 */ /* 0x000fc600008f0eff */
[----:B0-----:R0:W5:Y:S01]  /*2e20*/  LDG.E.U16 R28, [R8.64] ;  /* 0x00000004081c7981 */ /* 0x001162000c1e1500 */
[-C--:B------:R-:W-:Y:S02]  /*2e30*/  LEA.HI.X.SX32 R5, R17, R25.reuse, 0x1, P2 ;  /* 0x0000001911057211 */ /* 0x080fe400010f0eff */
[----:B------:R-:W-:-:S03]  /*2e40*/  LEA.HI.X.SX32 R3, R3, R25, 0x1, P0 ;  /* 0x0000001903037211 */ /* 0x000fc600000f0eff */
[----:B-1----:R1:W5:Y:S01]  /*2e50*/  LDG.E.U16 R27, [R4.64] ;  /* 0x00000004041b7981 */ /* 0x002362000c1e1500 */
[----:B------:R-:W-:-:S03]  /*2e60*/  IMAD R17, R0, 0x62, RZ ;  /* 0x0000006200117824 */ /* 0x000fc600078e02ff */
[----:B---3--:R3:W-:Y:S04]  /*2e70*/  STL [R1+0x22c], R21 ;  /* 0x00022c1501007387 */ /* 0x0087e80000100800 */
[----:B----4-:R4:W-:Y:S01]  /*2e80*/  STL [R1+0x248], R16 ;  /* 0x0002481001007387 */ /* 0x0109e20000100800 */
[----:B---3--:R-:W-:-:S03]  /*2e90*/  IMAD R21, R0, 0xb4, RZ ;  /* 0x000000b400157824 */ /* 0x008fc600078e02ff */
[----:B----4-:R3:W4:Y:S04]  /*2ea0*/  LDG.E.U16 R16, [R6.64] ;  /* 0x0000000406107981 */ /* 0x010728000c1e1500 */
[----:B--2---:R2:W-:Y:S04]  /*2eb0*/  STL [R1+0x1c0], R15 ;  /* 0x0001c00f01007387 */ /* 0x0045e80000100800 */
[----:B------:R0:W-:Y:S04]  /*2ec0*/  STL [R1+0x1a8], R22 ;  /* 0x0001a81601007387 */ /* 0x0001e80000100800 */
[----:B--2---:R2:W4:Y:S01]  /*2ed0*/  LDG.E.U16 R15, [R2.64] ;  /* 0x00000004020f7981 */ /* 0x004522000c1e1500 */
[----:B0-----:R-:W-:-:S05]  /*2ee0*/  IMAD R22, R0, 0xc4, RZ ;  /* 0x000000c400167824 */ /* 0x001fca00078e02ff */
[-C--:B------:R-:W-:Y:S02]  /*2ef0*/  IADD3 R8, P1, R22, R24.reuse, RZ ;  /* 0x0000001816087210 */ /* 0x080fe40007f3e0ff */
[----:B--2---:R-:W-:Y:S02]  /*2f00*/  IADD3 R2, P0, R21, R24, RZ ;  /* 0x0000001815027210 */ /* 0x004fe40007f1e0ff */
[-C--:B------:R-:W-:Y:S02]  /*2f10*/  LEA.HI.X.SX32 R9, R17, R25.reuse, 0x1, P1 ;  /* 0x0000001911097211 */ /* 0x080fe400008f0eff */
[----:B------:R-:W-:Y:S01]  /*2f20*/  LEA.HI.X.SX32 R3, R14, R25, 0x1, P0 ;  /* 0x000000190e037211 */ /* 0x000fe200000f0eff */
[----:B------:R-:W-:Y:S04]  /*2f30*/  STL [R1+0x234], R23 ;  /* 0x0002341701007387 */ /* 0x000fe80000100800 */
[----:B------:R-:W-:Y:S04]  /*2f40*/  STL [R1+0xdc], R26 ;  /* 0x0000dc1a01007387 */ /* 0x000fe80000100800 */
[----:B------:R0:W-:Y:S04]  /*2f50*/  STL [R1+0x238], R29 ;  /* 0x0002381d01007387 */ /* 0x0001e80000100800 */
[----:B------:R2:W4:Y:S04]  /*2f60*/  LDG.E.U16 R14, [R2.64] ;  /* 0x00000004020e7981 */ /* 0x000528000c1e1500 */
[----:B0-----:R0:W4:Y:S01]  /*2f70*/  LDG.E.U16 R29, [R8.64] ;  /* 0x00000004081d7981 */ /* 0x001122000c1e1500 */
[----:B-1----:R-:W-:-:S02]  /*2f80*/  IMAD R5, R0, 0x6a, RZ ;  /* 0x0000006a00057824 */ /* 0x002fc400078e02ff */
[C---:B------:R-:W-:Y:S02]  /*2f90*/  IMAD R23, R0.reuse, 0xd4, RZ ;  /* 0x000000d400177824 */ /* 0x040fe400078e02ff */
[C---:B---3--:R-:W-:Y:S01]  /*2fa0*/  IMAD R7, R0.reuse, 0x35, RZ ;  /* 0x0000003500077824 */ /* 0x048fe200078e02ff */
[-C--:B------:R-:W-:Y:S01]  /*2fb0*/  IADD3 R6, P0, R5, R24.reuse, RZ ;  /* 0x0000001805067210 */ /* 0x080fe20007f1e0ff */
[C---:B------:R-:W-:Y:S01]  /*2fc0*/  IMAD R26, R0.reuse, 0xe4, RZ ;  /* 0x000000e4001a7824 */ /* 0x040fe200078e02ff */
[-C--:B------:R-:W-:Y:S01]  /*2fd0*/  IADD3 R4, P2, R23, R24.reuse, RZ ;  /* 0x0000001817047210 */ /* 0x080fe20007f5e0ff */
[----:B------:R-:W-:Y:S01]  /*2fe0*/  IMAD R17, R0, 0x72, RZ ;  /* 0x0000007200117824 */ /* 0x000fe200078e02ff */
[-C--:B------:R-:W-:Y:S02]  /*2ff0*/  LEA.HI.X.SX32 R7, R7, R25.reuse, 0x1, P0 ;  /* 0x0000001907077211 */ /* 0x080fe400000f0eff */
[----:B--2---:R-:W-:Y:S02]  /*3000*/  IADD3 R2, P1, R26, R24, RZ ;  /* 0x000000181a027210 */ /* 0x004fe40007f3e0ff */
[-C--:B------:R-:W-:Y:S01]  /*3010*/  LEA.HI.X.SX32 R5, R5, R25.reuse, 0x1, P2 ;  /* 0x0000001905057211 */ /* 0x080fe200010f0eff */
[----:B-----5:R1:W-:Y:S01]  /*3020*/  STL [R1+0x228], R28 ;  /* 0x0002281c01007387 */ /* 0x0203e20000100800 */
[----:B------:R-:W-:-:S03]  /*3030*/  LEA.HI.X.SX32 R3, R17, R25, 0x1, P1 ;  /* 0x0000001911037211 */ /* 0x000fc600008f0eff */
[----:B------:R2:W2:Y:S04]  /*3040*/  LDG.E.U16 R17, [R4.64] ;  /* 0x0000000404117981 */ /* 0x0004a8000c1e1500 */
[----:B-1----:R1:W5:Y:S01]  /*3050*/  LDG.E.U16 R28, [R6.64] ;  /* 0x00000004061c7981 */ /* 0x002362000c1e1500 */
[C---:B--2---:R-:W-:Y:S02]  /*3060*/  IMAD R5, R0.reuse, 0x3d, RZ ;  /* 0x0000003d00057824 */ /* 0x044fe400078e02ff */
[----:B------:R-:W-:-:S05]  /*3070*/  IMAD R4, R0, 0x106, RZ ;  /* 0x0000010600047824 */ /* 0x000fca00078e02ff */
[----:B------:R-:W-:Y:S01]  /*3080*/  IADD3 R4, P2, R4, R24, RZ ;  /* 0x0000001804047210 */ /* 0x000fe20007f5e0ff */
[----:B----4-:R2:W-:Y:S04]  /*3090*/  STL [R1+0x220], R16 ;  /* 0x0002201001007387 */ /* 0x0105e80000100800 */
[----:B------:R4:W-:Y:S04]  /*30a0*/  STL [R1+0x21c], R27 ;  /* 0x00021c1b01007387 */ /* 0x0009e80000100800 */
[----:B--2---:R2:W3:Y:S01]  /*30b0*/  LDG.E.U16 R16, [R2.64] ;  /* 0x0000000402107981 */ /* 0x0044e2000c1e1500 */
[----:B----4-:R-:W-:-:S02]  /*30c0*/  IMAD R27, R0, 0xf4, RZ ;  /* 0x000000f4001b7824 */ /* 0x010fc400078e02ff */
[----:B--2---:R-:W-:-:S03]  /*30d0*/  IMAD R3, R0, 0x7a, RZ ;  /* 0x0000007a00037824 */ /* 0x004fc600078e02ff */
[-C--:B-1----:R-:W-:Y:S02]  /*30e0*/  IADD3 R6, P1, R27, R24.reuse, RZ ;  /* 0x000000181b067210 */ /* 0x082fe40007f3e0ff */
[C---:B0-----:R-:W-:Y:S02]  /*30f0*/  IADD3 R8, P0, R3.reuse, R24, RZ ;  /* 0x0000001803087210 */ /* 0x041fe40007f1e0ff */
[-C--:B------:R-:W-:Y:S02]  /*3100*/  LEA.HI.X.SX32 R7, R3, R25.reuse, 0x1, P1 ;  /* 0x0000001903077211 */ /* 0x080fe400008f0eff */
[----:B------:R-:W-:Y:S01]  /*3110*/  LEA.HI.X.SX32 R9, R5, R25, 0x1, P0 ;  /* 0x0000001905097211 */ /* 0x000fe200000f0eff */
[----:B------:R0:W-:Y:S02]  /*3120*/  STL [R1+0x224], R15 ;  /* 0x0002240f01007387 */ /* 0x0001e40000100800 */
[----:B0-----:R-:W-:-:S05]  /*3130*/  IMAD R15, R0, 0x83, RZ ;  /* 0x00000083000f7824 */ /* 0x001fca00078e02ff */
[----:B------:R-:W-:Y:S02]  /*3140*/  LEA.HI.X.SX32 R5, R15, R25, 0x1, P2 ;  /* 0x000000190f057211 */ /* 0x000fe400010f0eff */
[----:B------:R0:W2:Y:S04]  /*3150*/  LDG.E.U16 R15, [R6.64] ;  /* 0x00000004060f7981 */ /* 0x0000a8000c1e1500 */
[----:B------:R-:W-:Y:S04]  /*3160*/  STL [R1+0x218], R14 ;  /* 0x0002180e01007387 */ /* 0x000fe80000100800 */
[----:B------:R1:W-:Y:S04]  /*3170*/  STL [R1+0x210], R29 ;  /* 0x0002101d01007387 */ /* 0x0003e80000100800 */
[----:B-1----:R1:W4:Y:S01]  /*3180*/  LDG.E.U16 R29, [R8.64] ;  /* 0x00000004081d7981 */ /* 0x002322000c1e1500 */
[----:B------:R-:W-:-:S02]  /*3190*/  IMAD R2, R0, 0x116, RZ ;  /* 0x0000011600027824 */ /* 0x000fc400078e02ff */
[----:B------:R-:W-:-:S03]  /*31a0*/  IMAD R14, R0, 0x8b, RZ ;  /* 0x0000008b000e7824 */ /* 0x000fc600078e02ff */
[----:B------:R-:W-:Y:S01]  /*31b0*/  IADD3 R2, P0, R2, R24, RZ ;  /* 0x0000001802027210 */ /* 0x000fe20007f1e0ff */
[----:B0-----:R-:W-:-:S03]  /*31c0*/  IMAD R6, R0, 0x136, RZ ;  /* 0x0000013600067824 */ /* 0x001fc600078e02ff */
[----:B------:R-:W-:Y:S01]  /*31d0*/  LEA.HI.X.SX32 R3, R14, R25, 0x1, P0 ;  /* 0x000000190e037211 */ /* 0x000fe200000f0eff */
[C---:B-1----:R-:W-:Y:S01]  /*31e0*/  IMAD R8, R0.reuse, 0x126, RZ ;  /* 0x0000012600087824 */ /* 0x042fe200078e02ff */
[----:B-----5:R0:W-:Y:S01]  /*31f0*/  STL [R1+0x214], R28 ;  /* 0x0002141c01007387 */ /* 0x0201e20000100800 */
[----:B------:R-:W-:-:S03]  /*3200*/  IMAD R7, R0, 0x9b, RZ ;  /* 0x0000009b00077824 */ /* 0x000fc600078e02ff */
[----:B------:R1:W-:Y:S01]  /*3210*/  STL [R1+0x20c], R17 ;  /* 0x00020c1101007387 */ /* 0x0003e20000100800 */
[-C--:B------:R-:W-:Y:S02]  /*3220*/  IADD3 R8, P0, R8, R24.reuse, RZ ;  /* 0x0000001808087210 */ /* 0x080fe40007f1e0ff */
[----:B------:R-:W-:Y:S01]  /*3230*/  IADD3 R6, P1, R6, R24, RZ ;  /* 0x0000001806067210 */ /* 0x000fe20007f3e0ff */
[----:B0-----:R0:W5:Y:S04]  /*3240*/  LDG.E.U16 R28, [R4.64] ;  /* 0x00000004041c7981 */ /* 0x001168000c1e1500 */
[----:B-1----:R1:W5:Y:S01]  /*3250*/  LDG.E.U16 R17, [R2.64] ;  /* 0x0000000402117981 */ /* 0x002362000c1e1500 */
[----:B------:R-:W-:Y:S01]  /*3260*/  LEA.HI.X.SX32 R7, R7, R25, 0x1, P1 ;  /* 0x0000001907077211 */ /* 0x000fe200008f0eff */
[----:B-1----:R-:W-:-:S02]  /*3270*/  IMAD R3, R0, 0x93, RZ ;  /* 0x0000009300037824 */ /* 0x002fc400078e02ff */
[----:B0-----:R-:W-:-:S03]  /*3280*/  IMAD R4, R0, 0x146, RZ ;  /* 0x0000014600047824 */ /* 0x001fc600078e02ff */
[-C--:B------:R-:W-:Y:S01]  /*3290*/  LEA.HI.X.SX32 R9, R3, R25.reuse, 0x1, P0 ;  /* 0x0000001903097211 */ /* 0x080fe200000f0eff */
[----:B------:R-:W-:Y:S01]  /*32a0*/  IMAD R2, R0, 0x156, RZ ;  /* 0x0000015600027824 */ /* 0x000fe200078e02ff */
[-C--:B------:R-:W-:Y:S01]  /*32b0*/  IADD3 R4, P2, R4, R24.reuse, RZ ;  /* 0x0000001804047210 */ /* 0x080fe20007f5e0ff */
[C---:B------:R-:W-:Y:S02]  /*32c0*/  IMAD R5, R0.reuse, 0xa3, RZ ;  /* 0x000000a300057824 */ /* 0x040fe400078e02ff */
[----:B------:R0:W5:Y:S01]  /*32d0*/  LDG.E.U16 R14, [R8.64] ;  /* 0x00000004080e7981 */ /* 0x000162000c1e1500 */
[----:B------:R-:W-:Y:S01]  /*32e0*/  IMAD R3, R0, 0xab, RZ ;  /* 0x000000ab00037824 */ /* 0x000fe200078e02ff */
[----:B------:R-:W-:Y:S02]  /*32f0*/  IADD3 R2, P0, R2, R24, RZ ;  /* 0x0000001802027210 */ /* 0x000fe40007f1e0ff */
[-C--:B------:R-:W-:Y:S02]  /*3300*/  LEA.HI.X.SX32 R5, R5, R25.reuse, 0x1, P2 ;  /* 0x0000001905057211 */ /* 0x080fe400010f0eff */
[----:B------:R-:W-:Y:S01]  /*3310*/  LEA.HI.X.SX32 R3, R3, R25, 0x1, P0 ;  /* 0x0000001903037211 */ /* 0x000fe200000f0eff */
[----:B---3--:R1:W-:Y:S04]  /*3320*/  STL [R1+0x208], R16 ;  /* 0x0002081001007387 */ /* 0x0083e80000100800 */
[----:B-1----:R1:W3:Y:S04]  /*3330*/  LDG.E.U16 R16, [R6.64] ;  /* 0x0000000406107981 */ /* 0x0022e8000c1e1500 */
[----:B----4-:R4:W-:Y:S04]  /*3340*/  STL [R1+0x204], R29 ;  /* 0x0002041d01007387 */ /* 0x0109e80000100800 */
[----:B--2---:R2:W-:Y:S04]  /*3350*/  STL [R1+0x200], R15 ;  /* 0x0002000f01007387 */ /* 0x0045e80000100800 */
[----:B----4-:R4:W3:Y:S04]  /*3360*/  LDG.E.U16 R29, [R4.64] ;  /* 0x00000004041d7981 */ /* 0x0108e8000c1e1500 */
[----:B--2---:R2:W3:Y:S01]  /*3370*/  LDG.E.U16 R15, [R2.64] ;  /* 0x00000004020f7981 */ /* 0x0044e2000c1e1500 */
[----:B0-----:R-:W-:-:S02]  /*3380*/  IMAD R8, R0, 0x166, RZ ;  /* 0x0000016600087824 */ /* 0x001fc400078e02ff */
[----:B-1----:R-:W-:-:S03]  /*3390*/  IMAD R6, R0, 0x176, RZ ;  /* 0x0000017600067824 */ /* 0x002fc600078e02ff */
[-C--:B------:R-:W-:Y:S01]  /*33a0*/  IADD3 R8, P0, R8, R24.reuse, RZ ;  /* 0x0000001808087210 */ /* 0x080fe20007f1e0ff */
[C---:B------:R-:W-:Y:S02]  /*33b0*/  IMAD R7, R0.reuse, 0xbb, RZ ;  /* 0x000000bb00077824 */ /* 0x040fe400078e02ff */
[C---:B--2---:R-:W-:Y:S02]  /*33c0*/  IMAD R3, R0.reuse, 0xb3, RZ ;  /* 0x000000b300037824 */ /* 0x044fe400078e02ff */
[----:B------:R-:W-:Y:S01]  /*33d0*/  IMAD R2, R0, 0x196, RZ ;  /* 0x0000019600027824 */ /* 0x000fe200078e02ff */
[-C--:B------:R-:W-:Y:S01]  /*33e0*/  IADD3 R6, P1, R6, R24.reuse, RZ ;  /* 0x0000001806067210 */ /* 0x080fe20007f3e0ff */
[C---:B----4-:R-:W-:Y:S01]  /*33f0*/  IMAD R4, R0.reuse, 0x186, RZ ;  /* 0x0000018600047824 */ /* 0x050fe200078e02ff */
[----:B------:R-:W-:Y:S01]  /*3400*/  LEA.HI.X.SX32 R9, R3, R25, 0x1, P0 ;  /* 0x0000001903097211 */ /* 0x000fe200000f0eff */
[----:B------:R-:W-:Y:S01]  /*3410*/  IMAD R3, R0, 0xcb, RZ ;  /* 0x000000cb00037824 */ /* 0x000fe200078e02ff */
[-C--:B------:R-:W-:Y:S01]  /*3420*/  IADD3 R2, P0, R2, R24.reuse, RZ ;  /* 0x0000001802027210 */ /* 0x080fe20007f1e0ff */
[----:B------:R-:W-:Y:S01]  /*3430*/  IMAD R5, R0, 0xc3, RZ ;  /* 0x000000c300057824 */ /* 0x000fe200078e02ff */
[----:B------:R-:W-:-:S02]  /*3440*/  IADD3 R4, P2, R4, R24, RZ ;  /* 0x0000001804047210 */ /* 0x000fc40007f5e0ff */
[-C--:B------:R-:W-:Y:S01]  /*3450*/  LEA.HI.X.SX32 R7, R7, R25.reuse, 0x1, P1 ;  /* 0x0000001907077211 */ /* 0x080fe200008f0eff */
[----:B-----5:R0:W-:Y:S01]  /*3460*/  STL [R1+0x1fc], R28 ;  /* 0x0001fc1c01007387 */ /* 0x0201e20000100800 */
[-C--:B------:R-:W-:Y:S02]  /*3470*/  LEA.HI.X.SX32 R3, R3, R25.reuse, 0x1, P0 ;  /* 0x0000001903037211 */ /* 0x080fe400000f0eff */
[----:B------:R-:W-:Y:S01]  /*3480*/  LEA.HI.X.SX32 R5, R5, R25, 0x1, P2 ;  /* 0x0000001905057211 */ /* 0x000fe200010f0eff */
[----:B------:R1:W-:Y:S04]  /*3490*/  STL [R1+0x1f8], R17 ;  /* 0x0001f81101007387 */ /* 0x0003e80000100800 */
[----:B0-----:R0:W2:Y:S04]  /*34a0*/  LDG.E.U16 R28, [R6.64] ;  /* 0x00000004061c7981 */ /* 0x0010a8000c1e1500 */
[----:B-1----:R1:W4:Y:S04]  /*34b0*/  LDG.E.U16 R17, [R8.64] ;  /* 0x0000000408117981 */ /* 0x002328000c1e1500 */
[----:B------:R5:W-:Y:S01]  /*34c0*/  STL [R1+0x1f4], R14 ;  /* 0x0001f40e01007387 */ /* 0x000be20000100800 */
[----:B0-----:R-:W-:-:S02]  /*34d0*/  IMAD R6, R0, 0x1b6, RZ ;  /* 0x000001b600067824 */ /* 0x001fc400078e02ff */
[----:B-1----:R-:W-:-:S03]  /*34e0*/  IMAD R8, R0, 0x1a6, RZ ;  /* 0x000001a600087824 */ /* 0x002fc600078e02ff */
[-C--:B------:R-:W-:Y:S01]  /*34f0*/  IADD3 R6, P1, R6, R24.reuse, RZ ;  /* 0x0000001806067210 */ /* 0x080fe20007f3e0ff */
[----:B------:R-:W-:Y:S01]  /*3500*/  IMAD R7, R0, 0xdb, RZ ;  /* 0x000000db00077824 */ /* 0x000fe200078e02ff */
[----:B-----5:R0:W5:Y:S01]  /*3510*/  LDG.E.U16 R14, [R4.64] ;  /* 0x00000004040e7981 */ /* 0x020162000c1e1500 */
[----:B------:R-:W-:-:S03]  /*3520*/  IADD3 R8, P0, R8, R24, RZ ;  /* 0x0000001808087210 */ /* 0x000fc60007f1e0ff */
[----:B------:R-:W-:Y:S01]  /*3530*/  LEA.HI.X.SX32 R7, R7, R25, 0x1, P1 ;  /* 0x0000001907077211 */ /* 0x000fe200008f0eff */
[----:B---3--:R1:W-:Y:S04]  /*3540*/  STL [R1+0x1f0], R16 ;  /* 0x0001f01001007387 */ /* 0x0083e80000100800 */
[----:B-1----:R1:W3:Y:S02]  /*3550*/  LDG.E.U16 R16, [R2.64] ;  /* 0x0000000402107981 */ /* 0x0022e4000c1e1500 */
[----:B-1----:R-:W-:-:S05]  /*3560*/  IMAD R3, R0, 0xd3, RZ ;  /* 0x000000d300037824 */ /* 0x002fca00078e02ff */
[----:B------:R-:W-:Y:S01]  /*3570*/  LEA.HI.X.SX32 R9, R3, R25, 0x1, P0 ;  /* 0x0000001903097211 */ /* 0x000fe200000f0eff */
[----:B------:R1:W-:Y:S04]  /*3580*/  STL [R1+0x1ec], R29 ;  /* 0x0001ec1d01007387 */ /* 0x0003e80000100800 */
[----:B------:R0:W-:Y:S04]  /*3590*/  STL [R1+0x1e8], R15 ;  /* 0x0001e80f01007387 */ /* 0x0001e80000100800 */
[----:B-1----:R1:W3:Y:S04]  /*35a0*/  LDG.E.U16 R29, [R6.64] ;  /* 0x00000004061d7981 */ /* 0x0022e8000c1e1500 */
[----:B0-----:R0:W3:Y:S01]  /*35b0*/  LDG.E.U16 R15, [R8.64] ;  /* 0x00000004080f7981 */ /* 0x0010e2000c1e1500 */
[----:B------:R-:W-:-:S02]  /*35c0*/  IMAD R2, R0, 0x1d6, RZ ;  /* 0x000001d600027824 */ /* 0x000fc400078e02ff */
[C---:B------:R-:W-:Y:S02]  /*35d0*/  IMAD R4, R0.reuse, 0x1c6, RZ ;  /* 0x000001c600047824 */ /* 0x040fe400078e02ff */
[----:B------:R-:W-:Y:S01]  /*35e0*/  IMAD R3, R0, 0xeb, RZ ;  /* 0x000000eb00037824 */ /* 0x000fe200078e02ff */
[-C--:B------:R-:W-:Y:S01]  /*35f0*/  IADD3 R2, P0, R2, R24.reuse, RZ ;  /* 0x0000001802027210 */ /* 0x080fe20007f1e0ff */
[----:B------:R-:W-:Y:S01]  /*3600*/  IMAD R5, R0, 0xe3, RZ ;  /* 0x000000e300057824 */ /* 0x000fe200078e02ff */
[----:B------:R-:W-:Y:S02]  /*3610*/  IADD3 R4, P2, R4, R24, RZ ;  /* 0x0000001804047210 */ /* 0x000fe40007f5e0ff */
[-C--:B------:R-:W-:Y:S01]  /*3620*/  LEA.HI.X.SX32 R3, R3, R25.reuse, 0x1, P0 ;  /* 0x0000001903037211 */ /* 0x080fe200000f0eff */
[C---:B0-----:R-:W-:Y:S01]  /*3630*/  IMAD R8, R0.reuse, 0x1e6, RZ ;  /* 0x000001e600087824 */ /* 0x041fe200078e02ff */
[----:B------:R-:W-:Y:S01]  /*3640*/  LEA.HI.X.SX32 R5, R5, R25, 0x1, P2 ;  /* 0x0000001905057211 */ /* 0x000fe200010f0eff */
[----:B-1----:R-:W-:-:S03]  /*3650*/  IMAD R6, R0, 0x1f6, RZ ;  /* 0x000001f600067824 */ /* 0x002fc600078e02ff */
[-C--:B------:R-:W-:Y:S02]  /*3660*/  IADD3 R8, P1, R8, R24.reuse, RZ ;  /* 0x0000001808087210 */ /* 0x080fe40007f3e0ff */
[----:B------:R-:W-:Y:S01]  /*3670*/  IADD3 R6, P2, R6, R24, RZ ;  /* 0x0000001806067210 */ /* 0x000fe20007f5e0ff */
[----:B----4-:R0:W-:Y:S04]  /*3680*/  STL [R1+0x1e4], R17 ;  /* 0x0001e41101007387 */ /* 0x0101e80000100800 */
[----:B--2---:R1:W-:Y:S04]  /*3690*/  STL [R1+0x1e0], R28 ;  /* 0x0001e01c01007387 */ /* 0x0043e80000100800 */
[----:B0-----:R0:W2:Y:S04]  /*36a0*/  LDG.E.U16 R17, [R4.64] ;  /* 0x0000000404117981 */ /* 0x0010a8000c1e1500 */
[----:B-----5:R4:W-:Y:S04]  /*36b0*/  STL [R1+0x1dc], R14 ;  /* 0x0001dc0e01007387 */ /* 0x0209e80000100800 */
[----:B-1----:R1:W5:Y:S01]  /*36c0*/  LDG.E.U16 R28, [R2.64] ;  /* 0x00000004021c7981 */ /* 0x002362000c1e1500 */
[----:B0-----:R-:W-:-:S02]  /*36d0*/  IMAD R5, R0, 0xfb, RZ ;  /* 0x000000fb00057824 */ /* 0x001fc400078e02ff */
[C---:B----4-:R-:W-:Y:S02]  /*36e0*/  IMAD R14, R0.reuse, 0x46, RZ ;  /* 0x00000046000e7824 */ /* 0x050fe400078e02ff */
[----:B-1----:R-:W-:-:S03]  /*36f0*/  IMAD R2, R0, 0xf3, RZ ;  /* 0x000000f300027824 */ /* 0x002fc600078e02ff */
[----:B------:R-:W-:Y:S02]  /*3700*/  IADD3 R4, P0, R14, R24, RZ ;  /* 0x000000180e047210 */ /* 0x000fe40007f1e0ff */
[-C--:B------:R-:W-:Y:S02]  /*3710*/  LEA.HI.X.SX32 R7, R5, R25.reuse, 0x1, P2 ;  /* 0x0000001905077211 */ /* 0x080fe400010f0eff */
[----:B------:R-:W-:-:S03]  /*3720*/  LEA.HI.X.SX32 R9, R2, R25, 0x1, P1 ;  /* 0x0000001902097211 */ /* 0x000fc600008f0eff */
[----:B------:R0:W4:Y:S04]  /*3730*/  LDG.E.U16 R6, [R6.64] ;  /* 0x0000000406067981 */ /* 0x000128000c1e1500 */
[----:B---3--:R1:W-:Y:S02]  /*3740*/  STL [R1+0x1d8], R16 ;  /* 0x0001d81001007387 */ /* 0x0083e40000100800 */
[----:B-1----:R-:W-:-:S05]  /*3750*/  IMAD R16, R0, 0x23, RZ ;  /* 0x0000002300107824 */ /* 0x002fca00078e02ff */
[----:B------:R-:W-:-:S05]  /*3760*/  LEA.HI.X.SX32 R5, R16, R25, 0x1, P0 ;  /* 0x0000001910057211 */ /* 0x000fca00000f0eff */
[----:B------:R1:W3:Y:S04]  /*3770*/  LDG.E.U16 R4, [R4.64] ;  /* 0x0000000404047981 */ /* 0x0002e8000c1e1500 */
[----:B------:R-:W-:Y:S04]  /*3780*/  STL [R1+0x1cc], R15 ;  /* 0x0001cc0f01007387 */ /* 0x000fe80000100800 */
[----:B------:R0:W-:Y:S04]  /*3790*/  STL [R1+0x1c8], R29 ;  /* 0x0001c81d01007387 */ /* 0x0001e80000100800 */
[----:B0-----:R0:W3:Y:S01]  /*37a0*/  LDG.E.U16 R29, [R8.64] ;  /* 0x00000004081d7981 */ /* 0x0010e2000c1e1500 */
[----:B------:R-:W-:-:S02]  /*37b0*/  IMAD R15, R0, 0x56, RZ ;  /* 0x00000056000f7824 */ /* 0x000fc400078e02ff */
[----:B------:R-:W-:-:S03]  /*37c0*/  IMAD R3, R0, 0x2b, RZ ;  /* 0x0000002b00037824 */ /* 0x000fc600078e02ff */
[----:B------:R-:W-:Y:S01]  /*37d0*/  IADD3 R2, P1, R15, R24, RZ ;  /* 0x000000180f027210 */ /* 0x000fe20007f3e0ff */
[----:B------:R-:W-:-:S03]  /*37e0*/  IMAD R16, R0, 0x66, RZ ;  /* 0x0000006600107824 */ /* 0x000fc600078e02ff */
[----:B------:R-:W-:Y:S02]  /*37f0*/  LEA.HI.X.SX32 R3, R3, R25, 0x1, P1 ;  /* 0x0000001903037211 */ /* 0x000fe400008f0eff */
[----:B0-----:R-:W-:-:S04]  /*3800*/  IADD3 R8, P0, R16, R24, RZ ;  /* 0x0000001810087210 */ /* 0x001fc80007f1e0ff */
[----:B------:R0:W4:Y:S02]  /*3810*/  LDG.E.U16 R3, [R2.64] ;  /* 0x0000000402037981 */ /* 0x000124000c1e1500 */
[----:B0-----:R-:W-:Y:S02]  /*3820*/  IMAD R2, R0, 0x33, RZ ;  /* 0x0000003300027824 */ /* 0x001fe400078e02ff */
[----:B--2---:R0:W-:Y:S03]  /*3830*/  STL [R1+0x1c4], R17 ;  /* 0x0001c41101007387 */ /* 0x0041e60000100800 */
[----:B------:R-:W-:Y:S01]  /*3840*/  LEA.HI.X.SX32 R9, R2, R25, 0x1, P0 ;  /* 0x0000001902097211 */ /* 0x000fe200000f0eff */
[----:B-----5:R2:W-:Y:S01]  /*3850*/  STL [R1+0x1ac], R28 ;  /* 0x0001ac1c01007387 */ /* 0x0205e20000100800 */
[C---:B------:R-:W-:Y:S02]  /*3860*/  IMAD R7, R0.reuse, 0x3b, RZ ;  /* 0x0000003b00077824 */ /* 0x040fe400078e02ff */
[----:B0-----:R-:W-:-:S02]  /*3870*/  IMAD R17, R0, 0x76, RZ ;  /* 0x0000007600117824 */ /* 0x001fc400078e02ff */
[----:B------:R0:W5:Y:S01]  /*3880*/  LDG.E.U16 R9, [R8.64] ;  /* 0x0000000408097981 */ /* 0x000162000c1e1500 */
[C---:B--2---:R-:W-:Y:S02]  /*3890*/  IMAD R28, R0.reuse, 0x86, RZ ;  /* 0x00000086001c7824 */ /* 0x044fe400078e02ff */
[----:B-1----:R-:W-:Y:S01]  /*38a0*/  IMAD R5, R0, 0x43, RZ ;  /* 0x0000004300057824 */ /* 0x002fe200078e02ff */
[----:B---3--:R-:W-:Y:S04]  /*38b0*/  STL [R1+0x120], R29 ;  /* 0x0001201d01007387 */ /* 0x008fe80000100800 */
[----:B----4-:R1:W-:Y:S04]  /*38c0*/  STL [R1+0xd8], R6 ;  /* 0x0000d80601007387 */ /* 0x0103e80000100800 */
[----:B------:R2:W-:Y:S01]  /*38d0*/  STL [R1+0x1b8], R4 ;  /* 0x0001b80401007387 */ /* 0x0005e20000100800 */
[----:B-1----:R-:W-:-:S02]  /*38e0*/  IADD3 R6, P1, R17, R24, RZ ;  /* 0x0000001811067210 */ /* 0x002fc40007f3e0ff */
[----:B--2---:R-:W-:Y:S02]  /*38f0*/  IADD3 R4, P2, R28, R24, RZ ;  /* 0x000000181c047210 */ /* 0x004fe40007f5e0ff */
[-C--:B------:R-:W-:Y:S02]  /*3900*/  LEA.HI.X.SX32 R7, R7, R25.reuse, 0x1, P1 ;  /* 0x0000001907077211 */ /* 0x080fe400008f0eff */
[----:B------:R-:W-:-:S04]  /*3910*/  LEA.HI.X.SX32 R5, R5, R25, 0x1, P2 ;  /* 0x0000001905057211 */ /* 0x000fc800010f0eff */
[----:B------:R1:W2:Y:S04]  /*3920*/  LDG.E.U16 R7, [R6.64] ;  /* 0x0000000406077981 */ /* 0x0002a8000c1e1500 */
[----:B0-----:R0:W3:Y:S01]  /*3930*/  LDG.E.U16 R8, [R4.64] ;  /* 0x0000000404087981 */ /* 0x0010e2000c1e1500 */
[----:B------:R-:W-:-:S03]  /*3940*/  IMAD R29, R0, 0x96, RZ ;  /* 0x00000096001d7824 */ /* 0x000fc600078e02ff */
[----:B------:R4:W-:Y:S02]  /*3950*/  STL [R1+0x1b4], R3 ;  /* 0x0001b40301007387 */ /* 0x0009e40000100800 */
[----:B------:R-:W-:Y:S01]  /*3960*/  IADD3 R2, P0, R29, R24, RZ ;  /* 0x000000181d027210 */ /* 0x000fe20007f1e0ff */
[C---:B----4-:R-:W-:Y:S01]  /*3970*/  IMAD R3, R0.reuse, 0x4b, RZ ;  /* 0x0000004b00037824 */ /* 0x050fe200078e02ff */
[----:B-----5:R4:W-:Y:S04]  /*3980*/  STL [R1+0x1a0], R9 ;  /* 0x0001a00901007387 */ /* 0x0209e80000100800 */
[----:B------:R-:W-:Y:S01]  /*3990*/  LEA.HI.X.SX32 R3, R3, R25, 0x1, P0 ;  /* 0x0000001903037211 */ /* 0x000fe200000f0eff */
[----:B------:R-:W-:-:S04]  /*39a0*/  IMAD R29, R0, 0xa6, RZ ;  /* 0x000000a6001d7824 */ /* 0x000fc800078e02ff */
[----:B----4-:R4:W5:Y:S01]  /*39b0*/  LDG.E.U16 R9, [R2.64] ;  /* 0x0000000402097981 */ /* 0x010962000c1e1500 */
[C---:B-1----:R-:W-:Y:S01]  /*39c0*/  IMAD R6, R0.reuse, 0xb6, RZ ;  /* 0x000000b600067824 */ /* 0x042fe200078e02ff */
[-C--:B0-----:R-:W-:Y:S02]  /*39d0*/  IADD3 R4, P0, R29, R24.reuse, RZ ;  /* 0x000000181d047210 */ /* 0x081fe40007f1e0ff */
[----:B------:R0:W-:Y:S01]  /*39e0*/  STL.64 [R1+0x1e28], R28 ;  /* 0x001e281c01007387 */ /* 0x0001e20000100a00 */
[----:B----4-:R-:W-:Y:S01]  /*39f0*/  IMAD R2, R0, 0x53, RZ ;  /* 0x0000005300027824 */ /* 0x010fe200078e02ff */
[----:B------:R-:W-:Y:S01]  /*3a00*/  IADD3 R6, P1, R6, R24, RZ ;  /* 0x0000001806067210 */ /* 0x000fe20007f3e0ff */
[C---:B------:R-:W-:Y:S02]  /*3a10*/  IMAD R3, R0.reuse, 0x5b, RZ ;  /* 0x0000005b00037824 */ /* 0x040fe400078e02ff */
[----:B0-----:R-:W-:Y:S01]  /*3a20*/  IMAD R29, R0, 0xc6, RZ ;  /* 0x000000c6001d7824 */ /* 0x001fe200078e02ff */
[----:B------:R-:W-:-:S04]  /*3a30*/  LEA.HI.X.SX32 R5, R2, R25, 0x1, P0 ;  /* 0x0000001902057211 */ /* 0x000fc800000f0eff */
[----:B------:R-:W-:Y:S02]  /*3a40*/  IADD3 R2, P0, R29, R24, RZ ;  /* 0x000000181d027210 */ /* 0x000fe40007f1e0ff */
[----:B------:R0:W4:Y:S04]  /*3a50*/  LDG.E.U16 R29, [R4.64] ;  /* 0x00000004041d7981 */ /* 0x000128000c1e1500 */
[----:B--2---:R1:W-:Y:S04]  /*3a60*/  STL [R1+0x19c], R7 ;  /* 0x00019c0701007387 */ /* 0x0043e80000100800 */
[----:B---3--:R2:W-:Y:S01]  /*3a70*/  STL [R1+0x194], R8 ;  /* 0x0001940801007387 */ /* 0x0085e20000100800 */
[----:B-1----:R-:W-:Y:S01]  /*3a80*/  LEA.HI.X.SX32 R7, R3, R25, 0x1, P1 ;  /* 0x0000001903077211 */ /* 0x002fe200008f0eff */
[----:B--2---:R-:W-:-:S05]  /*3a90*/  IMAD R8, R0, 0x63, RZ ;  /* 0x0000006300087824 */ /* 0x004fca00078e02ff */
[----:B------:R-:W2:Y:S01]  /*3aa0*/  LDG.E.U16 R7, [R6.64] ;  /* 0x0000000406077981 */ /* 0x000ea2000c1e1500 */
[----:B------:R-:W-:-:S05]  /*3ab0*/  LEA.HI.X.SX32 R3, R8, R25, 0x1, P0 ;  /* 0x0000001908037211 */ /* 0x000fca00000f0eff */
[----:B------:R1:W3:Y:S04]  /*3ac0*/  LDG.E.U16 R28, [R2.64] ;  /* 0x00000004021c7981 */ /* 0x0002e8000c1e1500 */
[----:B-----5:R5:W-:Y:S01]  /*3ad0*/  STL [R1+0x190], R9 ;  /* 0x0001900901007387 */ /* 0x020be20000100800 */
[C---:B0-----:R-:W-:Y:S02]  /*3ae0*/  IMAD R5, R0.reuse, 0x6b, RZ ;  /* 0x0000006b00057824 */ /* 0x041fe400078e02ff */
[C---:B------:R-:W-:Y:S02]  /*3af0*/  IMAD R8, R0.reuse, 0xe6, RZ ;  /* 0x000000e600087824 */ /* 0x040fe400078e02ff */
[----:B-----5:R-:W-:-:S05]  /*3b00*/  IMAD R9, R0, 0xd6, RZ ;  /* 0x000000d600097824 */ /* 0x020fca00078e02ff */
[----:B------:R-:W-:Y:S01]  /*3b10*/  IADD3 R4, P1, R9, R24, RZ ;  /* 0x0000001809047210 */ /* 0x000fe20007f3e0ff */
[----:B-1----:R-:W-:-:S03]  /*3b20*/  IMAD R3, R0, 0x73, RZ ;  /* 0x0000007300037824 */ /* 0x002fc600078e02ff */
[-C--:B------:R-:W-:Y:S02]  /*3b30*/  LEA.HI.X.SX32 R5, R5, R25.reuse, 0x1, P1 ;  /* 0x0000001905057211 */ /* 0x080fe400008f0eff */
[----:B------:R-:W-:Y:S01]  /*3b40*/  IADD3 R2, P0, R8, R24, RZ ;  /* 0x0000001808027210 */ /* 0x000fe20007f1e0ff */
[----:B----4-:R0:W-:Y:S03]  /*3b50*/  STL [R1+0x188], R29 ;  /* 0x0001881d01007387 */ /* 0x0101e60000100800 */
[----:B------:R-:W-:Y:S01]  /*3b60*/  LEA.HI.X.SX32 R3, R3, R25, 0x1, P0 ;  /* 0x0000001903037211 */ /* 0x000fe200000f0eff */
[----:B0-----:R0:W4:Y:S04]  /*3b70*/  LDG.E.U16 R29, [R4.64] ;  /* 0x00000004041d7981 */ /* 0x001128000c1e1500 */
[----:B--2---:R-:W-:Y:S04]  /*3b80*/  STL [R1+0x184], R7 ;  /* 0x0001840701007387 */ /* 0x004fe80000100800 */
[----:B---3--:R1:W-:Y:S04]  /*3b90*/  STL [R1+0x180], R28 ;  /* 0x0001801c01007387 */ /* 0x0083e80000100800 */
[----:B-1----:R1:W2:Y:S01]  /*3ba0*/  LDG.E.U16 R28, [R2.64] ;  /* 0x00000004021c7981 */ /* 0x0022a2000c1e1500 */
[----:B------:R-:W-:-:S02]  /*3bb0*/  IMAD R6, R0, 0xf6, RZ ;  /* 0x000000f600067824 */ /* 0x000fc400078e02ff */
[----:B0-----:R-:W-:-:S03]  /*3bc0*/  IMAD R5, R0, 0x7b, RZ ;  /* 0x0000007b00057824 */ /* 0x001fc600078e02ff */
[-C--:B------:R-:W-:Y:S01]  /*3bd0*/  IADD3 R4, P1, R6, R24.reuse, RZ ;  /* 0x0000001806047210 */ /* 0x080fe20007f3e0ff */
[C---:B------:R-:W-:Y:S01]  /*3be0*/  IMAD R7, R0.reuse, 0x108, RZ ;  /* 0x0000010800077824 */ /* 0x040fe200078e02ff */
[C---:B------:R-:W-:Y:S02]  /*3bf0*/  SHF.L.U32 R9, R0.reuse, 0x2, RZ ;  /* 0x0000000200097819 */ /* 0x040fe400000006ff */
[-C--:B------:R-:W-:Y:S02]  /*3c00*/  LEA R6, P0, R0, R24.reuse, 0x3 ;  /* 0x0000001800067211 */ /* 0x080fe400078018ff */
[-C--:B------:R-:W-:Y:S02]  /*3c10*/  LEA.HI.X.SX32 R5, R5, R25.reuse, 0x1, P1 ;  /* 0x0000001905057211 */ /* 0x080fe400008f0eff */
[----:B-1----:R-:W-:Y:S02]  /*3c20*/  IADD3 R2, P1, R7, R24, RZ ;  /* 0x0000001807027210 */ /* 0x002fe40007f3e0ff */
[----:B------:R-:W-:-:S02]  /*3c30*/  LEA.HI.X.SX32 R7, R9, R25, 0x1, P0 ;  /* 0x0000001909077211 */ /* 0x000fc400000f0eff */
[----:B------:R0:W3:Y:S01]  /*3c40*/  LDG.E.U16 R9, [R4.64] ;  /* 0x0000000404097981 */ /* 0x0000e2000c1e1500 */
[----:B------:R-:W-:Y:S01]  /*3c50*/  LEA.HI.X.SX32 R3, R19, R25, 0x1, P1 ;  /* 0x0000001913037211 */ /* 0x000fe200008f0eff */
[----:B------:R-:W-:Y:S02]  /*3c60*/  IMAD R8, R0, 0x8c, RZ ;  /* 0x0000008c00087824 */ /* 0x000fe400078e02ff */
[----:B----4-:R1:W-:Y:S04]  /*3c70*/  STL [R1+0x178], R29 ;  /* 0x0001781d01007387 */ /* 0x0103e80000100800 */
[----:B-1----:R1:W4:Y:S01]  /*3c80*/  LDG.E.U16 R29, [R6.64] ;  /* 0x00000004061d7981 */ /* 0x002322000c1e1500 */
[----:B0-----:R-:W-:-:S04]  /*3c90*/  IADD3 R4, P0, R8, R24, RZ ;  /* 0x0000001808047210 */ /* 0x001fc80007f1e0ff */
[----:B------:R-:W-:Y:S01]  /*3ca0*/  LEA.HI.X.SX32 R5, R14, R25, 0x1, P0 ;  /* 0x000000190e057211 */ /* 0x000fe200000f0eff */
[----:B-1----:R-:W-:-:S04]  /*3cb0*/  IMAD R6, R0, 0x118, RZ ;  /* 0x0000011800067824 */ /* 0x002fc800078e02ff */
[----:B------:R0:W5:Y:S04]  /*3cc0*/  LDG.E.U16 R14, [R4.64] ;  /* 0x00000004040e7981 */ /* 0x000168000c1e1500 */
[----:B--2---:R1:W-:Y:S04]  /*3cd0*/  STL [R1+0x16c], R28 ;  /* 0x00016c1c01007387 */ /* 0x0043e80000100800 */
[----:B-1----:R1:W2:Y:S02]  /*3ce0*/  LDG.E.U16 R28, [R2.64] ;  /* 0x00000004021c7981 */ /* 0x0022a4000c1e1500 */
[----:B-1----:R-:W-:-:S04]  /*3cf0*/  IADD3 R2, P0, R6, R24, RZ ;  /* 0x0000001806027210 */ /* 0x002fc80007f1e0ff */
[----:B------:R-:W-:-:S05]  /*3d00*/  LEA.HI.X.SX32 R3, R8, R25, 0x1, P0 ;  /* 0x0000001908037211 */ /* 0x000fca00000f0eff */
[----:B------:R1:W5:Y:S01]  /*3d10*/  LDG.E.U16 R19, [R2.64] ;  /* 0x0000000402137981 */ /* 0x000362000c1e1500 */
[----:B------:R-:W-:-:S03]  /*3d20*/  IMAD R7, R0, 0x128, RZ ;  /* 0x0000012800077824 */ /* 0x000fc600078e02ff */
[----:B---3--:R3:W-:Y:S02]  /*3d30*/  STL [R1+0x164], R9 ;  /* 0x0001640901007387 */ /* 0x0087e40000100800 */
[----:B------:R-:W-:Y:S01]  /*3d40*/  IADD3 R6, P1, R7, R24, RZ ;  /* 0x0000001807067210 */ /* 0x000fe20007f3e0ff */
[----:B0-----:R-:W-:-:S03]  /*3d50*/  IMAD R5, R0, 0x27, RZ ;  /* 0x0000002700057824 */ /* 0x001fc600078e02ff */
[----:B------:R-:W-:Y:S01]  /*3d60*/  LEA.HI.X.SX32 R7, R18, R25, 0x1, P1 ;  /* 0x0000001912077211 */ /* 0x000fe200008f0eff */
[C---:B---3--:R-:W-:Y:S01]  /*3d70*/  IMAD R9, R0.reuse, 0x4e, RZ ;  /* 0x0000004e00097824 */ /* 0x048fe200078e02ff */
[----:B----4-:R0:W-:Y:S01]  /*3d80*/  STL [R1+0x170], R29 ;  /* 0x0001701d01007387 */ /* 0x0101e20000100800 */
[----:B------:R-:W-:-:S03]  /*3d90*/  IMAD R8, R0, 0x9c, RZ ;  /* 0x0000009c00087824 */ /* 0x000fc600078e02ff */
[----:B------:R-:W-:Y:S01]  /*3da0*/  IADD3 R4, P0, R9, R24, RZ ;  /* 0x0000001809047210 */ /* 0x000fe20007f1e0ff */
[----:B-1----:R-:W-:-:S03]  /*3db0*/  IMAD R3, R0, 0x138, RZ ;  /* 0x0000013800037824 */ /* 0x002fc600078e02ff */
[-C--:B------:R-:W-:Y:S01]  /*3dc0*/  LEA.HI.X.SX32 R5, R5, R25.reuse, 0x1, P0 ;  /* 0x0000001905057211 */ /* 0x080fe200000f0eff */
[----:B0-----:R0:W3:Y:S01]  /*3dd0*/  LDG.E.U16 R29, [R6.64] ;  /* 0x00000004061d7981 */ /* 0x0010e2000c1e1500 */
[-C--:B------:R-:W-:Y:S01]  /*3de0*/  IADD3 R2, P1, R8, R24.reuse, RZ ;  /* 0x0000001808027210 */ /* 0x080fe20007f3e0ff */
[----:B0-----:R-:W-:Y:S01]  /*3df0*/  IMAD R7, R0, 0x148, RZ ;  /* 0x0000014800077824 */ /* 0x001fe200078e02ff */
[----:B------:R-:W-:Y:S02]  /*3e00*/  IADD3 R6, P0, R3, R24, RZ ;  /* 0x0000001803067210 */ /* 0x000fe40007f1e0ff */
[----:B------:R-:W-:-:S05]  /*3e10*/  LEA.HI.X.SX32 R3, R9, R25, 0x1, P1 ;  /* 0x0000001909037211 */ /* 0x000fca00008f0eff */
[----:B------:R0:W4:Y:S01]  /*3e20*/  LDG.E.U16 R18, [R2.64] ;  /* 0x0000000402127981 */ /* 0x000122000c1e1500 */
[----:B------:R-:W-:-:S03]  /*3e30*/  IMAD R9, R0, 0xac, RZ ;  /* 0x000000ac00097824 */ /* 0x000fc600078e02ff */
[----:B--2---:R1:W-:Y:S04]  /*3e40*/  STL [R1+0x160], R28 ;  /* 0x0001601c01007387 */ /* 0x0043e80000100800 */
[----:B-1----:R1:W2:Y:S02]  /*3e50*/  LDG.E.U16 R28, [R4.64] ;  /* 0x00000004041c7981 */ /* 0x0022a4000c1e1500 */
[-C--:B-1----:R-:W-:Y:S02]  /*3e60*/  IADD3 R4, P1, R7, R24.reuse, RZ ;  /* 0x0000001807047210 */ /* 0x082fe40007f3e0ff */
[-C--:B------:R-:W-:Y:S02]  /*3e70*/  LEA.HI.X.SX32 R7, R8, R25.reuse, 0x1, P0 ;  /* 0x0000001908077211 */ /* 0x080fe400000f0eff */
[----:B------:R-:W-:Y:S01]  /*3e80*/  LEA.HI.X.SX32 R5, R20, R25, 0x1, P1 ;  /* 0x0000001914057211 */ /* 0x000fe200008f0eff */
[----:B-----5:R1:W-:Y:S04]  /*3e90*/  STL [R1+0x1d4], R14 ;  /* 0x0001d40e01007387 */ /* 0x0203e80000100800 */
[----:B------:R5:W4:Y:S01]  /*3ea0*/  LDG.E.U16 R20, [R6.64] ;  /* 0x0000000406147981 */ /* 0x000b22000c1e1500 */
[----:B0-----:R-:W-:-:S03]  /*3eb0*/  IADD3 R2, P0, R9, R24, RZ ;  /* 0x0000001809027210 */ /* 0x001fc60007f1e0ff */
[----:B-1----:R0:W4:Y:S01]  /*3ec0*/  LDG.E.U16 R14, [R4.64] ;  /* 0x00000004040e7981 */ /* 0x002122000c1e1500 */
[----:B------:R-:W-:-:S03]  /*3ed0*/  LEA.HI.X.SX32 R3, R15, R25, 0x1, P0 ;  /* 0x000000190f037211 */ /* 0x000fc600000f0eff */
[----:B------:R1:W-:Y:S04]  /*3ee0*/  STL [R1+0x154], R19 ;  /* 0x0001541301007387 */ /* 0x0003e80000100800 */
[----:B-1----:R1:W4:Y:S01]  /*3ef0*/  LDG.E.U16 R19, [R2.64] ;  /* 0x0000000402137981 */ /* 0x002322000c1e1500 */
[C---:B-----5:R-:W-:Y:S02]  /*3f00*/  IMAD R6, R0.reuse, 0x158, RZ ;  /* 0x0000015800067824 */ /* 0x060fe400078e02ff */
[----:B------:R-:W-:-:S03]  /*3f10*/  IMAD R7, R0, 0x168, RZ ;  /* 0x0000016800077824 */ /* 0x000fc600078e02ff */
[-C--:B0-----:R-:W-:Y:S01]  /*3f20*/  IADD3 R4, P0, R6, R24.reuse, RZ ;  /* 0x0000001806047210 */ /* 0x081fe20007f1e0ff */
[C---:B------:R-:W-:Y:S01]  /*3f30*/  IMAD R8, R0.reuse, 0x5e, RZ ;  /* 0x0000005e00087824 */ /* 0x040fe200078e02ff */
[-C--:B------:R-:W-:Y:S02]  /*3f40*/  IADD3 R6, P1, R7, R24.reuse, RZ ;  /* 0x0000001807067210 */ /* 0x080fe40007f3e0ff */
[-C--:B------:R-:W-:Y:S01]  /*3f50*/  LEA.HI.X.SX32 R5, R9, R25.reuse, 0x1, P0 ;  /* 0x0000001909057211 */ /* 0x080fe200000f0eff */
[----:B------:R-:W-:Y:S01]  /*3f60*/  IMAD R9, R0, 0xbc, RZ ;  /* 0x000000bc00097824 */ /* 0x000fe200078e02ff */
[-C--:B-1----:R-:W-:Y:S01]  /*3f70*/  IADD3 R2, P0, R8, R24.reuse, RZ ;  /* 0x0000001808027210 */ /* 0x082fe20007f1e0ff */
[C---:B------:R-:W-:Y:S01]  /*3f80*/  IMAD R3, R0.reuse, 0x2f, RZ ;  /* 0x0000002f00037824 */ /* 0x040fe200078e02ff */
[-C--:B------:R-:W-:Y:S01]  /*3f90*/  LEA.HI.X.SX32 R7, R21, R25.reuse, 0x1, P1 ;  /* 0x0000001915077211 */ /* 0x080fe200008f0eff */
[----:B---3--:R0:W-:Y:S03]  /*3fa0*/  STL [R1+0x150], R29 ;  /* 0x0001501d01007387 */ /* 0x0081e60000100800 */
[----:B------:R-:W-:Y:S01]  /*3fb0*/  LEA.HI.X.SX32 R3, R3, R25, 0x1, P0 ;  /* 0x0000001903037211 */ /* 0x000fe200000f0eff */
[----:B------:R1:W3:Y:S04]  /*3fc0*/  LDG.E.U16 R15, [R6.64] ;  /* 0x00000004060f7981 */ /* 0x0002e8000c1e1500 */
[----:B0-----:R0:W5:Y:S01]  /*3fd0*/  LDG.E.U16 R29, [R4.64] ;  /* 0x00000004041d7981 */ /* 0x001162000c1e1500 */
[----:B-1----:R-:W-:Y:S01]  /*3fe0*/  IMAD R6, R0, 0x178, RZ ;  /* 0x0000017800067824 */ /* 0x002fe200078e02ff */
[----:B0-----:R-:W-:-:S04]  /*3ff0*/  IADD3 R4, P1, R9, R24, RZ ;  /* 0x0000001809047210 */ /* 0x001fc80007f3e0ff */
[----:B------:R-:W-:Y:S01]  /*4000*/  LEA.HI.X.SX32 R5, R8, R25, 0x1, P1 ;  /* 0x0000001908057211 */ /* 0x000fe200008f0eff */
[----:B------:R-:W-:-:S05]  /*4010*/  IMAD R8, R0, 0x188, RZ ;  /* 0x0000018800087824 */ /* 0x000fca00078e02ff */
[-C--:B------:R-:W-:Y:S01]  /*4020*/  IADD3 R8, P1, R8, R24.reuse, RZ ;  /* 0x0000001808087210 */ /* 0x080fe20007f3e0ff */
[----:B------:R-:W-:Y:S01]  /*4030*/  IMAD R7, R0, 0x1a8, RZ ;  /* 0x000001a800077824 */ /* 0x000fe200078e02ff */
[----:B--2---:R0:W-:Y:S04]  /*4040*/  STL [R1+0x1d0], R28 ;  /* 0x0001d01c01007387 */ /* 0x0041e80000100800 */
[----:B----4-:R1:W-:Y:S04]  /*4050*/  STL [R1+0x1bc], R18 ;  /* 0x0001bc1201007387 */ /* 0x0103e80000100800 */
[----:B0-----:R0:W2:Y:S04]  /*4060*/  LDG.E.U16 R28, [R2.64] ;  /* 0x00000004021c7981 */ /* 0x0010a8000c1e1500 */
[----:B-1----:R1:W4:Y:S01]  /*4070*/  LDG.E.U16 R18, [R4.64] ;  /* 0x0000000404127981 */ /* 0x002322000c1e1500 */
[----:B0-----:R-:W-:-:S04]  /*4080*/  IADD3 R2, P0, R6, R24, RZ ;  /* 0x0000001806027210 */ /* 0x001fc80007f1e0ff */
[-C--:B------:R-:W-:Y:S02]  /*4090*/  LEA.HI.X.SX32 R3, R9, R25.reuse, 0x1, P0 ;  /* 0x0000001909037211 */ /* 0x080fe400000f0eff */
[----:B------:R-:W-:Y:S01]  /*40a0*/  LEA.HI.X.SX32 R9, R22, R25, 0x1, P1 ;  /* 0x0000001916097211 */ /* 0x000fe200008f0eff */
[C---:B-1----:R-:W-:Y:S01]  /*40b0*/  IMAD R5, R0.reuse, 0xcc, RZ ;  /* 0x000000cc00057824 */ /* 0x042fe200078e02ff */
[----:B------:R-:W-:Y:S01]  /*40c0*/  STL [R1+0x14c], R20 ;  /* 0x00014c1401007387 */ /* 0x000fe20000100800 */
[----:B------:R-:W-:-:S03]  /*40d0*/  IMAD R4, R0, 0x198, RZ ;  /* 0x0000019800047824 */ /* 0x000fc600078e02ff */
[----:B------:R0:W4:Y:S04]  /*40e0*/  LDG.E.U16 R22, [R2.64] ;  /* 0x0000000402167981 */ /* 0x000128000c1e1500 */
[----:B------:R1:W-:Y:S01]  /*40f0*/  STL [R1+0x148], R14 ;  /* 0x0001480e01007387 */ /* 0x0003e20000100800 */
[-C--:B------:R-:W-:Y:S02]  /*4100*/  IADD3 R6, P0, R5, R24.reuse, RZ ;  /* 0x0000001805067210 */ /* 0x080fe40007f1e0ff */
[-C--:B------:R-:W-:Y:S01]  /*4110*/  IADD3 R4, P2, R4, R24.reuse, RZ ;  /* 0x0000001804047210 */ /* 0x080fe20007f5e0ff */
[----:B-1----:R1:W4:Y:S01]  /*4120*/  LDG.E.U16 R14, [R8.64] ;  /* 0x00000004080e7981 */ /* 0x002322000c1e1500 */
[----:B0-----:R-:W-:Y:S02]  /*4130*/  IADD3 R2, P1, R7, R24, RZ ;  /* 0x0000001807027210 */ /* 0x001fe40007f3e0ff */
[----:B------:R-:W-:-:S02]  /*4140*/  LEA.HI.X.SX32 R7, R16, R25, 0x1, P0 ;  /* 0x0000001910077211 */ /* 0x000fc400000f0eff */
[-C--:B------:R-:W-:Y:S02]  /*4150*/  LEA.HI.X.SX32 R5, R5, R25.reuse, 0x1, P2 ;  /* 0x0000001905057211 */ /* 0x080fe400010f0eff */
[----:B------:R-:W-:Y:S01]  /*4160*/  LEA.HI.X.SX32 R3, R23, R25, 0x1, P1 ;  /* 0x0000001917037211 */ /* 0x000fe200008f0eff */
[----:B------:R0:W4:Y:S04]  /*4170*/  LDG.E.U16 R21, [R6.64] ;  /* 0x0000000406157981 */ /* 0x000128000c1e1500 */
[----:B------:R0:W-:Y:S04]  /*4180*/  STL [R1+0x1b0], R19 ;  /* 0x0001b01301007387 */ /* 0x0001e80000100800 */
[----:B------:R3:W4:Y:S04]  /*4190*/  LDG.E.U16 R20, [R4.64] ;  /* 0x0000000404147981 */ /* 0x000728000c1e1500 */
[----:B0-----:R0:W4:Y:S01]  /*41a0*/  LDG.E.U16 R19, [R2.64] ;  /* 0x0000000402137981 */ /* 0x001122000c1e1500 */
[----:B-1----:R-:W-:-:S02]  /*41b0*/  IMAD R9, R0, 0xdc, RZ ;  /* 0x000000dc00097824 */ /* 0x002fc400078e02ff */
[C---:B---3--:R-:W-:Y:S02]  /*41c0*/  IMAD R5, R0.reuse, 0x6e, RZ ;  /* 0x0000006e00057824 */ /* 0x048fe400078e02ff */
[C---:B------:R-:W-:Y:S02]  /*41d0*/  IMAD R8, R0.reuse, 0x1b8, RZ ;  /* 0x000001b800087824 */ /* 0x040fe400078e02ff */
[C---:B0-----:R-:W-:Y:S01]  /*41e0*/  IMAD R3, R0.reuse, 0x37, RZ ;  /* 0x0000003700037824 */ /* 0x041fe200078e02ff */
[-C--:B------:R-:W-:Y:S01]  /*41f0*/  IADD3 R2, P0, R5, R24.reuse, RZ ;  /* 0x0000001805027210 */ /* 0x080fe20007f1e0ff */
[----:B------:R-:W-:Y:S01]  /*4200*/  IMAD R4, R0, 0x1c8, RZ ;  /* 0x000001c800047824 */ /* 0x000fe200078e02ff */
[----:B-----5:R-:W-:Y:S01]  /*4210*/  STL [R1+0x144], R29 ;  /* 0x0001441d01007387 */ /* 0x020fe20000100800 */
[-C--:B------:R-:W-:Y:S02]  /*4220*/  IADD3 R6, P1, R9, R24.reuse, RZ ;  /* 0x0000001809067210 */ /* 0x080fe40007f3e0ff */
[----:B------:R-:W-:Y:S01]  /*4230*/  LEA.HI.X.SX32 R3, R3, R25, 0x1, P0 ;  /* 0x0000001903037211 */ /* 0x000fe200000f0eff */
[----:B------:R0:W-:Y:S01]  /*4240*/  STL [R1+0x140], R15 ;  /* 0x0001400f01007387 */ /* 0x0001e20000100800 */
[----:B------:R-:W-:-:S02]  /*4250*/  IADD3 R8, P2, R8, R24, RZ ;  /* 0x0000001808087210 */ /* 0x000fc40007f5e0ff */
[----:B------:R-:W-:Y:S02]  /*4260*/  IADD3 R4, P3, R4, R24, RZ ;  /* 0x0000001804047210 */ /* 0x000fe40007f7e0ff */
[-C--:B------:R-:W-:Y:S01]  /*4270*/  LEA.HI.X.SX32 R7, R5, R25.reuse, 0x1, P1 ;  /* 0x0000001905077211 */ /* 0x080fe200008f0eff */
[----:B0-----:R-:W-:Y:S01]  /*4280*/  IMAD R15, R0, 0xec, RZ ;  /* 0x000000ec000f7824 */ /* 0x001fe200078e02ff */
[-C--:B------:R-:W-:Y:S02]  /*4290*/  LEA.HI.X.SX32 R9, R9, R25.reuse, 0x1, P2 ;  /* 0x0000001909097211 */ /* 0x080fe400010f0eff */
[----:B------:R-:W-:Y:S02]  /*42a0*/  LEA.HI.X.SX32 R5, R26, R25, 0x1, P3 ;  /* 0x000000191a057211 */ /* 0x000fe400018f0eff */
[----:B------:R0:W3:Y:S04]  /*42b0*/  LDG.E.U16 R26, [R6.64] ;  /* 0x00000004061a7981 */ /* 0x0000e8000c1e1500 */
[----:B------:R1:W5:Y:S01]  /*42c0*/  LDG.E.U16 R23, [R8.64] ;  /* 0x0000000408177981 */ /* 0x000362000c1e1500 */
[----:B0-----:R-:W-:-:S02]  /*42d0*/  IMAD R6, R0, 0x1d8, RZ ;  /* 0x000001d800067824 */ /* 0x001fc400078e02ff */
[C---:B-1----:R-:W-:Y:S02]  /*42e0*/  IMAD R8, R0.reuse, 0x1e8, RZ ;  /* 0x000001e800087824 */ /* 0x042fe400078e02ff */
[----:B------:R-:W-:-:S03]  /*42f0*/  IMAD R16, R0, 0x3f, RZ ;  /* 0x0000003f00107824 */ /* 0x000fc600078e02ff */
[----:B------:R-:W-:-:S04]  /*4300*/  IADD3 R8, P2, R8, R24, RZ ;  /* 0x0000001808087210 */ /* 0x000fc80007f5e0ff */
[----:B------:R-:W-:Y:S01]  /*4310*/  LEA.HI.X.SX32 R9, R27, R25, 0x1, P2 ;  /* 0x000000191b097211 */ /* 0x000fe200010f0eff */
[----:B--2---:R0:W-:Y:S04]  /*4320*/  STL [R1+0x1a4], R28 ;  /* 0x0001a41c01007387 */ /* 0x0041e80000100800 */
[----:B----4-:R1:W-:Y:S04]  /*4330*/  STL [R1+0x198], R18 ;  /* 0x0001981201007387 */ /* 0x0103e80000100800 */
[----:B0-----:R0:W2:Y:S04]  /*4340*/  LDG.E.U16 R28, [R2.64] ;  /* 0x00000004021c7981 */ /* 0x0010a8000c1e1500 */
[----:B-1----:R1:W4:Y:S01]  /*4350*/  LDG.E.U16 R18, [R4.64] ;  /* 0x0000000404127981 */ /* 0x002322000c1e1500 */
[----:B0-----:R-:W-:-:S04]  /*4360*/  IADD3 R2, P0, R15, R24, RZ ;  /* 0x000000180f027210 */ /* 0x001fc80007f1e0ff */
[----:B------:R-:W-:Y:S02]  /*4370*/  LEA.HI.X.SX32 R3, R17, R25, 0x1, P0 ;  /* 0x0000001911037211 */ /* 0x000fe400000f0eff */
[----:B------:R-:W-:Y:S01]  /*4380*/  IADD3 R6, P0, R6, R24, RZ ;  /* 0x0000001806067210 */ /* 0x000fe20007f1e0ff */
[----:B------:R0:W-:Y:S01]  /*4390*/  STL [R1+0x13c], R22 ;  /* 0x00013c1601007387 */ /* 0x0001e20000100800 */
[----:B-1----:R-:W-:-:S03]  /*43a0*/  IMAD R5, R0, 0x7e, RZ ;  /* 0x0000007e00057824 */ /* 0x002fc600078e02ff */
[----:B------:R1:W4:Y:S01]  /*43b0*/  LDG.E.U16 R17, [R2.64] ;  /* 0x0000000402117981 */ /* 0x000322000c1e1500 */
[----:B------:R-:W-:-:S03]  /*43c0*/  LEA.HI.X.SX32 R7, R15, R25, 0x1, P0 ;  /* 0x000000190f077211 */ /* 0x000fc600000f0eff */
[----:B------:R1:W-:Y:S04]  /*43d0*/  STL [R1+0x138], R14 ;  /* 0x0001380e01007387 */ /* 0x0003e80000100800 */
[----:B0-----:R0:W4:Y:S01]  /*43e0*/  LDG.E.U16 R22, [R6.64] ;  /* 0x0000000406167981 */ /* 0x001122000c1e1500 */
[C---:B-1----:R-:W-:Y:S01]  /*43f0*/  IMAD R3, R0.reuse, 0x1f8, RZ ;  /* 0x000001f800037824 */ /* 0x042fe200078e02ff */
[----:B------:R-:W-:Y:S01]  /*4400*/  IADD3 R2, P0, R5, R24, RZ ;  /* 0x0000001805027210 */ /* 0x000fe20007f1e0ff */
[----:B------:R-:W-:-:S03]  /*4410*/  IMAD R14, R0, 0xfc, RZ ;  /* 0x000000fc000e7824 */ /* 0x000fc600078e02ff */
[-C--:B0-----:R-:W-:Y:S02]  /*4420*/  IADD3 R6, P2, R3, R24.reuse, RZ ;  /* 0x0000001803067210 */ /* 0x081fe40007f5e0ff */
[----:B------:R-:W-:Y:S02]  /*4430*/  IADD3 R4, P1, R14, R24, RZ ;  /* 0x000000180e047210 */ /* 0x000fe40007f3e0ff */
[-C--:B------:R-:W-:Y:S02]  /*4440*/  LEA.HI.X.SX32 R3, R16, R25.reuse, 0x1, P0 ;  /* 0x0000001910037211 */ /* 0x080fe400000f0eff */
[-C--:B------:R-:W-:Y:S01]  /*4450*/  LEA.HI.X.SX32 R5, R5, R25.reuse, 0x1, P1 ;  /* 0x0000001905057211 */ /* 0x080fe200008f0eff */
[----:B------:R0:W-:Y:S01]  /*4460*/  STL [R1+0x18c], R21 ;  /* 0x00018c1501007387 */ /* 0x0001e20000100800 */
[----:B------:R-:W-:-:S03]  /*4470*/  LEA.HI.X.SX32 R7, R14, R25, 0x1, P2 ;  /* 0x000000190e077211 */ /* 0x000fc600010f0eff */
[----:B------:R1:W-:Y:S04]  /*4480*/  STL [R1+0x134], R20 ;  /* 0x0001341401007387 */ /* 0x0003e80000100800 */
[----:B------:R1:W-:Y:S04]  /*4490*/  STL [R1+0x130], R19 ;  /* 0x0001301301007387 */ /* 0x0003e80000100800 */
[----:B0-----:R0:W4:Y:S04]  /*44a0*/  LDG.E.U16 R21, [R8.64] ;  /* 0x0000000408157981 */ /* 0x001128000c1e1500 */
[----:B-1----:R1:W4:Y:S04]  /*44b0*/  LDG.E.U16 R20, [R2.64] ;  /* 0x0000000402147981 */ /* 0x002328000c1e1500 */
[----:B------:R3:W4:Y:S04]  /*44c0*/  LDG.E.U16 R19, [R4.64] ;  /* 0x0000000404137981 */ /* 0x000728000c1e1500 */
[----:B------:R3:W4:Y:S01]  /*44d0*/  LDG.E.U16 R14, [R6.64] ;  /* 0x00000004060e7981 */ /* 0x000722000c1e1500 */
[----:B0-----:R-:W-:-:S02]  /*44e0*/  IMAD R8, R0, 0x10a, RZ ;  /* 0x0000010a00087824 */ /* 0x001fc400078e02ff */
[C---:B-1----:R-:W-:Y:S02]  /*44f0*/  IMAD R3, R0.reuse, 0x85, RZ ;  /* 0x0000008500037824 */ /* 0x042fe400078e02ff */
[----:B------:R-:W-:Y:S01]  /*4500*/  IMAD R2, R0, 0x13a, RZ ;  /* 0x0000013a00027824 */ /* 0x000fe200078e02ff */
[-C--:B------:R-:W-:Y:S01]  /*4510*/  IADD3 R8, P0, R8, R24.reuse, RZ ;  /* 0x0000001808087210 */ /* 0x080fe20007f1e0ff */
[C---:B---3--:R-:W-:Y:S02]  /*4520*/  IMAD R4, R0.reuse, 0x12a, RZ ;  /* 0x0000012a00047824 */ /* 0x048fe400078e02ff */
[C---:B------:R-:W-:Y:S01]  /*4530*/  IMAD R6, R0.reuse, 0x11a, RZ ;  /* 0x0000011a00067824 */ /* 0x040fe200078e02ff */
[----:B------:R-:W-:Y:S01]  /*4540*/  LEA.HI.X.SX32 R9, R3, R25, 0x1, P0 ;  /* 0x0000001903097211 */ /* 0x000fe200000f0eff */
[----:B------:R-:W-:Y:S01]  /*4550*/  IMAD R7, R0, 0x8d, RZ ;  /* 0x0000008d00077824 */ /* 0x000fe200078e02ff */
[-C--:B------:R-:W-:Y:S01]  /*4560*/  IADD3 R4, P2, R4, R24.reuse, RZ ;  /* 0x0000001804047210 */ /* 0x080fe20007f5e0ff */
[----:B------:R-:W-:Y:S01]  /*4570*/  IMAD R5, R0, 0x95, RZ ;  /* 0x0000009500057824 */ /* 0x000fe200078e02ff */
[-C--:B------:R-:W-:Y:S01]  /*4580*/  IADD3 R6, P1, R6, R24.reuse, RZ ;  /* 0x0000001806067210 */ /* 0x080fe20007f3e0ff */
[----:B------:R-:W-:Y:S01]  /*4590*/  IMAD R3, R0, 0x9d, RZ ;  /* 0x0000009d00037824 */ /* 0x000fe200078e02ff */
[----:B------:R-:W-:-:S02]  /*45a0*/  IADD3 R2, P0, R2, R24, RZ ;  /* 0x0000001802027210 */ /* 0x000fc40007f1e0ff */
[-C--:B------:R-:W-:Y:S02]  /*45b0*/  LEA.HI.X.SX32 R7, R7, R25.reuse, 0x1, P1 ;  /* 0x0000001907077211 */ /* 0x080fe400008f0eff */
[-C--:B------:R-:W-:Y:S02]  /*45c0*/  LEA.HI.X.SX32 R5, R5, R25.reuse, 0x1, P2 ;  /* 0x0000001905057211 */ /* 0x080fe400010f0eff */
[----:B------:R-:W-:-:S03]  /*45d0*/  LEA.HI.X.SX32 R3, R3, R25, 0x1, P0 ;  /* 0x0000001903037211 */ /* 0x000fc600000f0eff */
[----:B------:R0:W3:Y:S04]  /*45e0*/  LDG.E.U16 R16, [R4.64] ;  /* 0x0000000404107981 */ /* 0x0000e8000c1e1500 */
[----:B------:R1:W3:Y:S01]  /*45f0*/  LDG.E.U16 R15, [R2.64] ;  /* 0x00000004020f7981 */ /* 0x0002e2000c1e1500 */
[C---:B0-----:R-:W-:Y:S02]  /*4600*/  IMAD R4, R0.reuse, 0x16a, RZ ;  /* 0x0000016a00047824 */ /* 0x041fe400078e02ff */
[C---:B-1----:R-:W-:Y:S02]  /*4610*/  IMAD R3, R0.reuse, 0xa5, RZ ;  /* 0x000000a500037824 */ /* 0x042fe400078e02ff */
[----:B------:R-:W-:Y:S01]  /*4620*/  IMAD R2, R0, 0x17a, RZ ;  /* 0x0000017a00027824 */ /* 0x000fe200078e02ff */
[----:B------:R-:W-:Y:S01]  /*4630*/  IADD3 R4, P2, R4, R24, RZ ;  /* 0x0000001804047210 */ /* 0x000fe20007f5e0ff */
[----:B------:R-:W-:-:S05]  /*4640*/  IMAD R5, R0, 0xb5, RZ ;  /* 0x000000b500057824 */ /* 0x000fca00078e02ff */
[----:B------:R-:W-:Y:S01]  /*4650*/  LEA.HI.X.SX32 R5, R5, R25, 0x1, P2 ;  /* 0x0000001905057211 */ /* 0x000fe200010f0eff */
[----:B--2---:R-:W-:Y:S04]  /*4660*/  STL [R1+0x17c], R28 ;  /* 0x00017c1c01007387 */ /* 0x004fe80000100800 */
[----:B------:R-:W-:Y:S04]  /*4670*/  STL [R1+0x174], R26 ;  /* 0x0001741a01007387 */ /* 0x000fe80000100800 */
[----:B-----5:R-:W-:Y:S04]  /*4680*/  STL [R1+0x12c], R23 ;  /* 0x00012c1701007387 */ /* 0x020fe80000100800 */
[----:B----4-:R0:W-:Y:S04]  /*4690*/  STL [R1+0x128], R18 ;  /* 0x0001281201007387 */ /* 0x0101e80000100800 */
[----:B0-----:R0:W2:Y:S04]  /*46a0*/  LDG.E.U16 R18, [R8.64] ;  /* 0x0000000408127981 */ /* 0x0010a8000c1e1500 */
[----:B------:R1:W-:Y:S01]  /*46b0*/  STL [R1+0x168], R17 ;  /* 0x0001681101007387 */ /* 0x0003e20000100800 */
[----:B0-----:R-:W-:-:S03]  /*46c0*/  IMAD R8, R0, 0x14a, RZ ;  /* 0x0000014a00087824 */ /* 0x001fc600078e02ff */
[----:B-1----:R0:W4:Y:S02]  /*46d0*/  LDG.E.U16 R17, [R6.64] ;  /* 0x0000000406117981 */ /* 0x002124000c1e1500 */
[-C--:B------:R-:W-:Y:S01]  /*46e0*/  IADD3 R8, P0, R8, R24.reuse, RZ ;  /* 0x0000001808087210 */ /* 0x080fe20007f1e0ff */
[C---:B0-----:R-:W-:Y:S02]  /*46f0*/  IMAD R6, R0.reuse, 0x15a, RZ ;  /* 0x0000015a00067824 */ /* 0x041fe400078e02ff */
[----:B------:R-:W-:Y:S01]  /*4700*/  IMAD R7, R0, 0xad, RZ ;  /* 0x000000ad00077824 */ /* 0x000fe200078e02ff */
[----:B------:R-:W-:Y:S02]  /*4710*/  LEA.HI.X.SX32 R9, R3, R25, 0x1, P0 ;  /* 0x0000001903097211 */ /* 0x000fe400000f0eff */
[-C--:B------:R-:W-:Y:S01]  /*4720*/  IADD3 R6, P1, R6, R24.reuse, RZ ;  /* 0x0000001806067210 */ /* 0x080fe20007f3e0ff */
[----:B------:R-:W-:Y:S01]  /*4730*/  IMAD R3, R0, 0xbd, RZ ;  /* 0x000000bd00037824 */ /* 0x000fe200078e02ff */
[----:B------:R-:W-:-:S02]  /*4740*/  IADD3 R2, P0, R2, R24, RZ ;  /* 0x0000001802027210 */ /* 0x000fc40007f1e0ff */
[-C--:B------:R-:W-:Y:S01]  /*4750*/  LEA.HI.X.SX32 R7, R7, R25.reuse, 0x1, P1 ;  /* 0x0000001907077211 */ /* 0x080fe200008f0eff */
[----:B------:R0:W-:Y:S01]  /*4760*/  STL [R1+0x124], R22 ;  /* 0x0001241601007387 */ /* 0x0001e20000100800 */
[----:B------:R-:W-:-:S03]  /*4770*/  LEA.HI.X.SX32 R3, R3, R25, 0x1, P0 ;  /* 0x0000001903037211 */ /* 0x000fc600000f0eff */
[----:B------:R1:W-:Y:S04]  /*4780*/  STL [R1+0xe4], R21 ;  /* 0x0000e41501007387 */ /* 0x0003e80000100800 */
[----:B------:R5:W-:Y:S04]  /*4790*/  STL [R1+0x15c], R20 ;  /* 0x00015c1401007387 */ /* 0x000be80000100800 */
[----:B0-----:R0:W3:Y:S04]  /*47a0*/  LDG.E.U16 R22, [R8.64] ;  /* 0x0000000408167981 */ /* 0x0010e8000c1e1500 */
[----:B-1----:R1:W3:Y:S04]  /*47b0*/  LDG.E.U16 R21, [R6.64] ;  /* 0x0000000406157981 */ /* 0x0022e8000c1e1500 */
[----:B------:R-:W-:Y:S04]  /*47c0*/  STL [R1+0x158], R19 ;  /* 0x0001581301007387 */ /* 0x000fe80000100800 */
[----:B-----5:R5:W3:Y:S04]  /*47d0*/  LDG.E.U16 R20, [R4.64] ;  /* 0x0000000404147981 */ /* 0x020ae8000c1e1500 */
[----:B------:R0:W-:Y:S04]  /*47e0*/  STL [R1+0xd4], R14 ;  /* 0x0000d40e01007387 */ /* 0x0001e80000100800 */
[----:B0-----:R0:W3:Y:S01]  /*47f0*/  LDG.E.U16 R14, [R2.64] ;  /* 0x00000004020e7981 */ /* 0x0010e2000c1e1500 */
[----:B------:R-:W-:-:S02]  /*4800*/  IMAD R8, R0, 0x18a, RZ ;  /* 0x0000018a00087824 */ /* 0x000fc400078e02ff */
[----:B-1----:R-:W-:-:S03]  /*4810*/  IMAD R6, R0, 0x19a, RZ ;  /* 0x0000019a00067824 */ /* 0x002fc600078e02ff */
[-C--:B------:R-:W-:Y:S01]  /*4820*/  IADD3 R8, P0, R8, R24.reuse, RZ ;  /* 0x0000001808087210 */ /* 0x080fe20007f1e0ff */
[C---:B------:R-:W-:Y:S02]  /*4830*/  IMAD R7, R0.reuse, 0xcd, RZ ;  /* 0x000000cd00077824 */ /* 0x040fe400078e02ff */
[C---:B0-----:R-:W-:Y:S02]  /*4840*/  IMAD R3, R0.reuse, 0xc5, RZ ;  /* 0x000000c500037824 */ /* 0x041fe400078e02ff */
[----:B------:R-:W-:Y:S01]  /*4850*/  IMAD R2, R0, 0x1ba, RZ ;  /* 0x000001ba00027824 */ /* 0x000fe200078e02ff */
[-C--:B------:R-:W-:Y:S01]  /*4860*/  IADD3 R6, P1, R6, R24.reuse, RZ ;  /* 0x0000001806067210 */ /* 0x080fe20007f3e0ff */
[C---:B-----5:R-:W-:Y:S01]  /*4870*/  IMAD R4, R0.reuse, 0x1aa, RZ ;  /* 0x000001aa00047824 */ /* 0x060fe200078e02ff */
[-C--:B------:R-:W-:Y:S01]  /*4880*/  LEA.HI.X.SX32 R9, R3, R25.reuse, 0x1, P0 ;  /* 0x0000001903097211 */ /* 0x080fe200000f0eff */
[----:B------:R-:W-:Y:S01]  /*4890*/  IMAD R3, R0, 0xdd, RZ ;  /* 0x000000dd00037824 */ /* 0x000fe200078e02ff */
[-C--:B------:R-:W-:Y:S01]  /*48a0*/  IADD3 R2, P0, R2, R24.reuse, RZ ;  /* 0x0000001802027210 */ /* 0x080fe20007f1e0ff */
[----:B------:R-:W-:Y:S01]  /*48b0*/  IMAD R5, R0, 0xd5, RZ ;  /* 0x000000d500057824 */ /* 0x000fe200078e02ff */
[----:B------:R-:W-:Y:S01]  /*48c0*/  IADD3 R4, P2, R4, R24, RZ ;  /* 0x0000001804047210 */ /* 0x000fe20007f5e0ff */
[----:B------:R0:W5:Y:S01]  /*48d0*/  LDG.E.U16 R19, [R8.64] ;  /* 0x0000000408137981 */ /* 0x000162000c1e1500 */
[----:B------:R-:W-:-:S02]  /*48e0*/  LEA.HI.X.SX32 R7, R7, R25, 0x1, P1 ;  /* 0x0000001907077211 */ /* 0x000fc400008f0eff */
[-C--:B------:R-:W-:Y:S02]  /*48f0*/  LEA.HI.X.SX32 R3, R3, R25.reuse, 0x1, P0 ;  /* 0x0000001903037211 */ /* 0x080fe400000f0eff */
[----:B------:R-:W-:Y:S01]  /*4900*/  LEA.HI.X.SX32 R5, R5, R25, 0x1, P2 ;  /* 0x0000001905057211 */ /* 0x000fe200010f0eff */
[----:B0-----:R-:W-:-:S05]  /*4910*/  IMAD R8, R0, 0x1ca, RZ ;  /* 0x000001ca00087824 */ /* 0x001fca00078e02ff */
[----:B------:R-:W-:Y:S01]  /*4920*/  IADD3 R8, P0, R8, R24, RZ ;  /* 0x0000001808087210 */ /* 0x000fe20007f1e0ff */
[----:B--2---:R0:W-:Y:S04]  /*4930*/  STL [R1+0x11c], R18 ;  /* 0x00011c1201007387 */ /* 0x0041e80000100800 */
[----:B0-----:R0:W2:Y:S04]  /*4940*/  LDG.E.U16 R18, [R6.64] ;  /* 0x0000000406127981 */ /* 0x0010a8000c1e1500 */
[----:B----4-:R1:W-:Y:S04]  /*4950*/  STL [R1+0x118], R17 ;  /* 0x0001181101007387 */ /* 0x0103e80000100800 */
[----:B---3--:R3:W-:Y:S01]  /*4960*/  STL [R1+0x114], R16 ;  /* 0x0001141001007387 */ /* 0x0087e20000100800 */
[----:B0-----:R-:W-:-:S03]  /*4970*/  IMAD R6, R0, 0x1da, RZ ;  /* 0x000001da00067824 */ /* 0x001fc600078e02ff */
[----:B-1----:R0:W4:Y:S02]  /*4980*/  LDG.E.U16 R17, [R4.64] ;  /* 0x0000000404117981 */ /* 0x002124000c1e1500 */
[----:B------:R-:W-:Y:S02]  /*4990*/  IADD3 R6, P1, R6, R24, RZ ;  /* 0x0000001806067210 */ /* 0x000fe40007f3e0ff */
[----:B---3--:R1:W3:Y:S01]  /*49a0*/  LDG.E.U16 R16, [R2.64] ;  /* 0x0000000402107981 */ /* 0x0082e2000c1e1500 */
[C---:B0-----:R-:W-:Y:S02]  /*49b0*/  IMAD R5, R0.reuse, 0xed, RZ ;  /* 0x000000ed00057824 */ /* 0x041fe400078e02ff */
[C---:B-1----:R-:W-:Y:S02]  /*49c0*/  IMAD R2, R0.reuse, 0xe5, RZ ;  /* 0x000000e500027824 */ /* 0x042fe400078e02ff */
[----:B------:R-:W-:Y:S01]  /*49d0*/  IMAD R4, R0, 0x1ea, RZ ;  /* 0x000001ea00047824 */ /* 0x000fe200078e02ff */
[----:B------:R-:W-:-:S02]  /*49e0*/  LEA.HI.X.SX32 R7, R5, R25, 0x1, P1 ;  /* 0x0000001905077211 */ /* 0x000fc400008f0eff */
[----:B------:R-:W-:Y:S01]  /*49f0*/  LEA.HI.X.SX32 R9, R2, R25, 0x1, P0 ;  /* 0x0000001902097211 */ /* 0x000fe200000f0eff */
[----:B------:R0:W-:Y:S01]  /*4a00*/  STL [R1+0x110], R15 ;  /* 0x0001100f01007387 */ /* 0x0001e20000100800 */
[----:B------:R-:W-:Y:S01]  /*4a10*/  IMAD R3, R0, 0x1fa, RZ ;  /* 0x000001fa00037824 */ /* 0x000fe200078e02ff */
[----:B------:R-:W-:Y:S02]  /*4a20*/  IADD3 R4, P0, R4, R24, RZ ;  /* 0x0000001804047210 */ /* 0x000fe40007f1e0ff */
[----:B------:R1:W-:Y:S04]  /*4a30*/  STL [R1+0x10c], R22 ;  /* 0x00010c1601007387 */ /* 0x0003e80000100800 */
[----:B------:R-:W-:Y:S01]  /*4a40*/  STL [R1+0x108], R21 ;  /* 0x0001081501007387 */ /* 0x000fe20000100800 */
[----:B0-----:R-:W-:-:S03]  /*4a50*/  IMAD R15, R0, 0xf5, RZ ;  /* 0x000000f5000f7824 */ /* 0x001fc600078e02ff */
[----:B------:R0:W3:Y:S04]  /*4a60*/  LDG.E.U16 R28, [R8.64] ;  /* 0x00000004081c7981 */ /* 0x0000e8000c1e1500 */
[----:B------:R0:W-:Y:S01]  /*4a70*/  STL [R1+0x104], R20 ;  /* 0x0001041401007387 */ /* 0x0001e20000100800 */
[----:B------:R-:W-:Y:S02]  /*4a80*/  LEA.HI.X.SX32 R5, R15, R25, 0x1, P0 ;  /* 0x000000190f057211 */ /* 0x000fe400000f0eff */
[----:B------:R-:W-:-:S03]  /*4a90*/  IADD3 R2, P2, R3, R24, RZ ;  /* 0x0000001803027210 */ /* 0x000fc60007f5e0ff */
[----:B-1----:R1:W3:Y:S04]  /*4aa0*/  LDG.E.U16 R22, [R4.64] ;  /* 0x0000000404167981 */ /* 0x0022e8000c1e1500 */
[----:B0-----:R0:W3:Y:S04]  /*4ab0*/  LDG.E.U16 R20, [R6.64] ;  /* 0x0000000406147981 */ /* 0x0010e8000c1e1500 */
[----:B------:R0:W-:Y:S02]  /*4ac0*/  STL [R1+0x100], R14 ;  /* 0x0001000e01007387 */ /* 0x0001e40000100800 */
[----:B0-----:R-:W-:-:S05]  /*4ad0*/  IMAD R14, R0, 0xfd, RZ ;  /* 0x000000fd000e7824 */ /* 0x001fca00078e02ff */
[----:B------:R-:W-:-:S05]  /*4ae0*/  LEA.HI.X.SX32 R3, R14, R25, 0x1, P2 ;  /* 0x000000190e037211 */ /* 0x000fca00010f0eff */
[----:B------:R0:W3:Y:S04]  /*4af0*/  LDG.E.U16 R26, [R2.64] ;  /* 0x00000004021a7981 */ /* 0x0000e8000c1e1500 */
[----:B------:R-:W0:Y:S01]  /*4b00*/  S2R R29, SR_TID.X ;  /* 0x00000000001d7919 */ /* 0x000e220000002100 */
[----:B------:R-:W-:-:S03]  /*4b10*/  IMAD R9, R0, 0xde, RZ ;  /* 0x000000de00097824 */ /* 0x000fc600078e02ff */
[----:B-----5:R5:W-:Y:S01]  /*4b20*/  STL [R1+0xfc], R19 ;  /* 0x0000fc1301007387 */ /* 0x020be20000100800 */
[----:B0-----:R-:W-:-:S04]  /*4b30*/  LOP3.LUT R29, R29, 0x7f, RZ, 0xc0, !PT ;  /* 0x0000007f1d1d7812 */ /* 0x001fc800078ec0ff */
[----:B------:R-:W-:Y:S01]  /*4b40*/  SHF.L.U32 R8, R29, 0x1, RZ ;  /* 0x000000011d087819 */ /* 0x000fe200000006ff */
[----:B-----5:R-:W-:-:S04]  /*4b50*/  IMAD R19, R0, 0x67, RZ ;  /* 0x0000006700137824 */ /* 0x020fc800078e02ff */
[----:B------:R-:W-:Y:S04]  /*4b60*/  STS.U16 [R8], R11 ;  /* 0x0000000b08007388 */ /* 0x000fe80000000400 */
[----:B------:R-:W-:Y:S04]  /*4b70*/  STS.U16 [R8+0x800], R13 ;  /* 0x0008000d08007388 */ /* 0x000fe80000000400 */
[----:B------:R-:W-:Y:S04]  /*4b80*/  STS.U16 [R8+0x1000], R12 ;  /* 0x0010000c08007388 */ /* 0x000fe80000000400 */
[----:B------:R0:W-:Y:S01]  /*4b90*/  STS.U16 [R8+0x2000], R10 ;  /* 0x0020000a08007388 */ /* 0x0001e20000000400 */
[----:B------:R-:W-:-:S02]  /*4ba0*/  IMAD R21, R0, 0x6f, RZ ;  /* 0x0000006f00157824 */ /* 0x000fc400078e02ff */
[C---:B0-----:R-:W-:Y:S02]  /*4bb0*/  IMAD R8, R0.reuse, 0xce, RZ ;  /* 0x000000ce00087824 */ /* 0x041fe400078e02ff */
[C---:B-1----:R-:W-:Y:S02]  /*4bc0*/  IMAD R5, R0.reuse, 0x10c, RZ ;  /* 0x0000010c00057824 */ /* 0x042fe400078e02ff */
[C---:B------:R-:W-:Y:S02]  /*4bd0*/  IMAD R4, R0.reuse, 0x1fe, RZ ;  /* 0x000001fe00047824 */ /* 0x040fe400078e02ff */
[C---:B------:R-:W-:Y:S02]  /*4be0*/  IMAD R23, R0.reuse, 0x77, RZ ;  /* 0x0000007700177824 */ /* 0x040fe400078e02ff */
[C---:B------:R-:W-:Y:S02]  /*4bf0*/  IMAD R12, R0.reuse, 0x11e, RZ ;  /* 0x0000011e000c7824 */ /* 0x040fe400078e02ff */
[----:B------:R-:W-:-:S02]  /*4c00*/  IMAD R2, R0, 0x8e, RZ ;  /* 0x0000008e00027824 */ /* 0x000fc400078e02ff */
[C---:B------:R-:W-:Y:S02]  /*4c10*/  IMAD R10, R0.reuse, 0x10e, RZ ;  /* 0x0000010e000a7824 */ /* 0x040fe400078e02ff */
[----:B------:R-:W-:Y:S01]  /*4c20*/  IMAD R11, R0, 0x11c, RZ ;  /* 0x0000011c000b7824 */ /* 0x000fe200078e02ff */
[----:B------:R-:W-:Y:S01]  /*4c30*/  IADD3 R4, P3, R4, R24, RZ ;  /* 0x0000001804047210 */ /* 0x000fe20007f7e0ff */
[C---:B------:R-:W-:Y:S02]  /*4c40*/  IMAD R13, R0.reuse, 0xff, RZ ;  /* 0x000000ff000d7824 */ /* 0x040fe400078e02ff */
[C---:B------:R-:W-:Y:S02]  /*4c50*/  IMAD R14, R0.reuse, 0x47, RZ ;  /* 0x00000047000e7824 */ /* 0x040fe400078e02ff */
[C---:B------:R-:W-:Y:S02]  /*4c60*/  IMAD R6, R0.reuse, 0xae, RZ ;  /* 0x000000ae00067824 */ /* 0x040fe400078e02ff */
[C---:B------:R-:W-:Y:S01]  /*4c70*/  IMAD R7, R0.reuse, 0xbe, RZ ;  /* 0x000000be00077824 */ /* 0x040fe200078e02ff */
[----:B--2---:R0:W-:Y:S02]  /*4c80*/  STL [R1+0xf8], R18 ;  /* 0x0000f81201007387 */ /* 0x0041e40000100800 */
[----:B0-----:R-:W-:-:S02]  /*4c90*/  IMAD R18, R0, 0x5f, RZ ;  /* 0x0000005f00127824 */ /* 0x001fc400078e02ff */
[----:B----4-:R-:W-:Y:S04]  /*4ca0*/  STL [R1+0xf4], R17 ;  /* 0x0000f41101007387 */ /* 0x010fe80000100800 */
[----:B---3--:R-:W-:Y:S04]  /*4cb0*/  STL [R1+0xf0], R16 ;  /* 0x0000f01001007387 */ /* 0x008fe80000100800 */
[----:B------:R-:W-:Y:S04]  /*4cc0*/  STL.64 [R1+0x1e38], R18 ;  /* 0x001e381201007387 */ /* 0x000fe80000100a00 */
[----:B------:R0:W-:Y:S04]  /*4cd0*/  STL.64 [R1+0x1e48], R8 ;  /* 0x001e480801007387 */ /* 0x0001e80000100a00 */
[----:B------:R-:W-:Y:S01]  /*4ce0*/  STL [R1+0xec], R28 ;  /* 0x0000ec1c01007387 */ /* 0x000fe20000100800 */
[----:B0-----:R-:W-:-:S03]  /*4cf0*/  IADD3 R8, P6, R5, R24, RZ ;  /* 0x0000001805087210 */ /* 0x001fc60007fde0ff */
[----:B------:R0:W-:Y:S02]  /*4d00*/  STL [R1+0xe8], R20 ;  /* 0x0000e81401007387 */ /* 0x0001e40000100800 */
[----:B0-----:R-:W-:-:S05]  /*4d10*/  IMAD R20, R0, 0x12c, RZ ;  /* 0x0000012c00147824 */ /* 0x001fca00078e02ff */
[----:B------:R-:W-:Y:S04]  /*4d20*/  STL.64 [R1+0x1e40], R20 ;  /* 0x001e401401007387 */ /* 0x000fe80000100a00 */
[----:B------:R0:W-:Y:S01]  /*4d30*/  STL [R1+0xe0], R22 ;  /* 0x0000e01601007387 */ /* 0x0001e20000100800 */
[-C--:B------:R-:W-:Y:S02]  /*4d40*/  IADD3 R18, P2, R12, R24.reuse, RZ ;  /* 0x000000180c127210 */ /* 0x080fe40007f5e0ff */
[-C--:B------:R-:W-:Y:S01]  /*4d50*/  IADD3 R28, P4, R2, R24.reuse, RZ ;  /* 0x00000018021c7210 */ /* 0x080fe20007f9e0ff */
[----:B------:R-:W-:Y:S01]  /*4d60*/  STL [R1+0xd0], R26 ;  /* 0x0000d01a01007387 */ /* 0x000fe20000100800 */
[----:B0-----:R-:W-:Y:S01]  /*4d70*/  IMAD R22, R0, 0x12e, RZ ;  /* 0x0000012e00167824 */ /* 0x001fe200078e02ff */
[----:B------:R-:W-:-:S04]  /*4d80*/  IADD3 R20, P1, R11, R24, RZ ;  /* 0x000000180b147210 */ /* 0x000fc80007f3e0ff */
[----:B------:R0:W-:Y:S01]  /*4d90*/  STL.64 [R1+0x1e30], R22 ;  /* 0x001e301601007387 */ /* 0x0001e20000100a00 */
[-C--:B------:R-:W-:Y:S02]  /*4da0*/  LEA.HI.X.SX32 R5, R13, R25.reuse, 0x1, P3 ;  /* 0x000000190d057211 */ /* 0x080fe400018f0eff */
[----:B------:R-:W-:Y:S01]  /*4db0*/  LEA.HI.X.SX32 R29, R14, R25, 0x1, P4 ;  /* 0x000000190e1d7211 */ /* 0x000fe200020f0eff */
[----:B------:R1:W-:Y:S01]  /*4dc0*/  STL [R1+0x88], R8 ;  /* 0x0000880801007387 */ /* 0x0003e20000100800 */
[----:B------:R-:W-:Y:S01]  /*4dd0*/  IMAD.MOV.U32 R12, RZ, RZ, R8 ;  /* 0x000000ffff0c7224 */ /* 0x000fe200078e0008 */
[----:B------:R-:W-:Y:S02]  /*4de0*/  MOV R13, R9 ;  /* 0x00000009000d7202 */ /* 0x000fe40000000f00 */
[----:B------:R-:W-:Y:S01]  /*4df0*/  STL [R1+0x70], R18 ;  /* 0x0000701201007387 */ /* 0x000fe20000100800 */
[----:B0-----:R-:W-:-:S05]  /*4e00*/  IADD3 R22, P0, R10, R24, RZ ;  /* 0x000000180a167210 */ /* 0x001fca0007f1e0ff */
[----:B------:R-:W-:Y:S04]  /*4e10*/  STL [R1+0x80], R22 ;  /* 0x0000801601007387 */ /* 0x000fe80000100800 */
[----:B------:R-:W-:Y:S04]  /*4e20*/  STL [R1+0x78], R20 ;  /* 0x0000781401007387 */ /* 0x000fe80000100800 */
[----:B-1----:R-:W2:Y:S04]  /*4e30*/  LDL.LU.64 R8, [R1+0x1e48] ;  /* 0x001e480001087983 */ /* 0x002ea80000300a00 */
[----:B------:R0:W-:Y:S04]  /*4e40*/  STL.64 [R1+0x1d08], R4 ;  /* 0x001d080401007387 */ /* 0x0001e80000100a00 */
[----:B------:R1:W-:Y:S04]  /*4e50*/  STL.64 [R1+0xc8], R28 ;  /* 0x0000c81c01007387 */ /* 0x0003e80000100a00 */
[----:B------:R3:W-:Y:S01]  /*4e60*/  STL.64 [R1+0x1e18], R6 ;  /* 0x001e180601007387 */ /* 0x0007e20000100a00 */
[----:B0-----:R-:W-:-:S02]  /*4e70*/  MOV R4, R22 ;  /* 0x0000001600047202 */ /* 0x001fc40000000f00 */
[-C--:B------:R-:W-:Y:S02]  /*4e80*/  IADD3 R22, P3, R6, R24.reuse, RZ ;  /* 0x0000001806167210 */ /* 0x080fe40007f7e0ff */
[----:B-1----:R-:W-:Y:S02]  /*4e90*/  IADD3 R28, P4, R7, R24, RZ ;  /* 0x00000018071c7210 */ /* 0x002fe40007f9e0ff */
[----:B---3--:R-:W3:Y:S01]  /*4ea0*/  LDL.64 R6, [R1+0x70] ;  /* 0x0000700001067983 */ /* 0x008ee20000100a00 */
[C---:B------:R-:W-:Y:S02]  /*4eb0*/  IMAD R3, R0.reuse, 0x9e, RZ ;  /* 0x0000009e00037824 */ /* 0x040fe400078e02ff */
[----:B------:R-:W-:-:S03]  /*4ec0*/  IMAD R15, R0, 0x4f, RZ ;  /* 0x0000004f000f7824 */ /* 0x000fc600078e02ff */
[----:B------:R-:W-:-:S04]  /*4ed0*/  IADD3 R18, P5, R3, R24, RZ ;  /* 0x0000001803127210 */ /* 0x000fc80007fbe0ff */
[----:B------:R-:W-:Y:S01]  /*4ee0*/  LEA.HI.X.SX32 R19, R15, R25, 0x1, P5 ;  /* 0x000000190f137211 */ /* 0x000fe200028f0eff */
[----:B---3--:R0:W-:Y:S01]  /*4ef0*/  STL [R1+0x1e20], R6 ;  /* 0x001e200601007387 */ /* 0x0081e20000100800 */
[----:B------:R-:W-:Y:S02]  /*4f00*/  MOV R7, R21 ;  /* 0x0000001500077202 */ /* 0x000fe40000000f00 */
[----:B0-----:R-:W-:Y:S02]  /*4f10*/  MOV R6, R20 ;  /* 0x0000001400067202 */ /* 0x001fe40000000f00 */
[----:B------:R-:W3:Y:S04]  /*4f20*/  LDL.LU.64 R20, [R1+0x1e40] ;  /* 0x001e400001147983 */ /* 0x000ee80000300a00 */
[----:B------:R0:W-:Y:S04]  /*4f30*/  STL.64 [R1+0xc0], R18 ;  /* 0x0000c01201007387 */ /* 0x0001e80000100a00 */
[----:B0-----:R-:W4:Y:S01]  /*4f40*/  LDL.LU.64 R18, [R1+0x1e38] ;  /* 0x001e380001127983 */ /* 0x001f220000300a00 */
[----:B------:R-:W-:Y:S01]  /*4f50*/  IMAD R16, R0, 0x57, RZ ;  /* 0x0000005700107824 */ /* 0x000fe200078e02ff */
[----:B------:R-:W-:-:S04]  /*4f60*/  MOV R5, R23 ;  /* 0x0000001700057202 */ /* 0x000fc80000000f00 */
[----:B------:R-:W-:Y:S02]  /*4f70*/  LEA.HI.X.SX32 R23, R16, R25, 0x1, P3 ;  /* 0x0000001910177211 */ /* 0x000fe400018f0eff */
[----:B------:R-:W-:Y:S02]  /*4f80*/  MOV R14, R4 ;  /* 0x00000004000e7202 */ /* 0x000fe40000000f00 */
[-C--:B--2---:R-:W-:Y:S01]  /*4f90*/  IADD3 R4, P5, R8, R24.reuse, RZ ;  /* 0x0000001808047210 */ /* 0x084fe20007fbe0ff */
[----:B------:R0:W-:Y:S01]  /*4fa0*/  STL.64 [R1+0xb8], R22 ;  /* 0x0000b81601007387 */ /* 0x0001e20000100a00 */
[----:B------:R-:W-:Y:S01]  /*4fb0*/  IMAD.MOV.U32 R15, RZ, RZ, R5 ;  /* 0x000000ffff0f7224 */ /* 0x000fe200078e0005 */
[----:B0-----:R-:W-:-:S04]  /*4fc0*/  IADD3 R22, P3, R9, R24, RZ ;  /* 0x0000001809167210 */ /* 0x001fc80007f7e0ff */
[-C--:B---3--:R-:W-:Y:S02]  /*4fd0*/  LEA.HI.X.SX32 R23, R21, R25.reuse, 0x1, P3 ;  /* 0x0000001915177211 */ /* 0x088fe400018f0eff */
[-C--:B----4-:R-:W-:Y:S02]  /*4fe0*/  LEA.HI.X.SX32 R29, R18, R25.reuse, 0x1, P4 ;  /* 0x00000019121d7211 */ /* 0x090fe400020f0eff */
[----:B------:R-:W-:-:S03]  /*4ff0*/  LEA.HI.X.SX32 R5, R19, R25, 0x1, P5 ;  /* 0x0000001913057211 */ /* 0x000fc600028f0eff */
[----:B------:R-:W-:Y:S04]  /*5000*/  STL.64 [R1+0xb0], R28 ;  /* 0x0000b01c01007387 */ /* 0x000fe80000100a00 */
[----:B------:R-:W-:Y:S04]  /*5010*/  STL.64 [R1+0xa8], R4 ;  /* 0x0000a80401007387 */ /* 0x000fe80000100a00 */
[----:B------:R0:W-:Y:S04]  /*5020*/  STL.64 [R1+0xa0], R22 ;  /* 0x0000a01601007387 */ /* 0x0001e80000100a00 */
[----:B0-----:R-:W2:Y:S01]  /*5030*/  LDL.LU.64 R22, [R1+0x1e30] ;  /* 0x001e300001167983 */ /* 0x001ea20000300a00 */
[----:B------:R-:W-:-:S05]  /*5040*/  IMAD R17, R0, 0xee, RZ ;  /* 0x000000ee00117824 */ /* 0x000fca00078e02ff */
[----:B------:R-:W-:Y:S01]  /*5050*/  IADD3 R28, P4, R17, R24, RZ ;  /* 0x00000018111c7210 */ /* 0x000fe20007f9e0ff */
[C---:B------:R-:W-:Y:S02]  /*5060*/  IMAD R10, R0.reuse, 0xfe, RZ ;  /* 0x000000fe000a7824 */ /* 0x040fe400078e02ff */
[----:B------:R-:W-:Y:S01]  /*5070*/  IMAD R27, R0, 0x7f, RZ ;  /* 0x0000007f001b7824 */ /* 0x000fe200078e02ff */
[----:B--2---:R-:W-:-:S05]  /*5080*/  LEA.HI.X.SX32 R29, R23, R25, 0x1, P4 ;  /* 0x00000019171d7211 */ /* 0x004fca00020f0eff */
[----:B------:R0:W-:Y:S04]  /*5090*/  STL.64 [R1+0x98], R28 ;  /* 0x0000981c01007387 */ /* 0x0001e80000100a00 */
[----:B0-----:R-:W2:Y:S01]  /*50a0*/  LDL.LU.64 R28, [R1+0x1e28] ;  /* 0x001e2800011c7983 */ /* 0x001ea20000300a00 */
[-C--:B------:R-:W-:Y:S02]  /*50b0*/  IADD3 R4, P5, R10, R24.reuse, RZ ;  /* 0x000000180a047210 */ /* 0x080fe40007fbe0ff */
[----:B------:R-:W-:Y:S02]  /*50c0*/  IADD3 R10, P3, R20, R24, RZ ;  /* 0x00000018140a7210 */ /* 0x000fe40007f7e0ff */
[----:B------:R-:W-:-:S03]  /*50d0*/  LEA.HI.X.SX32 R5, R27, R25, 0x1, P5 ;  /* 0x000000191b057211 */ /* 0x000fc600028f0eff */
[----:B------:R-:W-:Y:S04]  /*50e0*/  STL [R1+0x68], R10 ;  /* 0x0000680a01007387 */ /* 0x000fe80000100800 */
[----:B------:R0:W-:Y:S01]  /*50f0*/  STL.64 [R1+0x90], R4 ;  /* 0x0000900401007387 */ /* 0x0001e20000100a00 */
[----:B------:R-:W-:Y:S02]  /*5100*/  MOV R27, R13 ;  /* 0x0000000d001b7202 */ /* 0x000fe40000000f00 */
[----:B------:R-:W-:Y:S01]  /*5110*/  LEA.HI.X.SX32 R7, R2, R25, 0x1, P1 ;  /* 0x0000001902077211 */ /* 0x000fe200008f0eff */
[----:B0-----:R-:W-:-:S05]  /*5120*/  IMAD R4, R0, 0x87, RZ ;  /* 0x0000008700047824 */ /* 0x001fca00078e02ff */
[-C--:B------:R-:W-:Y:S02]  /*5130*/  LEA.HI.X.SX32 R15, R4, R25.reuse, 0x1, P0 ;  /* 0x00000019040f7211 */ /* 0x080fe400000f0eff */
[----:B--2---:R-:W-:-:S05]  /*5140*/  LEA.HI.X.SX32 R27, R28, R25, 0x1, P6 ;  /* 0x000000191c1b7211 */ /* 0x004fca00030f0eff */
[----:B------:R-:W-:Y:S04]  /*5150*/  STL [R1+0x8c], R27 ;  /* 0x00008c1b01007387 */ /* 0x000fe80000100800 */
[----:B------:R-:W-:Y:S04]  /*5160*/  STL [R1+0x84], R15 ;  /* 0x0000840f01007387 */ /* 0x000fe80000100800 */
[----:B------:R0:W-:Y:S04]  /*5170*/  STL [R1+0x7c], R7 ;  /* 0x00007c0701007387 */ /* 0x0001e80000100800 */
[----:B------:R1:W2:Y:S01]  /*5180*/  LDL.LU R6, [R1+0x1e20] ;  /* 0x001e200001067983 */ /* 0x0002a20000300800 */
[----:B------:R-:W-:-:S05]  /*5190*/  IMAD R14, R0, 0x8f, RZ ;  /* 0x0000008f000e7824 */ /* 0x000fca00078e02ff */
[----:B0-----:R-:W-:-:S05]  /*51a0*/  LEA.HI.X.SX32 R7, R14, R25, 0x1, P2 ;  /* 0x000000190e077211 */ /* 0x001fca00010f0eff */
[----:B------:R2:W-:Y:S01]  /*51b0*/  STL [R1+0x74], R7 ;  /* 0x0000740701007387 */ /* 0x0005e20000100800 */
[C---:B------:R-:W-:Y:S02]  /*51c0*/  IMAD R15, R0.reuse, 0x15c, RZ ;  /* 0x0000015c000f7824 */ /* 0x040fe400078e02ff */
[C---:B------:R-:W-:Y:S02]  /*51d0*/  IMAD R26, R0.reuse, 0x13c, RZ ;  /* 0x0000013c001a7824 */ /* 0x040fe400078e02ff */
[C---:B------:R-:W-:Y:S01]  /*51e0*/  IMAD R14, R0.reuse, 0x96, RZ ;  /* 0x00000096000e7824 */ /* 0x040fe200078e02ff */
[-C--:B------:R-:W-:Y:S01]  /*51f0*/  IADD3 R18, P2, R15, R24.reuse, RZ ;  /* 0x000000180f127210 */ /* 0x080fe20007f5e0ff */
[----:B------:R-:W-:Y:S01]  /*5200*/  IMAD R15, R0, 0x97, RZ ;  /* 0x00000097000f7824 */ /* 0x000fe200078e02ff */
[----:B------:R-:W-:Y:S02]  /*5210*/  IADD3 R20, P4, R22, R24, RZ ;  /* 0x0000001816147210 */ /* 0x000fe40007f9e0ff */
[----:B------:R-:W-:-:S02]  /*5220*/  MOV R22, R10 ;  /* 0x0000000a00167202 */ /* 0x000fc40000000f00 */
[----:B------:R-:W-:Y:S02]  /*5230*/  MOV R23, R11 ;  /* 0x0000000b00177202 */ /* 0x000fe40000000f00 */
[----:B------:R-:W-:Y:S01]  /*5240*/  IADD3 R10, P5, R26, R24, RZ ;  /* 0x000000181a0a7210 */ /* 0x000fe20007fbe0ff */
[----:B--2---:R-:W2:Y:S01]  /*5250*/  LDL.LU.64 R6, [R1+0x1e18] ;  /* 0x001e180001067983 */ /* 0x004ea20000300a00 */
[-C--:B------:R-:W-:Y:S02]  /*5260*/  LEA.HI.X.SX32 R23, R14, R25.reuse, 0x1, P3 ;  /* 0x000000190e177211 */ /* 0x080fe400018f0eff */
[-C--:B------:R-:W-:Y:S02]  /*5270*/  LEA.HI.X.SX32 R21, R15, R25.reuse, 0x1, P4 ;  /* 0x000000190f157211 */ /* 0x080fe400020f0eff */
[----:B------:R-:W-:Y:S01]  /*5280*/  LEA.HI.X.SX32 R11, R3, R25, 0x1, P5 ;  /* 0x00000019030b7211 */ /* 0x000fe200028f0eff */
[----:B------:R-:W-:Y:S01]  /*5290*/  STL [R1+0x6c], R23 ;  /* 0x00006c1701007387 */ /* 0x000fe20000100800 */
[----:B------:R-:W-:Y:S01]  /*52a0*/  MOV R26, R12 ;  /* 0x0000000c001a7202 */ /* 0x000fe20000000f00 */
[----:B------:R-:W-:-:S02]  /*52b0*/  IMAD R12, R0, 0x13e, RZ ;  /* 0x0000013e000c7824 */ /* 0x000fc400078e02ff */
[----:B------:R-:W-:Y:S01]  /*52c0*/  IMAD R5, R0, 0x14c, RZ ;  /* 0x0000014c00057824 */ /* 0x000fe200078e02ff */
[----:B------:R-:W-:Y:S04]  /*52d0*/  STL [R1+0x38], R18 ;  /* 0x0000381201007387 */ /* 0x000fe80000100800 */
[----:B------:R-:W-:Y:S01]  /*52e0*/  STL.64 [R1+0x60], R20 ;  /* 0x0000601401007387 */ /* 0x000fe20000100a00 */
[----:B------:R-:W-:-:S03]  /*52f0*/  IADD3 R12, P6, R12, R24, RZ ;  /* 0x000000180c0c7210 */ /* 0x000fc60007fde0ff */
[----:B------:R0:W-:Y:S01]  /*5300*/  STL.64 [R1+0x58], R10 ;  /* 0x0000580a01007387 */ /* 0x0001e20000100a00 */
[----:B------:R-:W-:Y:S01]  /*5310*/  IADD3 R26, P0, R5, R24, RZ ;  /* 0x00000018051a7210 */ /* 0x000fe20007f1e0ff */
[----:B------:R-:W-:-:S03]  /*5320*/  IMAD R5, R0, 0x14e, RZ ;  /* 0x0000014e00057824 */ /* 0x000fc600078e02ff */
[----:B------:R-:W-:Y:S01]  /*5330*/  LEA.HI.X.SX32 R27, R29, R25, 0x1, P0 ;  /* 0x000000191d1b7211 */ /* 0x000fe200000f0eff */
[C---:B0-----:R-:W-:Y:S02]  /*5340*/  IMAD R11, R0.reuse, 0x9f, RZ ;  /* 0x0000009f000b7824 */ /* 0x041fe400078e02ff */
[----:B------:R-:W-:-:S03]  /*5350*/  IMAD R16, R0, 0x15e, RZ ;  /* 0x0000015e00107824 */ /* 0x000fc600078e02ff */
[----:B------:R-:W-:Y:S01]  /*5360*/  LEA.HI.X.SX32 R13, R11, R25, 0x1, P6 ;  /* 0x000000190b0d7211 */ /* 0x000fe200030f0eff */
[C---:B------:R-:W-:Y:S01]  /*5370*/  IMAD R14, R0.reuse, 0x16c, RZ ;  /* 0x0000016c000e7824 */ /* 0x040fe200078e02ff */
[-C--:B------:R-:W-:Y:S01]  /*5380*/  IADD3 R4, P1, R5, R24.reuse, RZ ;  /* 0x0000001805047210 */ /* 0x080fe20007f3e0ff */
[----:B------:R-:W-:Y:S02]  /*5390*/  IMAD R11, R0, 0xa7, RZ ;  /* 0x000000a7000b7824 */ /* 0x000fe400078e02ff */
[----:B------:R-:W-:Y:S01]  /*53a0*/  STL.64 [R1+0x50], R12 ;  /* 0x0000500c01007387 */ /* 0x000fe20000100a00 */
[----:B------:R-:W-:-:S03]  /*53b0*/  IADD3 R22, P3, R16, R24, RZ ;  /* 0x0000001810167210 */ /* 0x000fc60007f7e0ff */
[----:B------:R0:W-:Y:S01]  /*53c0*/  STL.64 [R1+0x48], R26 ;  /* 0x0000481a01007387 */ /* 0x0001e20000100a00 */
[----:B------:R-:W-:Y:S01]  /*53d0*/  IADD3 R20, P4, R14, R24, RZ ;  /* 0x000000180e147210 */ /* 0x000fe20007f9e0ff */
[C---:B------:R-:W-:Y:S01]  /*53e0*/  IMAD R14, R0.reuse, 0x16e, RZ ;  /* 0x0000016e000e7824 */ /* 0x040fe200078e02ff */
[----:B------:R-:W-:Y:S02]  /*53f0*/  MOV R3, R19 ;  /* 0x0000001300037202 */ /* 0x000fe40000000f00 */
[----:B------:R-:W-:Y:S01]  /*5400*/  LEA.HI.X.SX32 R5, R11, R25, 0x1, P1 ;  /* 0x000000190b057211 */ /* 0x000fe200008f0eff */
[----:B0-----:R-:W-:Y:S01]  /*5410*/  IMAD R27, R0, 0xaf, RZ ;  /* 0x000000af001b7824 */ /* 0x001fe200078e02ff */
[----:B------:R-:W-:-:S03]  /*5420*/  MOV R2, R18 ;  /* 0x0000001200027202 */ /* 0x000fc60000000f00 */
[----:B------:R0:W-:Y:S01]  /*5430*/  STL.64 [R1+0x40], R4 ;  /* 0x0000400401007387 */ /* 0x0001e20000100a00 */
[-C--:B------:R-:W-:Y:S01]  /*5440*/  LEA.HI.X.SX32 R23, R27, R25.reuse, 0x1, P3 ;  /* 0x000000191b177211 */ /* 0x080fe200018f0eff */
[----:B------:R-:W-:Y:S01]  /*5450*/  IMAD R2, R0, 0xb7, RZ ;  /* 0x000000b700027824 */ /* 0x000fe200078e02ff */
[-C--:B------:R-:W-:Y:S01]  /*5460*/  IADD3 R14, P5, R14, R24.reuse, RZ ;  /* 0x000000180e0e7210 */ /* 0x080fe20007fbe0ff */
[C---:B------:R-:W-:Y:S02]  /*5470*/  IMAD R10, R0.reuse, 0x17c, RZ ;  /* 0x0000017c000a7824 */ /* 0x040fe400078e02ff */
[----:B------:R-:W-:Y:S01]  /*5480*/  IMAD R12, R0, 0x17e, RZ ;  /* 0x0000017e000c7824 */ /* 0x000fe200078e02ff */
[----:B------:R-:W-:Y:S01]  /*5490*/  LEA.HI.X.SX32 R15, R2, R25, 0x1, P5 ;  /* 0x00000019020f7211 */ /* 0x000fe200028f0eff */
[----:B------:R-:W-:Y:S01]  /*54a0*/  IMAD R2, R0, 0xbf, RZ ;  /* 0x000000bf00027824 */ /* 0x000fe200078e02ff */
[-C--:B------:R-:W-:Y:S01]  /*54b0*/  IADD3 R18, P6, R10, R24.reuse, RZ ;  /* 0x000000180a127210 */ /* 0x080fe20007fde0ff */
[----:B------:R-:W-:Y:S01]  /*54c0*/  IMAD R16, R0, 0x19c, RZ ;  /* 0x0000019c00107824 */ /* 0x000fe200078e02ff */
[----:B------:R-:W-:Y:S01]  /*54d0*/  IADD3 R12, P0, R12, R24, RZ ;  /* 0x000000180c0c7210 */ /* 0x000fe20007f1e0ff */
[----:B0-----:R-:W-:-:S03]  /*54e0*/  IMAD R5, R0, 0x18e, RZ ;  /* 0x0000018e00057824 */ /* 0x001fc600078e02ff */
[-C--:B------:R-:W-:Y:S01]  /*54f0*/  LEA.HI.X.SX32 R13, R2, R25.reuse, 0x1, P0 ;  /* 0x00000019020d7211 */ /* 0x080fe200000f0eff */
[----:B------:R-:W-:Y:S01]  /*5500*/  IMAD R10, R0, 0x18c, RZ ;  /* 0x0000018c000a7824 */ /* 0x000fe200078e02ff */
[-C--:B------:R-:W-:Y:S01]  /*5510*/  IADD3 R28, P3, R16, R24.reuse, RZ ;  /* 0x00000018101c7210 */ /* 0x080fe20007f7e0ff */
[C---:B------:R-:W-:Y:S02]  /*5520*/  IMAD R16, R0.reuse, 0x19e, RZ ;  /* 0x0000019e00107824 */ /* 0x040fe400078e02ff */
[----:B------:R-:W-:Y:S01]  /*5530*/  IMAD R2, R0, 0xc7, RZ ;  /* 0x000000c700027824 */ /* 0x000fe200078e02ff */
[----:B------:R-:W-:Y:S02]  /*5540*/  IADD3 R10, P1, R10, R24, RZ ;  /* 0x000000180a0a7210 */ /* 0x000fe40007f3e0ff */
[-C--:B------:R-:W-:Y:S01]  /*5550*/  LEA.HI.X.SX32 R29, R8, R25.reuse, 0x1, P3 ;  /* 0x00000019081d7211 */ /* 0x080fe200018f0eff */
[----:B------:R-:W-:Y:S01]  /*5560*/  IMAD R8, R0, 0x1de, RZ ;  /* 0x000001de00087824 */ /* 0x000fe200078e02ff */
[----:B--2---:R-:W-:-:S05]  /*5570*/  LEA.HI.X.SX32 R3, R6, R25, 0x1, P2 ;  /* 0x0000001906037211 */ /* 0x004fca00010f0eff */
[----:B------:R-:W-:Y:S04]  /*5580*/  STL [R1+0x3c], R3 ;  /* 0x00003c0301007387 */ /* 0x000fe80000100800 */
[----:B------:R0:W-:Y:S01]  /*5590*/  STL.64 [R1+0x30], R22 ;  /* 0x0000301601007387 */ /* 0x0001e20000100a00 */
[----:B------:R-:W-:Y:S01]  /*55a0*/  LEA.HI.X.SX32 R19, R7, R25, 0x1, P6 ;  /* 0x0000001907137211 */ /* 0x000fe200030f0eff */
[----:B0-----:R-:W-:-:S05]  /*55b0*/  IMAD R23, R0, 0xb6, RZ ;  /* 0x000000b600177824 */ /* 0x001fca00078e02ff */
[----:B------:R-:W-:Y:S01]  /*55c0*/  LEA.HI.X.SX32 R21, R23, R25, 0x1, P4 ;  /* 0x0000001917157211 */ /* 0x000fe200020f0eff */
[----:B------:R-:W-:-:S04]  /*55d0*/  IMAD R3, R0, 0xcf, RZ ;  /* 0x000000cf00037824 */ /* 0x000fc800078e02ff */
[----:B------:R-:W-:Y:S01]  /*55e0*/  STL.64 [R1+0x28], R20 ;  /* 0x0000281401007387 */ /* 0x000fe20000100a00 */
[----:B------:R-:W-:-:S03]  /*55f0*/  IADD3 R4, P2, R5, R24, RZ ;  /* 0x0000001805047210 */ /* 0x000fc60007f5e0ff */
[----:B------:R0:W-:Y:S01]  /*5600*/  STL.64 [R1+0x20], R14 ;  /* 0x0000200e01007387 */ /* 0x0001e20000100a00 */
[----:B------:R-:W-:-:S03]  /*5610*/  IMAD R22, R0, 0x1ac, RZ ;  /* 0x000001ac00167824 */ /* 0x000fc600078e02ff */
[----:B------:R-:W-:Y:S01]  /*5620*/  STL.64 [R1+0x18], R18 ;  /* 0x0000181201007387 */ /* 0x000fe20000100a00 */
[----:B------:R-:W-:-:S03]  /*5630*/  IADD3 R26, P4, R16, R24, RZ ;  /* 0x00000018101a7210 */ /* 0x000fc60007f9e0ff */
[----:B------:R2:W-:Y:S01]  /*5640*/  STL.64 [R1+0x10], R12 ;  /* 0x0000100c01007387 */ /* 0x0005e20000100a00 */
[-C--:B------:R-:W-:Y:S01]  /*5650*/  LEA.HI.X.SX32 R5, R2, R25.reuse, 0x1, P2 ;  /* 0x0000001902057211 */ /* 0x080fe200010f0eff */
[C---:B0-----:R-:W-:Y:S01]  /*5660*/  IMAD R14, R0.reuse, 0x1ae, RZ ;  /* 0x000001ae000e7824 */ /* 0x041fe200078e02ff */
[-C--:B------:R-:W-:Y:S01]  /*5670*/  LEA.HI.X.SX32 R27, R3, R25.reuse, 0x1, P4 ;  /* 0x00000019031b7211 */ /* 0x080fe200020f0eff */
[C---:B------:R-:W-:Y:S02]  /*5680*/  IMAD R6, R0.reuse, 0xd6, RZ ;  /* 0x000000d600067824 */ /* 0x040fe400078e02ff */
[----:B--2---:R-:W-:Y:S01]  /*5690*/  IMAD R13, R0, 0xc6, RZ ;  /* 0x000000c6000d7824 */ /* 0x004fe200078e02ff */
[-C--:B------:R-:W-:Y:S01]  /*56a0*/  IADD3 R22, P5, R22, R24.reuse, RZ ;  /* 0x0000001816167210 */ /* 0x080fe20007fbe0ff */
[----:B------:R-:W-:Y:S01]  /*56b0*/  IMAD R20, R0, 0x1bc, RZ ;  /* 0x000001bc00147824 */ /* 0x000fe200078e02ff */
[-C--:B------:R-:W-:Y:S01]  /*56c0*/  IADD3 R14, P6, R14, R24.reuse, RZ ;  /* 0x000000180e0e7210 */ /* 0x080fe20007fde0ff */
[C---:B------:R-:W-:Y:S01]  /*56d0*/  IMAD R3, R0.reuse, 0xd7, RZ ;  /* 0x000000d700037824 */ /* 0x040fe200078e02ff */
[-C--:B------:R-:W-:Y:S01]  /*56e0*/  LEA.HI.X.SX32 R11, R13, R25.reuse, 0x1, P1 ;  /* 0x000000190d0b7211 */ /* 0x080fe200008f0eff */
[----:B------:R-:W-:Y:S01]  /*56f0*/  IMAD R12, R0, 0x1be, RZ ;  /* 0x000001be000c7824 */ /* 0x000fe200078e02ff */
[----:B------:R-:W-:Y:S01]  /*5700*/  STL.64 [R1+0x1d10], R4 ;  /* 0x001d100401007387 */ /* 0x000fe20000100a00 */
[-C--:B------:R-:W-:Y:S01]  /*5710*/  LEA.HI.X.SX32 R23, R6, R25.reuse, 0x1, P5 ;  /* 0x0000001906177211 */ /* 0x080fe200028f0eff */
[----:B------:R-:W-:Y:S01]  /*5720*/  IMAD R18, R0, 0x1cc, RZ ;  /* 0x000001cc00127824 */ /* 0x000fe200078e02ff */
[-C--:B------:R-:W-:Y:S01]  /*5730*/  IADD3 R20, P0, R20, R24.reuse, RZ ;  /* 0x0000001814147210 */ /* 0x080fe20007f1e0ff */
[----:B------:R0:W-:Y:S01]  /*5740*/  STL.64 [R1+0x8], R10 ;  /* 0x0000080a01007387 */ /* 0x0001e20000100a00 */
[C---:B------:R-:W-:Y:S01]  /*5750*/  IMAD R2, R0.reuse, 0x1dc, RZ ;  /* 0x000001dc00027824 */ /* 0x040fe200078e02ff */
[----:B------:R-:W-:Y:S01]  /*5760*/  LEA.HI.X.SX32 R15, R3, R25, 0x1, P6 ;  /* 0x00000019030f7211 */ /* 0x000fe200030f0eff */
[----:B------:R-:W-:Y:S01]  /*5770*/  IMAD R16, R0, 0x1ec, RZ ;  /* 0x000001ec00107824 */ /* 0x000fe200078e02ff */
[----:B------:R-:W-:Y:S01]  /*5780*/  IADD3 R12, P1, R12, R24, RZ ;  /* 0x000000180c0c7210 */ /* 0x000fe20007f3e0ff */
[----:B------:R-:W-:-:S02]  /*5790*/  IMAD R6, R0, 0x1ee, RZ ;  /* 0x000001ee00067824 */ /* 0x000fc400078e02ff */
[C---:B------:R-:W-:Y:S02]  /*57a0*/  IMAD R7, R0.reuse, 0xdf, RZ ;  /* 0x000000df00077824 */ /* 0x040fe400078e02ff */
[C---:B------:R-:W-:Y:S02]  /*57b0*/  IMAD R3, R0.reuse, 0x1fc, RZ ;  /* 0x000001fc00037824 */ /* 0x040fe400078e02ff */
[C---:B0-----:R-:W-:Y:S01]  /*57c0*/  IMAD R10, R0.reuse, 0x1ce, RZ ;  /* 0x000001ce000a7824 */ /* 0x041fe200078e02ff */
[----:B------:R-:W-:Y:S01]  /*57d0*/  LEA.HI.X.SX32 R21, R9, R25, 0x1, P0 ;  /* 0x0000001909157211 */ /* 0x000fe200000f0eff */
[----:B------:R-:W-:Y:S01]  /*57e0*/  IMAD R5, R0, 0xe6, RZ ;  /* 0x000000e600057824 */ /* 0x000fe200078e02ff */
[-C--:B------:R-:W-:Y:S02]  /*57f0*/  IADD3 R18, P2, R18, R24.reuse, RZ ;  /* 0x0000001812127210 */ /* 0x080fe40007f5e0ff */
[-C--:B------:R-:W-:Y:S02]  /*5800*/  IADD3 R10, P3, R10, R24.reuse, RZ ;  /* 0x000000180a0a7210 */ /* 0x080fe40007f7e0ff */
[----:B------:R-:W-:-:S02]  /*5810*/  IADD3 R2, P4, R2, R24, RZ ;  /* 0x0000001802027210 */ /* 0x000fc40007f9e0ff */
[-C--:B------:R-:W-:Y:S02]  /*5820*/  IADD3 R8, P5, R8, R24.reuse, RZ ;  /* 0x0000001808087210 */ /* 0x080fe40007fbe0ff */
[-C--:B------:R-:W-:Y:S02]  /*5830*/  IADD3 R16, P6, R16, R24.reuse, RZ ;  /* 0x0000001810107210 */ /* 0x080fe40007fde0ff */
[-C--:B------:R-:W-:Y:S02]  /*5840*/  IADD3 R6, P0, R6, R24.reuse, RZ ;  /* 0x0000001806067210 */ /* 0x080fe40007f1e0ff */
[-C--:B------:R-:W-:Y:S01]  /*5850*/  LEA.HI.X.SX32 R13, R7, R25.reuse, 0x1, P1 ;  /* 0x00000019070d7211 */ /* 0x080fe200008f0eff */
[----:B------:R-:W-:Y:S01]  /*5860*/  IMAD.MOV.U32 R4, RZ, RZ, c[0x0][0x198] ;  /* 0x00006600ff047624 */ /* 0x000fe200078e00ff */
[----:B------:R-:W-:Y:S01]  /*5870*/  IADD3 R24, P1, R3, R24, RZ ;  /* 0x0000001803187210 */ /* 0x000fe20007f3e0ff */
[C---:B------:R-:W-:Y:S01]  /*5880*/  IMAD R3, R0.reuse, 0xe7, RZ ;  /* 0x000000e700037824 */ /* 0x040fe200078e02ff */
[----:B------:R0:W-:Y:S01]  /*5890*/  STL.64 [R1+0x1d18], R28 ;  /* 0x001d181c01007387 */ /* 0x0001e20000100a00 */
[----:B------:R-:W-:Y:S01]  /*58a0*/  IMAD R7, R0, 0xef, RZ ;  /* 0x000000ef00077824 */ /* 0x000fe200078e02ff */
[-C--:B------:R-:W-:Y:S01]  /*58b0*/  LEA.HI.X.SX32 R19, R5, R25.reuse, 0x1, P2 ;  /* 0x0000001905137211 */ /* 0x080fe200010f0eff */
[----:B------:R-:W-:Y:S01]  /*58c0*/  IMAD R4, R4, 0xf6, RZ ;  /* 0x000000f604047824 */ /* 0x000fe200078e02ff */
[----:B------:R-:W-:Y:S01]  /*58d0*/  STL.64 [R1+0x1d20], R26 ;  /* 0x001d201a01007387 */ /* 0x000fe20000100a00 */
[----:B------:R-:W-:-:S02]  /*58e0*/  LEA.HI.X.SX32 R11, R3, R25, 0x1, P3 ;  /* 0x00000019030b7211 */ /* 0x000fc400018f0eff */
[-C--:B------:R-:W-:Y:S01]  /*58f0*/  LEA.HI.X.SX32 R3, R17, R25.reuse, 0x1, P4 ;  /* 0x0000001911037211 */ /* 0x080fe200020f0eff */
[----:B------:R-:W-:Y:S01]  /*5900*/  STL.64 [R1+0x1d28], R22 ;  /* 0x001d281601007387 */ /* 0x000fe20000100a00 */
[----:B------:R-:W-:-:S03]  /*5910*/  LEA.HI.X.SX32 R9, R7, R25, 0x1, P5 ;  /* 0x0000001907097211 */ /* 0x000fc600028f0eff */
[----:B------:R-:W-:Y:S01]  /*5920*/  STL.64 [R1+0x1d30], R14 ;  /* 0x001d300e01007387 */ /* 0x000fe20000100a00 */
[----:B------:R-:W-:-:S03]  /*5930*/  LEA.HI.X.SX32 R17, R4, R25, 0x1, P6 ;  /* 0x0000001904117211 */ /* 0x000fc600030f0eff */
[----:B------:R-:W-:Y:S04]  /*5940*/  STL.64 [R1+0x1d38], R20 ;  /* 0x001d381401007387 */ /* 0x000fe80000100a00 */
[----:B------:R-:W-:Y:S04]  /*5950*/  STL.64 [R1+0x1d40], R12 ;  /* 0x001d400c01007387 */ /* 0x000fe80000100a00 */
[----:B------:R-:W-:Y:S04]  /*5960*/  STL.64 [R1+0x1d48], R18 ;  /* 0x001d481201007387 */ /* 0x000fe80000100a00 */
[----:B------:R-:W-:Y:S04]  /*5970*/  STL.64 [R1+0x1d50], R10 ;  /* 0x001d500a01007387 */ /* 0x000fe80000100a00 */
[----:B------:R-:W-:Y:S04]  /*5980*/  STL.64 [R1+0x1d58], R2 ;  /* 0x001d580201007387 */ /* 0x000fe80000100a00 */
[----:B------:R-:W-:Y:S04]  /*5990*/  STL.64 [R1+0x1d60], R8 ;  /* 0x001d600801007387 */ /* 0x000fe80000100a00 */
[----:B0-----:R-:W2:Y:S04]  /*59a0*/  LDL.LU R28, [R1+0x40c] ;  /* 0x00040c00011c7983 */ /* 0x001ea80000300800 */
[----:B------:R0:W-:Y:S04]  /*59b0*/  STL.64 [R1+0x1d68], R16 ;  /* 0x001d681001007387 */ /* 0x0001e80000100a00 */
[----:B------:R-:W3:Y:S01]  /*59c0*/  LDL.LU R4, [R1+0x404] ;  /* 0x0004040001047983 */ /* 0x000ee20000300800 */
[----:B------:R-:W-:-:S05]  /*59d0*/  IMAD R0, R0, 0xf7, RZ ;  /* 0x000000f700007824 */ /* 0x000fca00078e02ff */
[----:B------:R-:W-:Y:S02]  /*59e0*/  LEA.HI.X.SX32 R7, R0, R25, 0x1, P0 ;  /* 0x0000001900077211 */ /* 0x000fe400000f0eff */
[----:B------:R-:W4:Y:S04]  /*59f0*/  LDL.LU R0, [R1+0x3e4] ;  /* 0x0003e40001007983 */ /* 0x000f280000300800 */
[----:B0-----:R-:W5:Y:S04]  /*5a00*/  LDL.LU R16, [R1+0x3f8] ;  /* 0x0003f80001107983 */ /* 0x001f680000300800 */
[----:B------:R-:W4:Y:S04]  /*5a10*/  LDL.LU R17, [R1+0x3f4] ;  /* 0x0003f40001117983 */ /* 0x000f280000300800 */
[----:B------:R-:W4:Y:S04]  /*5a20*/  LDL.LU R8, [R1+0x3e0] ;  /* 0x0003e00001087983 */ /* 0x000f280000300800 */
[----:B------:R-:W4:Y:S04]  /*5a30*/  LDL.LU R9, [R1+0x3d0] ;  /* 0x0003d00001097983 */ /* 0x000f280000300800 */
[----:B------:R-:W4:Y:S04]  /*5a40*/  LDL.LU R2, [R1+0x3f0] ;  /* 0x0003f00001027983 */ /* 0x000f280000300800 */
[----:B------:R-:W4:Y:S01]  /*5a50*/  LDL.LU R3, [R1+0x3c8] ;  /* 0x0003c80001037983 */ /* 0x000f220000300800 */
[----:B------:R-:W-:-:S03]  /*5a60*/  MOV R29, c[0x0][0x198] ;  /* 0x00006600001d7a02 */ /* 0x000fc60000000f00 */
[----:B------:R-:W4:Y:S04]  /*5a70*/  LDL.LU R10, [R1+0x3c4] ;  /* 0x0003c400010a7983 */ /* 0x000f280000300800 */
[----:B------:R-:W4:Y:S04]  /*5a80*/  LDL.LU R11, [R1+0x3dc] ;  /* 0x0003dc00010b7983 */ /* 0x000f280000300800 */
[----:B------:R-:W4:Y:S04]  /*5a90*/  LDL.LU R18, [R1+0x3d8] ;  /* 0x0003d80001127983 */ /* 0x000f280000300800 */
[----:B------:R-:W4:Y:S04]  /*5aa0*/  LDL.LU R19, [R1+0x3d4] ;  /* 0x0003d40001137983 */ /* 0x000f280000300800 */
[----:B------:R-:W4:Y:S01]  /*5ab0*/  LDL.LU R12, [R1+0x3c0] ;  /* 0x0003c000010c7983 */ /* 0x000f220000300800 */
[----:B------:R-:W-:-:S03]  /*5ac0*/  IMAD R29, R29, 0xfe, RZ ;  /* 0x000000fe1d1d7824 */ /* 0x000fc600078e02ff */
[----:B------:R-:W4:Y:S04]  /*5ad0*/  LDL.LU R13, [R1+0x3b0] ;  /* 0x0003b000010d7983 */ /* 0x000f280000300800 */
[----:B------:R-:W4:Y:S04]  /*5ae0*/  LDL.LU R20, [R1+0x3cc] ;  /* 0x0003cc0001147983 */ /* 0x000f280000300800 */
[----:B------:R-:W4:Y:S04]  /*5af0*/  LDL.LU R21, [R1+0x250] ;  /* 0x0002500001157983 */ /* 0x000f280000300800 */
[----:B------:R-:W4:Y:S04]  /*5b00*/  LDL.LU R14, [R1+0x240] ;  /* 0x00024000010e7983 */ /* 0x000f280000300800 */
[----:B------:R-:W4:Y:S01]  /*5b10*/  LDL.LU R15, [R1+0x3b8] ;  /* 0x0003b800010f7983 */ /* 0x000f220000300800 */
[----:B------:R-:W-:-:S03]  /*5b20*/  LEA.HI.X.SX32 R25, R29, R25, 0x1, P1 ;  /* 0x000000191d197211 */ /* 0x000fc600008f0eff */
[----:B------:R-:W0:Y:S04]  /*5b30*/  S2R R5, SR_TID.X ;  /* 0x0000000000057919 */ /* 0x000e280000002100 */
[----:B------:R-:W4:Y:S04]  /*5b40*/  LDL.LU R22, [R1+0x3b4] ;  /* 0x0003b40001167983 */ /* 0x000f280000300800 */
[----:B------:R-:W4:Y:S04]  /*5b50*/  LDL.LU R23, [R1+0x230] ;  /* 0x0002300001177983 */ /* 0x000f280000300800 */
[----:B------:R0:W-:Y:S04]  /*5b60*/  STL.64 [R1+0x1d70], R6 ;  /* 0x001d700601007387 */ /* 0x0001e80000100a00 */
[----:B0-----:R-:W4:Y:S04]  /*5b70*/  LDL.LU R6, [R1+0x408] ;  /* 0x0004080001067983 */ /* 0x001f280000300800 */
[----:B------:R-:W4:Y:S04]  /*5b80*/  LDL.LU R7, [R1+0x3e8] ;  /* 0x0003e80001077983 */ /* 0x000f280000300800 */
[----:B------:R-:W4:Y:S04]  /*5b90*/  LDL.LU R26, [R1+0x3bc] ;  /* 0x0003bc00011a7983 */ /* 0x000f280000300800 */
[----:B------:R-:W4:Y:S04]  /*5ba0*/  LDL.LU R27, [R1+0x3ac] ;  /* 0x0003ac00011b7983 */ /* 0x000f280000300800 */
[----:B------:R-:W4:Y:S04]  /*5bb0*/  LDL.LU R29, [R1+0x3a4] ;  /* 0x0003a400011d7983 */ /* 0x000f280000300800 */
[----:B------:R0:W-:Y:S04]  /*5bc0*/  STL.64 [R1+0x1d78], R24 ;  /* 0x001d781801007387 */ /* 0x0001e80000100a00 */
[----:B0-----:R-:W4:Y:S01]  /*5bd0*/  LDL.LU R25, [R1+0x3ec] ;  /* 0x0003ec0001197983 */ /* 0x001f220000300800 */
[----:B------:R-:W-:-:S04]  /*5be0*/  LOP3.LUT R5, R5, 0x7f, RZ, 0xc0, !PT ;  /* 0x0000007f05057812 */ /* 0x000fc800078ec0ff */
[----:B------:R-:W-:-:S05]  /*5bf0*/  SHF.L.U32 R5, R5, 0x1, RZ ;  /* 0x0000000105057819 */ /* 0x000fca00000006ff */
[----:B--2---:R0:W-:Y:S04]  /*5c00*/  STS.U16 [R5+0x4000], R28 ;  /* 0x0040001c05007388 */ /* 0x0041e80000000400 */
[----:B---3--:R2:W-:Y:S04]  /*5c10*/  STS.U16 [R5+0x8000], R4 ;  /* 0x0080000405007388 */ /* 0x0085e80000000400 */
[----:B0-----:R-:W3:Y:S04]  /*5c20*/  LDL.LU R28, [R1+0x3a0] ;  /* 0x0003a000011c7983 */ /* 0x001ee80000300800 */
[----:B--2---:R-:W2:Y:S04]  /*5c30*/  LDL.LU R4, [R1+0x41c] ;  /* 0x00041c0001047983 */ /* 0x004ea80000300800 */
[----:B----4-:R-:W-:Y:S04]  /*5c40*/  STS.U16 [R5+0x8800], R25 ;  /* 0x0088001905007388 */ /* 0x010fe80000000400 */
[----:B------:R-:W-:Y:S04]  /*5c50*/  STS.U16 [R5+0x4800], R6 ;  /* 0x0048000605007388 */ /* 0x000fe80000000400 */
[----:B------:R-:W-:Y:S04]  /*5c60*/  STS.U16 [R5+0x9000], R7 ;  /* 0x0090000705007388 */ /* 0x000fe80000000400 */
[----:B------:R-:W-:Y:S04]  /*5c70*/  STS.U16 [R5+0x9800], R0 ;  /* 0x0098000005007388 */ /* 0x000fe80000000400 */
[----:B-----5:R-:W-:Y:S04]  /*5c80*/  STS.U16 [R5+0x2800], R16 ;  /* 0x0028001005007388 */ /* 0x020fe80000000400 */
[----:B------:R-:W-:Y:S04]  /*5c90*/  STS.U16 [R5+0x5000], R17 ;  /* 0x0050001105007388 */ /* 0x000fe80000000400 */
[----:B------:R-:W-:Y:S04]  /*5ca0*/  STS.U16 [R5+0xa000], R8 ;  /* 0x00a0000805007388 */ /* 0x000fe80000000400 */
[----:B------:R-:W-:Y:S04]  /*5cb0*/  STS.U16 [R5+0xa800], R9 ;  /* 0x00a8000905007388 */ /* 0x000fe80000000400 */
[----:B------:R0:W-:Y:S04]  /*5cc0*/  STS.U16 [R5+0x5800], R2 ;  /* 0x0058000205007388 */ /* 0x0001e80000000400 */
[----:B------:R-:W-:Y:S04]  /*5cd0*/  STS.U16 [R5+0xb000], R3 ;  /* 0x00b0000305007388 */ /* 0x000fe80000000400 */
[----:B------:R-:W-:Y:S04]  /*5ce0*/  STS.U16 [R5+0xb800], R10 ;  /* 0x00b8000a05007388 */ /* 0x000fe80000000400 */
[----:B------:R-:W-:Y:S04]  /*5cf0*/  STS.U16 [R5+0x1800], R11 ;  /* 0x0018000b05007388 */ /* 0x000fe80000000400 */
[----:B------:R-:W-:Y:S04]  /*5d00*/  STS.U16 [R5+0x3000], R18 ;  /* 0x0030001205007388 */ /* 0x000fe80000000400 */
[----:B------:R-:W-:Y:S04]  /*5d10*/  STS.U16 [R5+0x6000], R19 ;  /* 0x0060001305007388 */ /* 0x000fe80000000400 */
[----:B------:R-:W-:Y:S04]  /*5d20*/  STS.U16 [R5+0xc000], R12 ;  /* 0x00c0000c05007388 */ /* 0x000fe80000000400 */
[----:B------:R-:W-:Y:S04]  /*5d30*/  STS.U16 [R5+0xc800], R13 ;  /* 0x00c8000d05007388 */ /* 0x000fe80000000400 */
[----:B------:R-:W-:Y:S04]  /*5d40*/  STS.U16 [R5+0x6800], R20 ;  /* 0x0068001405007388 */ /* 0x000fe80000000400 */
[----:B------:R-:W-:Y:S01]  /*5d50*/  STS.U16 [R5+0xd000], R21 ;  /* 0x00d0001505007388 */ /* 0x000fe20000000400 */
[----:B0-----:R-:W-:-:S03]  /*5d60*/  LOP3.LUT R2, R5, 0x10, RZ, 0x3c, !PT ;  /* 0x0000001005027812 */ /* 0x001fc600078e3cff */
[----:B------:R-:W-:Y:S04]  /*5d70*/  STS.U16 [R5+0xd800], R14 ;  /* 0x00d8000e05007388 */ /* 0x000fe80000000400 */
[----:B------:R-:W-:Y:S04]  /*5d80*/  STS.U16 [R5+0x3800], R15 ;  /* 0x0038000f05007388 */ /* 0x000fe80000000400 */
[----:B------:R-:W-:Y:S04]  /*5d90*/  STS.U16 [R5+0x7000], R22 ;  /* 0x0070001605007388 */ /* 0x000fe80000000400 */
[----:B------:R-:W-:Y:S04]  /*5da0*/  STS.U16 [R5+0xe000], R23 ;  /* 0x00e0001705007388 */ /* 0x000fe80000000400 */
[----:B------:R-:W-:Y:S04]  /*5db0*/  STS.U16 [R5+0xe800], R26 ;  /* 0x00e8001a05007388 */ /* 0x000fe80000000400 */
[----:B------:R-:W-:Y:S04]  /*5dc0*/  STS.U16 [R5+0x7800], R27 ;  /* 0x0078001b05007388 */ /* 0x000fe80000000400 */
[----:B------:R0:W-:Y:S04]  /*5dd0*/  STS.U16 [R5+0xf000], R29 ;  /* 0x00f0001d05007388 */ /* 0x0001e80000000400 */
[----:B0-----:R-:W4:Y:S04]  /*5de0*/  LDL.LU R29, [R1+0x3a8] ;  /* 0x0003a800011d7983 */ /* 0x001f280000300800 */
[----:B------:R-:W-:Y:S04]  /*5df0*/  STL [R1+0x1e0c], R5 ;  /* 0x001e0c0501007387 */ /* 0x000fe80000100800 */
[----:B---3--:R-:W-:Y:S04]  /*5e00*/  STS.U16 [R5+0xf800], R28 ;  /* 0x00f8001c05007388 */ /* 0x008fe80000000400 */
[----:B--2---:R0:W-:Y:S04]  /*5e10*/  STS.U16 [R2+0x900], R4 ;  /* 0x0009000402007388 */ /* 0x0041e80000000400 */
[----:B0-----:R-:W2:Y:S04]  /*5e20*/  LDL.LU R4, [R1+0x39c] ;  /* 0x00039c0001047983 */ /* 0x001ea80000300800 */
[----:B------:R-:W3:Y:S04]  /*5e30*/  LDL.LU R5, [R1+0x394] ;  /* 0x0003940001057983 */ /* 0x000ee80000300800 */
[----:B---3--:R0:W-:Y:S04]  /*5e40*/  STL [R1+0x1e10], R5 ;  /* 0x001e100501007387 */ /* 0x0081e80000100800 */
[----:B0-----:R-:W3:Y:S04]  /*5e50*/  LDL.LU R5, [R1+0x398] ;  /* 0x0003980001057983 */ /* 0x001ee80000300800 */
[----:B------:R-:W5:Y:S04]  /*5e60*/  LDL.LU R24, [R1+0x390] ;  /* 0x0003900001187983 */ /* 0x000f680000300800 */
        /* <DEDUP_REMOVED lines=23> */
[----:B----4-:R0:W-:Y:S04]  /*5fe0*/  STS.U16 [R2+0x8100], R29 ;  /* 0x0081001d02007388 */ /* 0x0101e80000000400 */
[----:B------:R-:W4:Y:S04]  /*5ff0*/  LDL.LU R28, [R1+0x334] ;  /* 0x00033400011c7983 */ /* 0x000f280000300800 */
[----:B--2---:R2:W-:Y:S04]  /*6000*/  STS.U16 [R2+0x8900], R4 ;  /* 0x0089000402007388 */ /* 0x0045e80000000400 */
[----:B0-----:R-:W4:Y:S04]  /*6010*/  LDL.LU R29, [R1+0x32c] ;  /* 0x00032c00011d7983 */ /* 0x001f280000300800 */
[----:B--2---:R-:W2:Y:S04]  /*6020*/  LDL.LU R4, [R1+0x318] ;  /* 0x0003180001047983 */ /* 0x004ea80000300800 */
[----:B---3--:R0:W-:Y:S04]  /*6030*/  STS.U16 [R2+0x9100], R5 ;  /* 0x0091000502007388 */ /* 0x0081e80000000400 */
[----:B0-----:R-:W3:Y:S04]  /*6040*/  LDL.LU R5, [R1+0x1e10] ;  /* 0x001e100001057983 */ /* 0x001ee80000300800 */
[----:B---3--:R0:W-:Y:S04]  /*6050*/  STS.U16 [R2+0x9900], R5 ;  /* 0x0099000502007388 */ /* 0x0081e80000000400 */
[----:B0-----:R-:W3:Y:S04]  /*6060*/  LDL.LU R5, [R1+0x1e0c] ;  /* 0x001e0c0001057983 */ /* 0x001ee80000300800 */
[----:B-----5:R-:W-:Y:S04]  /*6070*/  STS.U16 [R2+0xa100], R24 ;  /* 0x00a1001802007388 */ /* 0x020fe80000000400 */
        /* <DEDUP_REMOVED lines=23> */
[----:B----4-:R-:W-:Y:S04]  /*61f0*/  STS.U16 [R2+0x7100], R28 ;  /* 0x0071001c02007388 */ /* 0x010fe80000000400 */
[----:B------:R-:W-:Y:S04]  /*6200*/  STS.U16 [R2+0x7900], R29 ;  /* 0x0079001d02007388 */ /* 0x000fe80000000400 */
[----:B--2---:R0:W-:Y:S04]  /*6210*/  STS.U16 [R2+0x100], R4 ;  /* 0x0001000402007388 */ /* 0x0041e80000000400 */
[----:B0-----:R-:W2:Y:S01]  /*6220*/  LDL.LU R4, [R1+0x3fc] ;  /* 0x0003fc0001047983 */ /* 0x001ea20000300800 */
[----:B---3--:R-:W-:-:S03]  /*6230*/  LOP3.LUT R0, R5, 0x20, RZ, 0x3c, !PT ;  /* 0x0000002005007812 */ /* 0x008fc600078e3cff */
[----:B------:R0:W-:Y:S04]  /*6240*/  STL [R1+0x1e00], R5 ;  /* 0x001e000501007387 */ /* 0x0001e80000100800 */
[----:B0-----:R-:W3:Y:S04]  /*6250*/  LDL.LU R5, [R1+0x310] ;  /* 0x0003100001057983 */ /* 0x001ee80000300800 */
[----:B---3--:R0:W-:Y:S04]  /*6260*/  STL [R1+0x1e04], R5 ;  /* 0x001e040501007387 */ /* 0x0081e80000100800 */
[----:B0-----:R-:W3:Y:S04]  /*6270*/  LDL.LU R5, [R1+0x314] ;  /* 0x0003140001057983 */ /* 0x001ee80000300800 */
[----:B---3--:R0:W-:Y:S04]  /*6280*/  STL [R1+0x1e08], R5 ;  /* 0x001e080501007387 */ /* 0x0081e80000100800 */
[----:B0-----:R-:W3:Y:S04]  /*6290*/  LDL.LU R5, [R1+0x414] ;  /* 0x0004140001057983 */ /* 0x001ee80000300800 */
[----:B------:R-:W4:Y:S04]  /*62a0*/  LDL.LU R24, [R1+0x2fc] ;  /* 0x0002fc0001187983 */ /* 0x000f280000300800 */
[----:B------:R-:W5:Y:S04]  /*62b0*/  LDL.LU R25, [R1+0x2e4] ;  /* 0x0002e40001197983 */ /* 0x000f680000300800 */
[----:B------:R-:W4:Y:S04]  /*62c0*/  LDL.LU R6, [R1+0x2e0] ;  /* 0x0002e00001067983 */ /* 0x000f280000300800 */
        /* <DEDUP_REMOVED lines=22> */
[----:B--2---:R0:W-:Y:S04]  /*6430*/  STS.U16 [R0+0xa00], R4 ;  /* 0x000a000400007388 */ /* 0x0041e80000000400 */
[----:B------:R-:W2:Y:S04]  /*6440*/  LDL.LU R29, [R1+0x20c] ;  /* 0x00020c00011d7983 */ /* 0x000ea80000300800 */
[----:B0-----:R-:W2:Y:S04]  /*6450*/  LDL.LU R4, [R1+0x208] ;  /* 0x0002080001047983 */ /* 0x001ea80000300800 */
[----:B---3--:R0:W-:Y:S04]  /*6460*/  STS.U16 [R0+0x1200], R5 ;  /* 0x0012000500007388 */ /* 0x0081e80000000400 */
[----:B0-----:R-:W3:Y:S04]  /*6470*/  LDL.LU R5, [R1+0x1e08] ;  /* 0x001e080001057983 */ /* 0x001ee80000300800 */
[----:B---3--:R0:W-:Y:S04]  /*6480*/  STS.U16 [R0+0x1a00], R5 ;  /* 0x001a000500007388 */ /* 0x0081e80000000400 */
[----:B0-----:R-:W3:Y:S04]  /*6490*/  LDL.LU R5, [R1+0x1e04] ;  /* 0x001e040001057983 */ /* 0x001ee80000300800 */
[----:B---3--:R0:W-:Y:S04]  /*64a0*/  STS.U16 [R0+0x2200], R5 ;  /* 0x0022000500007388 */ /* 0x0081e80000000400 */
[----:B----4-:R-:W-:Y:S04]  /*64b0*/  STS.U16 [R0+0x2a00], R24 ;  /* 0x002a001800007388 */ /* 0x010fe80000000400 */
        /* <DEDUP_REMOVED lines=24> */
[----:B--2---:R-:W-:Y:S04]  /*6640*/  STS.U16 [R0+0x6a00], R29 ;  /* 0x006a001d00007388 */ /* 0x004fe80000000400 */
[----:B0-----:R-:W2:Y:S04]  /*6650*/  LDL.LU R5, [R1+0x1e00] ;  /* 0x001e000001057983 */ /* 0x001ea80000300800 */
[----:B------:R0:W-:Y:S04]  /*6660*/  STS.U16 [R0+0x7200], R4 ;  /* 0x0072000400007388 */ /* 0x0001e80000000400 */
[----:B0-----:R-:W3:Y:S04]  /*6670*/  LDL.LU R4, [R1+0x200] ;  /* 0x0002000001047983 */ /* 0x001ee80000300800 */
[----:B------:R-:W4:Y:S04]  /*6680*/  LDL.LU R24, [R1+0x2b4] ;  /* 0x0002b40001187983 */ /* 0x000f280000300800 */
[----:B----4-:R0:W-:Y:S04]  /*6690*/  STL [R1+0x1df4], R24 ;  /* 0x001df41801007387 */ /* 0x0101e80000100800 */
[----:B0-----:R-:W4:Y:S04]  /*66a0*/  LDL.LU R24, [R1+0x2c4] ;  /* 0x0002c40001187983 */ /* 0x001f280000300800 */
[----:B----4-:R0:W-:Y:S04]  /*66b0*/  STL [R1+0x1df8], R24 ;  /* 0x001df81801007387 */ /* 0x0101e80000100800 */
[----:B0-----:R-:W4:Y:S04]  /*66c0*/  LDL.LU R24, [R1+0x2c8] ;  /* 0x0002c80001187983 */ /* 0x001f280000300800 */
[----:B----4-:R2:W-:Y:S04]  /*66d0*/  STL [R1+0x1dfc], R24 ;  /* 0x001dfc1801007387 */ /* 0x0105e80000100800 */
        /* <DEDUP_REMOVED lines=15> */
[----:B------:R-:W4:Y:S01]  /*67d0*/  LDL.LU R20, [R1+0x120] ;  /* 0x0001200001147983 */ /* 0x000f220000300800 */
[----:B--2---:R-:W-:-:S03]  /*67e0*/  LOP3.LUT R24, R5, 0x20, RZ, 0x3c, !PT ;  /* 0x0000002005187812 */ /* 0x004fc600078e3cff */
[----:B------:R-:W2:Y:S04]  /*67f0*/  LDL.LU R21, [R1+0xd8] ;  /* 0x0000d80001157983 */ /* 0x000ea80000300800 */
        /* <DEDUP_REMOVED lines=8> */
[----:B---3--:R0:W-:Y:S04]  /*6880*/  STS.U16 [R24+0x7a00], R4 ;  /* 0x007a000418007388 */ /* 0x0081e80000000400 */
[----:B0-----:R-:W3:Y:S01]  /*6890*/  LDL.LU R24, [R1+0x1dfc] ;  /* 0x001dfc0001187983 */ /* 0x001ee20000300800 */
[----:B------:R-:W-:-:S03]  /*68a0*/  LOP3.LUT R2, R5, 0x30, RZ, 0x3c, !PT ;  /* 0x0000003005027812 */ /* 0x000fc600078e3cff */
[----:B------:R-:W2:Y:S04]  /*68b0*/  LDL.LU R4, [R1+0x180] ;  /* 0x0001800001047983 */ /* 0x000ea80000300800 */
[----:B---3--:R0:W-:Y:S04]  /*68c0*/  STS.U16 [R2+0x300], R24 ;  /* 0x0003001802007388 */ /* 0x0081e80000000400 */
[----:B0-----:R-:W3:Y:S04]  /*68d0*/  LDL.LU R24, [R1+0x1df8] ;  /* 0x001df80001187983 */ /* 0x001ee80000300800 */
[----:B---3--:R0:W-:Y:S04]  /*68e0*/  STS.U16 [R2+0xb00], R24 ;  /* 0x000b001802007388 */ /* 0x0081e80000000400 */
[----:B0-----:R-:W3:Y:S04]  /*68f0*/  LDL.LU R24, [R1+0x1df4] ;  /* 0x001df40001187983 */ /* 0x001ee80000300800 */
[----:B---3--:R-:W-:Y:S04]  /*6900*/  STS.U16 [R2+0x1300], R24 ;  /* 0x0013001802007388 */ /* 0x008fe80000000400 */
[----:B----4-:R-:W-:Y:S04]  /*6910*/  STS.U16 [R2+0x1b00], R25 ;  /* 0x001b001902007388 */ /* 0x010fe80000000400 */
[----:B-----5:R-:W-:Y:S04]  /*6920*/  STS.U16 [R2+0x8300], R6 ;  /* 0x0083000602007388 */ /* 0x020fe80000000400 */
[----:B------:R-:W-:Y:S04]  /*6930*/  STS.U16 [R2+0x8b00], R7 ;  /* 0x008b000702007388 */ /* 0x000fe80000000400 */
[----:B------:R0:W-:Y:S02]  /*6940*/  STS.U16 [R2+0x9300], R0 ;  /* 0x0093000002007388 */ /* 0x0001e40000000400 */
[----:B0-----:R-:W-:-:S05]  /*6950*/  LOP3.LUT R0, R5, 0x40, RZ, 0x3c, !PT ;  /* 0x0000004005007812 */ /* 0x001fca00078e3cff */
[----:B------:R0:W-:Y:S04]  /*6960*/  STL [R1+0x1df0], R0 ;  /* 0x001df00001007387 */ /* 0x0001e80000100800 */
[----:B0-----:R-:W3:Y:S04]  /*6970*/  LDL.LU R0, [R1+0x178] ;  /* 0x0001780001007983 */ /* 0x001ee80000300800 */
[----:B------:R-:W4:Y:S04]  /*6980*/  LDL.LU R24, [R1+0x400] ;  /* 0x0004000001187983 */ /* 0x000f280000300800 */
[----:B----4-:R0:W-:Y:S04]  /*6990*/  STL [R1+0x1de0], R24 ;  /* 0x001de01801007387 */ /* 0x0101e80000100800 */
[----:B0-----:R-:W4:Y:S04]  /*69a0*/  LDL.LU R24, [R1+0x2dc] ;  /* 0x0002dc0001187983 */ /* 0x001f280000300800 */
[----:B----4-:R0:W-:Y:S04]  /*69b0*/  STL [R1+0x1de4], R24 ;  /* 0x001de41801007387 */ /* 0x0101e80000100800 */
[----:B0-----:R-:W4:Y:S04]  /*69c0*/  LDL.LU R24, [R1+0x164] ;  /* 0x0001640001187983 */ /* 0x001f280000300800 */
[----:B------:R-:W-:Y:S04]  /*69d0*/  STS.U16 [R2+0x9b00], R16 ;  /* 0x009b001002007388 */ /* 0x000fe80000000400 */
[----:B------:R-:W-:Y:S04]  /*69e0*/  STS.U16 [R2+0xa300], R17 ;  /* 0x00a3001102007388 */ /* 0x000fe80000000400 */
[----:B----4-:R0:W-:Y:S04]  /*69f0*/  STL [R1+0x1dec], R24 ;  /* 0x001dec1801007387 */ /* 0x0101e80000100800 */
[----:B0-----:R-:W2:Y:S04]  /*6a00*/  LDL.LU R24, [R1+0x16c] ;  /* 0x00016c0001187983 */ /* 0x001ea80000300800 */
[----:B------:R-:W5:Y:S04]  /*6a10*/  LDL.LU R25, [R1+0x2d4] ;  /* 0x0002d40001197983 */ /* 0x000f680000300800 */
[----:B------:R0:W-:Y:S04]  /*6a20*/  STS.U16 [R2+0xab00], R8 ;  /* 0x00ab000802007388 */ /* 0x0001e80000000400 */
        /* <DEDUP_REMOVED lines=18> */
[----:B------:R2:W-:Y:S04]  /*6b50*/  STS.U16 [R2+0x6300], R4 ;  /* 0x0063000402007388 */ /* 0x0005e80000000400 */
[----:B-----5:R5:W-:Y:S04]  /*6b60*/  STL [R1+0x1de8], R25 ;  /* 0x001de81901007387 */ /* 0x020be80000100800 */
[----:B------:R-:W4:Y:S04]  /*6b70*/  LDL.LU R6, [R1+0x418] ;  /* 0x0004180001067983 */ /* 0x000f280000300800 */
[----:B------:R-:W4:Y:S04]  /*6b80*/  LDL.LU R7, [R1+0x2cc] ;  /* 0x0002cc0001077983 */ /* 0x000f280000300800 */
[----:B------:R-:W4:Y:S04]  /*6b90*/  LDL.LU R16, [R1+0x31c] ;  /* 0x00031c0001107983 */ /* 0x000f280000300800 */
[----:B------:R-:W4:Y:S04]  /*6ba0*/  LDL.LU R17, [R1+0x2b8] ;  /* 0x0002b80001117983 */ /* 0x000f280000300800 */
[----:B0-----:R-:W4:Y:S04]  /*6bb0*/  LDL.LU R8, [R1+0x304] ;  /* 0x0003040001087983 */ /* 0x001f280000300800 */
[----:B------:R-:W4:Y:S04]  /*6bc0*/  LDL.LU R9, [R1+0x2ac] ;  /* 0x0002ac0001097983 */ /* 0x000f280000300800 */
[----:B--2---:R-:W2:Y:S04]  /*6bd0*/  LDL.LU R2, [R1+0x300] ;  /* 0x0003000001027983 */ /* 0x004ea80000300800 */
        /* <DEDUP_REMOVED lines=8> */
[----:B------:R-:W2:Y:S01]  /*6c60*/  LDL.LU R21, [R1+0x150] ;  /* 0x0001500001157983 */ /* 0x000ea20000300800 */
[----:B-----5:R-:W-:-:S03]  /*6c70*/  LOP3.LUT R25, R5, 0x30, RZ, 0x3c, !PT ;  /* 0x0000003005197812 */ /* 0x020fc600078e3cff */
[----:B------:R-:W5:Y:S04]  /*6c80*/  LDL.LU R14, [R1+0x14c] ;  /* 0x00014c00010e7983 */ /* 0x000f680000300800 */
        /* <DEDUP_REMOVED lines=9> */
[----:B------:R3:W-:Y:S04]  /*6d20*/  STS.U16 [R25+0x7300], R24 ;  /* 0x0073001819007388 */ /* 0x0007e80000000400 */
[----:B0-----:R-:W2:Y:S04]  /*6d30*/  LDL.LU R0, [R1+0x1df0] ;  /* 0x001df00001007983 */ /* 0x001ea80000300800 */
[----:B---3--:R-:W3:Y:S04]  /*6d40*/  LDL.LU R24, [R1+0x1dec] ;  /* 0x001dec0001187983 */ /* 0x008ee80000300800 */
[----:B---3--:R0:W-:Y:S04]  /*6d50*/  STS.U16 [R25+0x7b00], R24 ;  /* 0x007b001819007388 */ /* 0x0081e80000000400 */
[----:B0-----:R-:W3:Y:S04]  /*6d60*/  LDL.LU R25, [R1+0x1de8] ;  /* 0x001de80001197983 */ /* 0x001ee80000300800 */
[----:B------:R-:W2:Y:S04]  /*6d70*/  LDL.LU R24, [R1+0x1de4] ;  /* 0x001de40001187983 */ /* 0x000ea80000300800 */
[----:B--2---:R0:W-:Y:S04]  /*6d80*/  STS.U16 [R0+0xc00], R24 ;  /* 0x000c001800007388 */ /* 0x0041e80000000400 */
[----:B0-----:R-:W2:Y:S04]  /*6d90*/  LDL.LU R24, [R1+0x1de0] ;  /* 0x001de00001187983 */ /* 0x001ea80000300800 */
[----:B--2---:R-:W-:Y:S04]  /*6da0*/  STS.U16 [R0+0x1400], R24 ;  /* 0x0014001800007388 */ /* 0x004fe80000000400 */
[----:B---3--:R-:W-:Y:S04]  /*6db0*/  STS.U16 [R0+0x1c00], R25 ;  /* 0x001c001900007388 */ /* 0x008fe80000000400 */
[----:B----4-:R-:W-:Y:S04]  /*6dc0*/  STS.U16 [R0+0x2400], R6 ;  /* 0x0024000600007388 */ /* 0x010fe80000000400 */
        /* <DEDUP_REMOVED lines=23> */
[----:B------:R0:W-:Y:S02]  /*6f40*/  STS.U16 [R0+0xdc00], R4 ;  /* 0x00dc000400007388 */ /* 0x0001e40000000400 */
[----:B0-----:R-:W-:-:S05]  /*6f50*/  LOP3.LUT R0, R5, 0x50, RZ, 0x3c, !PT ;  /* 0x0000005005007812 */ /* 0x001fca00078e3cff */
[----:B------:R0:W-:Y:S04]  /*6f60*/  STL [R1+0x1dd8], R0 ;  /* 0x001dd80001007387 */ /* 0x0001e80000100800 */
[----:B0-----:R-:W2:Y:S04]  /*6f70*/  LDL.LU R0, [R1+0x124] ;  /* 0x0001240001007983 */ /* 0x001ea80000300800 */
[----:B--2---:R0:W-:Y:S04]  /*6f80*/  STL [R1+0x1ddc], R0 ;  /* 0x001ddc0001007387 */ /* 0x0041e80000100800 */
[----:B0-----:R-:W2:Y:S04]  /*6f90*/  LDL.LU R0, [R1+0x128] ;  /* 0x0001280001007983 */ /* 0x001ea80000300800 */
[----:B------:R-:W3:Y:S04]  /*6fa0*/  LDL.LU R24, [R1+0xd4] ;  /* 0x0000d40001187983 */ /* 0x000ee80000300800 */
[----:B---3--:R0:W-:Y:S04]  /*6fb0*/  STL [R1+0x1dd4], R24 ;  /* 0x001dd41801007387 */ /* 0x0081e80000100800 */
[----:B0-----:R-:W3:Y:S04]  /*6fc0*/  LDL.LU R24, [R1+0xe4] ;  /* 0x0000e40001187983 */ /* 0x001ee80000300800 */
[----:B------:R-:W4:Y:S04]  /*6fd0*/  LDL.LU R25, [R1+0x410] ;  /* 0x0004100001197983 */ /* 0x000f280000300800 */
[----:B----4-:R0:W-:Y:S04]  /*6fe0*/  STL [R1+0x1dd0], R25 ;  /* 0x001dd01901007387 */ /* 0x0101e80000100800 */
[----:B------:R-:W4:Y:S04]  /*6ff0*/  LDL.LU R6, [R1+0x328] ;  /* 0x0003280001067983 */ /* 0x000f280000300800 */
[----:B------:R-:W5:Y:S04]  /*7000*/  LDL.LU R7, [R1+0x30c] ;  /* 0x00030c0001077983 */ /* 0x000f680000300800 */
[----:B------:R-:W3:Y:S04]  /*7010*/  LDL.LU R16, [R1+0x2f4] ;  /* 0x0002f40001107983 */ /* 0x000ee80000300800 */
        /* <DEDUP_REMOVED lines=13> */
[----:B------:R-:W3:Y:S01]  /*70f0*/  LDL.LU R14, [R1+0x118] ;  /* 0x00011800010e7983 */ /* 0x000ee20000300800 */
[----:B0-----:R-:W-:-:S03]  /*7100*/  LOP3.LUT R25, R5, 0x40, RZ, 0x3c, !PT ;  /* 0x0000004005197812 */ /* 0x001fc600078e3cff */
        /* <DEDUP_REMOVED lines=9> */
[----:B--2---:R0:W-:Y:S04]  /*71a0*/  STS.U16 [R25+0xe400], R0 ;  /* 0x00e4000019007388 */ /* 0x0041e80000000400 */
[----:B0-----:R-:W2:Y:S04]  /*71b0*/  LDL.LU R0, [R1+0x1ddc] ;  /* 0x001ddc0001007983 */ /* 0x001ea80000300800 */
[----:B--2---:R0:W-:Y:S04]  /*71c0*/  STS.U16 [R25+0xec00], R0 ;  /* 0x00ec000019007388 */ /* 0x0041e80000000400 */
[----:B---3--:R2:W-:Y:S04]  /*71d0*/  STS.U16 [R25+0xf400], R24 ;  /* 0x00f4001819007388 */ /* 0x0085e80000000400 */
[----:B0-----:R-:W3:Y:S04]  /*71e0*/  LDL.LU R0, [R1+0x1dd8] ;  /* 0x001dd80001007983 */ /* 0x001ee80000300800 */
[----:B--2---:R-:W2:Y:S04]  /*71f0*/  LDL.LU R24, [R1+0x1dd4] ;  /* 0x001dd40001187983 */ /* 0x004ea80000300800 */
[----:B--2---:R0:W-:Y:S04]  /*7200*/  STS.U16 [R25+0xfc00], R24 ;  /* 0x00fc001819007388 */ /* 0x0041e80000000400 */
[----:B0-----:R-:W3:Y:S04]  /*7210*/  LDL.LU R25, [R1+0x1dd0] ;  /* 0x001dd00001197983 */ /* 0x001ee80000300800 */
[----:B---3--:R-:W-:Y:S04]  /*7220*/  STS.U16 [R0+0x500], R25 ;  /* 0x0005001900007388 */ /* 0x008fe80000000400 */
        /* <DEDUP_REMOVED lines=26> */
[----:B0-----:R-:W2:Y:S04]  /*73d0*/  LDL.LU R0, [R1+0x29c] ;  /* 0x00029c0001007983 */ /* 0x001ea80000300800 */
[----:B--2---:R0:W-:Y:S04]  /*73e0*/  STL [R1+0x1d9c], R0 ;  /* 0x001d9c0001007387 */ /* 0x0041e80000100800 */
        /* <DEDUP_REMOVED lines=23> */
[----:B------:R-:W3:Y:S04]  /*7560*/  LDL.LU.64 R24, [R1+0xb0] ;  /* 0x0000b00001187983 */ /* 0x000ee80000300a00 */
[----:B---3--:R0:W-:Y:S04]  /*7570*/  STL.64 [R1+0x1d80], R24 ;  /* 0x001d801801007387 */ /* 0x0081e80000100a00 */
[----:B0-----:R-:W3:Y:S04]  /*7580*/  LDL.LU.64 R24, [R1+0xb8] ;  /* 0x0000b80001187983 */ /* 0x001ee80000300a00 */
[----:B---3--:R0:W-:Y:S04]  /*7590*/  STL.64 [R1+0x1d88], R24 ;  /* 0x001d881801007387 */ /* 0x0081e80000100a00 */
[----:B0-----:R-:W3:Y:S04]  /*75a0*/  LDL.LU.64 R24, [R1+0xc0] ;  /* 0x0000c00001187983 */ /* 0x001ee80000300a00 */
[----:B------:R-:W0:Y:S04]  /*75b0*/  S2R R5, SR_TID.X ;  /* 0x0000000000057919 */ /* 0x000e280000002100 */
[----:B---3--:R3:W-:Y:S04]  /*75c0*/  STL.64 [R1+0x1d90], R24 ;  /* 0x001d901801007387 */ /* 0x0087e80000100a00 */
[----:B---3--:R-:W3:Y:S01]  /*75d0*/  LDL.LU.64 R24, [R1+0xc8] ;  /* 0x0000c80001187983 */ /* 0x008ee20000300a00 */
[----:B0-----:R-:W-:-:S03]  /*75e0*/  LOP3.LUT R5, R5, 0x7f, RZ, 0xc0, !PT ;  /* 0x0000007f05057812 */ /* 0x001fc600078ec0ff */
[----:B---3--:R-:W-:Y:S04]  /*75f0*/  STL [R1+0x1dbc], R24 ;  /* 0x001dbc1801007387 */ /* 0x008fe80000100800 */
[----:B------:R0:W-:Y:S04]  /*7600*/  STL [R1+0x1d98], R25 ;  /* 0x001d981901007387 */ /* 0x0001e80000100800 */
[----:B------:R-:W3:Y:S04]  /*7610*/  LDL.LU.64 R6, [R1+0xa8] ;  /* 0x0000a80001067983 */ /* 0x000ee80000300a00 */
[----:B------:R-:W4:Y:S01]  /*7620*/  LDL.LU.64 R16, [R1+0xa0] ;  /* 0x0000a00001107983 */ /* 0x000f220000300a00 */
[----:B0-----:R-:W-:-:S03]  /*7630*/  SHF.L.U32 R25, R5, 0x1, RZ ;  /* 0x0000000105197819 */ /* 0x001fc600000006ff */
[----:B------:R-:W5:Y:S04]  /*7640*/  LDL.LU.64 R8, [R1+0x98] ;  /* 0x0000980001087983 */ /* 0x000f680000300a00 */
[----:B------:R-:W3:Y:S01]  /*7650*/  LDL.LU.64 R2, [R1+0x90] ;  /* 0x0000900001027983 */ /* 0x000ee20000300a00 */
[----:B------:R-:W-:-:S03]  /*7660*/  LOP3.LUT R24, R25, 0x50, RZ, 0x3c, !PT ;  /* 0x0000005019187812 */ /* 0x000fc600078e3cff */
[----:B------:R-:W3:Y:S04]  /*7670*/  LDL.LU.64 R10, [R1+0x88] ;  /* 0x00008800010a7983 */ /* 0x000ee80000300a00 */
        /* <DEDUP_REMOVED lines=8> */
[----:B--2---:R0:W-:Y:S04]  /*7700*/  STS.U16 [R24+0xdd00], R0 ;  /* 0x00dd000018007388 */ /* 0x0041e80000000400 */
[----:B0-----:R-:W2:Y:S04]  /*7710*/  LDL.LU R0, [R1+0x1dcc] ;  /* 0x001dcc0001007983 */ /* 0x001ea80000300800 */
[----:B--2---:R0:W-:Y:S04]  /*7720*/  STS.U16 [R24+0xe500], R0 ;  /* 0x00e5000018007388 */ /* 0x0041e80000000400 */
[----:B0-----:R-:W2:Y:S04]  /*7730*/  LDL.LU R0, [R1+0x1dc8] ;  /* 0x001dc80001007983 */ /* 0x001ea80000300800 */
[----:B--2---:R0:W-:Y:S04]  /*7740*/  STS.U16 [R24+0xed00], R0 ;  /* 0x00ed000018007388 */ /* 0x0041e80000000400 */
[----:B0-----:R-:W2:Y:S04]  /*7750*/  LDL.LU R0, [R1+0x1dc4] ;  /* 0x001dc40001007983 */ /* 0x001ea80000300800 */
[----:B--2---:R0:W-:Y:S04]  /*7760*/  STS.U16 [R24+0xf500], R0 ;  /* 0x00f5000018007388 */ /* 0x0041e80000000400 */
[----:B0-----:R-:W2:Y:S01]  /*7770*/  LDL.LU R0, [R1+0x1dc0] ;  /* 0x001dc00001007983 */ /* 0x001ea20000300800 */
[----:B------:R-:W-:-:S03]  /*7780*/  LOP3.LUT R25, R25, 0x60, RZ, 0x3c, !PT ;  /* 0x0000006019197812 */ /* 0x000fc600078e3cff */
[----:B--2---:R0:W-:Y:S04]  /*7790*/  STS.U16 [R24+0xfd00], R0 ;  /* 0x00fd000018007388 */ /* 0x0041e80000000400 */
[----:B0-----:R-:W2:Y:S04]  /*77a0*/  LDL.LU R24, [R1+0x1dbc] ;  /* 0x001dbc0001187983 */ /* 0x001ea80000300800 */
[----:B------:R-:W2:Y:S04]  /*77b0*/  LDL.LU R0, [R1+0x1db8] ;  /* 0x001db80001007983 */ /* 0x000ea80000300800 */
[----:B--2---:R0:W-:Y:S04]  /*77c0*/  STS.U16 [R25+0x600], R0 ;  /* 0x0006000019007388 */ /* 0x0041e80000000400 */
[----:B0-----:R-:W2:Y:S04]  /*77d0*/  LDL.LU R0, [R1+0x1db4] ;  /* 0x001db40001007983 */ /* 0x001ea80000300800 */
        /* <DEDUP_REMOVED lines=14> */
[----:B--2---:R0:W2:Y:S04]  /*78c0*/  LDG.E.U16 R0, [R24.64] ;  /* 0x0000000418007981 */ /* 0x0040a8000c1e1500 */
[----:B0-----:R-:W3:Y:S04]  /*78d0*/  LDL.LU.64 R24, [R1+0x1d90] ;  /* 0x001d900001187983 */ /* 0x001ee80000300a00 */
[----:B--2---:R3:W-:Y:S04]  /*78e0*/  STL [R1+0xc8], R0 ;  /* 0x0000c80001007387 */ /* 0x0047e80000100800 */
[----:B---3--:R0:W2:Y:S04]  /*78f0*/  LDG.E.U16 R0, [R24.64] ;  /* 0x0000000418007981 */ /* 0x0080a8000c1e1500 */
        /* <DEDUP_REMOVED lines=8> */
[----:B0-----:R0:W2:Y:S04]  /*7980*/  LDG.E.U16 R0, [R6.64] ;  /* 0x0000000406007981 */ /* 0x0010a8000c1e1500 */
[----:B---3--:R-:W3:Y:S04]  /*7990*/  LDG.E.U16 R24, [R24.64] ;  /* 0x0000000418187981 */ /* 0x008ee8000c1e1500 */
[----:B0-----:R-:W3:Y:S04]  /*79a0*/  LDL.LU.64 R6, [R1+0x1d70] ;  /* 0x001d700001067983 */ /* 0x001ee80000300a00 */
[----:B--2---:R4:W-:Y:S04]  /*79b0*/  STL [R1+0xa8], R0 ;  /* 0x0000a80001007387 */ /* 0x0049e80000100800 */
[----:B----4-:R0:W2:Y:S04]  /*79c0*/  LDG.E.U16 R0, [R16.64] ;  /* 0x0000000410007981 */ /* 0x0100a8000c1e1500 */
[----:B---3--:R3:W4:Y:S04]  /*79d0*/  LDG.E.U16 R6, [R6.64] ;  /* 0x0000000406067981 */ /* 0x008728000c1e1500 */
[----:B0-----:R-:W3:Y:S04]  /*79e0*/  LDL.LU.64 R16, [R1+0x1d68] ;  /* 0x001d680001107983 */ /* 0x001ee80000300a00 */
[----:B--2---:R5:W-:Y:S04]  /*79f0*/  STL [R1+0xa0], R0 ;  /* 0x0000a00001007387 */ /* 0x004be80000100800 */
[----:B-----5:R0:W2:Y:S04]  /*7a00*/  LDG.E.U16 R0, [R8.64] ;  /* 0x0000000408007981 */ /* 0x0200a8000c1e1500 */
[----:B0-----:R-:W5:Y:S04]  /*7a10*/  LDL.LU.64 R8, [R1+0x1d60] ;  /* 0x001d600001087983 */ /* 0x001f680000300a00 */
[----:B--2---:R0:W-:Y:S04]  /*7a20*/  STL [R1+0x98], R0 ;  /* 0x0000980001007387 */ /* 0x0041e80000100800 */
[----:B0-----:R0:W2:Y:S04]  /*7a30*/  LDG.E.U16 R0, [R2.64] ;  /* 0x0000000402007981 */ /* 0x0010a8000c1e1500 */
[----:B-----5:R5:W3:Y:S04]  /*7a40*/  LDG.E.U16 R8, [R8.64] ;  /* 0x0000000408087981 */ /* 0x020ae8000c1e1500 */
[----:B0-----:R-:W3:Y:S04]  /*7a50*/  LDL.LU.64 R2, [R1+0x1d58] ;  /* 0x001d580001027983 */ /* 0x001ee80000300a00 */
[----:B--2---:R0:W-:Y:S04]  /*7a60*/  STL [R1+0x90], R0 ;  /* 0x0000900001007387 */ /* 0x0041e80000100800 */
[----:B0-----:R0:W2:Y:S04]  /*7a70*/  LDG.E.U16 R0, [R10.64] ;  /* 0x000000040a007981 */ /* 0x0010a8000c1e1500 */
[----:B0-----:R-:W3:Y:S04]  /*7a80*/  LDL.LU.64 R10, [R1+0x1d50] ;  /* 0x001d5000010a7983 */ /* 0x001ee80000300a00 */
[----:B--2---:R0:W-:Y:S04]  /*7a90*/  STL [R1+0x88], R0 ;  /* 0x0000880001007387 */ /* 0x0041e80000100800 */
[----:B0-----:R0:W2:Y:S04]  /*7aa0*/  LDG.E.U16 R0, [R18.64] ;  /* 0x0000000412007981 */ /* 0x0010a8000c1e1500 */
[----:B---3--:R3:W3:Y:S04]  /*7ab0*/  LDG.E.U16 R10, [R10.64] ;  /* 0x000000040a0a7981 */ /* 0x0086e8000c1e1500 */
        /* <DEDUP_REMOVED lines=26> */
[----:B---3--:R0:W2:Y:S04]  /*7c60*/  LDG.E.U16 R0, [R28.64] ;  /* 0x000000041c007981 */ /* 0x0080a8000c1e1500 */
[----:B0-----:R0:W3:Y:S04]  /*7c70*/  LDG.E.U16 R29, [R22.64] ;  /* 0x00000004161d7981 */ /* 0x0010e8000c1e1500 */
[----:B------:R1:W2:Y:S04]  /*7c80*/  LDG.E.U16 R28, [R20.64] ;  /* 0x00000004141c7981 */ /* 0x0002a8000c1e1500 */
[----:B0-----:R0:W4:Y:S04]  /*7c90*/  LDG.E.U16 R22, [R18.64] ;  /* 0x0000000412167981 */ /* 0x001128000c1e1500 */
[----:B-1----:R1:W4:Y:S04]  /*7ca0*/  LDG.E.U16 R20, [R2.64] ;  /* 0x0000000402147981 */ /* 0x002328000c1e1500 */
[----:B0-----:R0:W5:Y:S04]  /*7cb0*/  LDG.E.U16 R18, [R16.64] ;  /* 0x0000000410127981 */ /* 0x001168000c1e1500 */
[----:B---3--:R-:W-:Y:S04]  /*7cc0*/  STL [R1+0x1cf0], R29 ;  /* 0x001cf01d01007387 */ /* 0x008fe80000100800 */
[----:B--2---:R2:W-:Y:S04]  /*7cd0*/  STL [R1+0x1cf4], R28 ;  /* 0x001cf41c01007387 */ /* 0x0045e80000100800 */
[----:B--2---:R-:W2:Y:S04]  /*7ce0*/  LDL.LU.64 R28, [R1+0x10] ;  /* 0x00001000011c7983 */ /* 0x004ea80000300a00 */
[----:B----4-:R3:W-:Y:S04]  /*7cf0*/  STL [R1+0x1cf8], R22 ;  /* 0x001cf81601007387 */ /* 0x0107e80000100800 */
[----:B---3--:R-:W3:Y:S04]  /*7d00*/  LDL.LU.64 R22, [R1+0x20] ;  /* 0x0000200001167983 */ /* 0x008ee80000300a00 */
[----:B-1----:R-:W4:Y:S04]  /*7d10*/  LDL.LU.64 R2, [R1+0x80] ;  /* 0x0000800001027983 */ /* 0x002f280000300a00 */
[----:B------:R1:W-:Y:S04]  /*7d20*/  STL [R1+0x1cfc], R20 ;  /* 0x001cfc1401007387 */ /* 0x0003e80000100800 */
[----:B-1----:R-:W2:Y:S04]  /*7d30*/  LDL.LU.64 R20, [R1+0x30] ;  /* 0x0000300001147983 */ /* 0x002ea80000300a00 */
[----:B0-----:R-:W2:Y:S04]  /*7d40*/  LDL.LU.64 R16, [R1+0x50] ;  /* 0x0000500001107983 */ /* 0x001ea80000300a00 */
[----:B----4-:R-:W4:Y:S04]  /*7d50*/  LDG.E.U16 R3, [R2.64] ;  /* 0x0000000402037981 */ /* 0x010f28000c1e1500 */
[----:B-----5:R0:W-:Y:S04]  /*7d60*/  STL [R1+0x1d00], R18 ;  /* 0x001d001201007387 */ /* 0x0201e80000100800 */
[----:B0-----:R-:W5:Y:S04]  /*7d70*/  LDL.LU.64 R18, [R1+0x40] ;  /* 0x0000400001127983 */ /* 0x001f680000300a00 */
[----:B------:R0:W-:Y:S04]  /*7d80*/  STL [R1+0x1d04], R24 ;  /* 0x001d041801007387 */ /* 0x0001e80000100800 */
[----:B--2---:R5:W2:Y:S04]  /*7d90*/  LDG.E.U16 R16, [R16.64] ;  /* 0x0000000410107981 */ /* 0x004aa8000c1e1500 */
[----:B0-----:R-:W2:Y:S04]  /*7da0*/  LDL.LU.64 R24, [R1+0x60] ;  /* 0x0000600001187983 */ /* 0x001ea80000300a00 */
[----:B----4-:R0:W-:Y:S04]  /*7db0*/  STL [R1+0x1cd8], R3 ;  /* 0x001cd80301007387 */ /* 0x0101e80000100800 */
[----:B0-----:R-:W4:Y:S04]  /*7dc0*/  LDL.LU.64 R2, [R1+0x70] ;  /* 0x0000700001027983 */ /* 0x001f280000300a00 */
[----:B------:R4:W-:Y:S04]  /*7dd0*/  STL [R1+0x8], R0 ;  /* 0x0000080001007387 */ /* 0x0009e80000100800 */
[----:B-----5:R0:W5:Y:S04]  /*7de0*/  LDG.E.U16 R17, [R18.64] ;  /* 0x0000000412117981 */ /* 0x020168000c1e1500 */
[----:B0-----:R3:W5:Y:S04]  /*7df0*/  LDG.E.U16 R19, [R20.64] ;  /* 0x0000000414137981 */ /* 0x001768000c1e1500 */
[----:B---3--:R0:W3:Y:S04]  /*7e00*/  LDG.E.U16 R21, [R22.64] ;  /* 0x0000000416157981 */ /* 0x0080e8000c1e1500 */
[----:B0-----:R0:W3:Y:S04]  /*7e10*/  LDG.E.U16 R23, [R28.64] ;  /* 0x000000041c177981 */ /* 0x0010e8000c1e1500 */
[----:B----4-:R2:W4:Y:S04]  /*7e20*/  LDG.E.U16 R0, [R2.64] ;  /* 0x0000000402007981 */ /* 0x010528000c1e1500 */
[----:B--2---:R1:W2:Y:S04]  /*7e30*/  LDG.E.U16 R2, [R24.64] ;  /* 0x0000000418027981 */ /* 0x0042a8000c1e1500 */
[----:B0-----:R-:W0:Y:S04]  /*7e40*/  S2R R29, SR_TID.X ;  /* 0x00000000001d7919 */ /* 0x001e280000002100 */
[----:B-1----:R1:W3:Y:S01]  /*7e50*/  LDG.E.U16 R25, [R4.64] ;  /* 0x0000000404197981 */ /* 0x0022e2000c1e1500 */
[----:B0-----:R-:W-:-:S04]  /*7e60*/  LOP3.LUT R29, R29, 0x7f, RZ, 0xc0, !PT ;  /* 0x0000007f1d1d7812 */ /* 0x001fc800078ec0ff */
[----:B------:R-:W-:Y:S01]  /*7e70*/  SHF.L.U32 R29, R29, 0x1, RZ ;  /* 0x000000011d1d7819 */ /* 0x000fe200000006ff */
[----:B----4-:R-:W-:Y:S04]  /*7e80*/  STL [R1+0x1cdc], R0 ;  /* 0x001cdc0001007387 */ /* 0x010fe80000100800 */
[----:B--2---:R-:W-:Y:S04]  /*7e90*/  STL [R1+0x1ce0], R2 ;  /* 0x001ce00201007387 */ /* 0x004fe80000100800 */
[----:B------:R-:W-:Y:S04]  /*7ea0*/  STL [R1+0x1ce4], R16 ;  /* 0x001ce41001007387 */ /* 0x000fe80000100800 */
[----:B-----5:R0:W-:Y:S04]  /*7eb0*/  STL [R1+0x1ce8], R17 ;  /* 0x001ce81101007387 */ /* 0x0201e80000100800 */
[----:B------:R-:W2:Y:S04]  /*7ec0*/  LDL.LU R24, [R1+0x1d4] ;  /* 0x0001d40001187983 */ /* 0x000ea80000300800 */
[----:B0-----:R-:W4:Y:S04]  /*7ed0*/  LDL.LU R17, [R1+0x158] ;  /* 0x0001580001117983 */ /* 0x001f280000300800 */
[----:B------:R-:W5:Y:S04]  /*7ee0*/  LDL.LU R16, [R1+0x88] ;  /* 0x0000880001107983 */ /* 0x000f680000300800 */
[----:B------:R-:W3:Y:S04]  /*7ef0*/  LDL.LU R2, [R1+0x78] ;  /* 0x0000780001027983 */ /* 0x000ee80000300800 */
[----:B------:R-:W3:Y:S04]  /*7f00*/  LDL.LU R0, [R1+0x68] ;  /* 0x0000680001007983 */ /* 0x000ee80000300800 */
[----:B------:R-:W3:Y:S04]  /*7f10*/  LDL.LU R3, [R1+0x58] ;  /* 0x0000580001037983 */ /* 0x000ee80000300800 */
[----:B------:R0:W-:Y:S04]  /*7f20*/  STL [R1+0x1cec], R19 ;  /* 0x001cec1301007387 */ /* 0x0001e80000100800 */
[----:B-1----:R-:W3:Y:S04]  /*7f30*/  LDL.LU.64 R4, [R1+0x1d08] ;  /* 0x001d080001047983 */ /* 0x002ee80000300a00 */
[----:B------:R-:W4:Y:S04]  /*7f40*/  LDL.LU R27, [R1+0x168] ;  /* 0x00016800011b7983 */ /* 0x000f280000300800 */
[----:B------:R-:W4:Y:S04]  /*7f50*/  LDL.LU R15, [R1+0x174] ;  /* 0x00017400010f7983 */ /* 0x000f280000300800 */
[----:B------:R-:W4:Y:S04]  /*7f60*/  LDL.LU R13, [R1+0x18c] ;  /* 0x00018c00010d7983 */ /* 0x000f280000300800 */
[----:B------:R-:W4:Y:S04]  /*7f70*/  LDL.LU R11, [R1+0x198] ;  /* 0x00019800010b7983 */ /* 0x000f280000300800 */
[----:B------:R-:W4:Y:S04]  /*7f80*/  LDL.LU R9, [R1+0x1b0] ;  /* 0x0001b00001097983 */ /* 0x000f280000300800 */
[----:B------:R-:W4:Y:S01]  /*7f90*/  LDL.LU R7, [R1+0x1bc] ;  /* 0x0001bc0001077983 */ /* 0x000f220000300800 */
[----:B0-----:R-:W-:-:S03]  /*7fa0*/  LOP3.LUT R19, R29, 0x60, RZ, 0x3c, !PT ;  /* 0x000000601d137812 */ /* 0x001fc600078e3cff */
[----:B------:R-:W5:Y:S04]  /*7fb0*/  LDL.LU R18, [R1+0x48] ;  /* 0x0000480001127983 */ /* 0x000f680000300800 */
[----:B------:R-:W5:Y:S04]  /*7fc0*/  LDL.LU R20, [R1+0x38] ;  /* 0x0000380001147983 */ /* 0x000f680000300800 */
[----:B------:R-:W5:Y:S04]  /*7fd0*/  LDL.LU R22, [R1+0x28] ;  /* 0x0000280001167983 */ /* 0x000f680000300800 */
[----:B------:R-:W5:Y:S04]  /*7fe0*/  LDL.LU R28, [R1+0x18] ;  /* 0x00001800011c7983 */ /* 0x000f680000300800 */
[----:B------:R-:W5:Y:S04]  /*7ff0*/  LDL.LU R29, [R1+0xc] ;  /* 0x00000c00011d7983 */ /* 0x000f680000300800 */
[----:B--2---:R0:W-:Y:S04]  /*8000*/  STS.U16 [R19+0x4600], R24 ;  /* 0x0046001813007388 */ /* 0x0041e80000000400 */
[----:B---3--:R1:W2:Y:S02]  /*8010*/  LDG.E.U16 R4, [R4.64] ;  /* 0x0000000404047981 */ /* 0x0082a4000c1e1500 */
[----:B-1----:R-:W-:-:S04]  /*8020*/  MOV R5, c[0x0][0x1d0] ;  /* 0x0000740000057a02 */ /* 0x002fc80000000f00 */
[----:B------:R-:W-:Y:S02]  /*8030*/  ISETP.GE.AND P0, PT, R5, 0x1, PT ;  /* 0x000000010500780c */ /* 0x000fe40003f06270 */
[----:B------:R-:W3:Y:S04]  /*8040*/  LDL.LU R5, [R1+0x8] ;  /* 0x0000080001057983 */ /* 0x000ee80000300800 */
[----:B0-----:R-:W2:Y:S04]  /*8050*/  LDL.LU R24, [R1+0x1d04] ;  /* 0x001d040001187983 */ /* 0x001ea80000300800 */
[----:B----4-:R-:W-:Y:S04]  /*8060*/  STS.U16 [R19+0x4e00], R7 ;  /* 0x004e000713007388 */ /* 0x010fe80000000400 */
[----:B------:R-:W-:Y:S04]  /*8070*/  STS.U16 [R19+0x5600], R9 ;  /* 0x0056000913007388 */ /* 0x000fe80000000400 */
[----:B------:R-:W-:Y:S04]  /*8080*/  STS.U16 [R19+0x5e00], R11 ;  /* 0x005e000b13007388 */ /* 0x000fe80000000400 */
[----:B------:R-:W-:Y:S04]  /*8090*/  STS.U16 [R19+0x6600], R13 ;  /* 0x0066000d13007388 */ /* 0x000fe80000000400 */
[----:B------:R-:W-:Y:S04]  /*80a0*/  STS.U16 [R19+0x6e00], R15 ;  /* 0x006e000f13007388 */ /* 0x000fe80000000400 */
[----:B------:R-:W-:Y:S04]  /*80b0*/  STS.U16 [R19+0x7600], R27 ;  /* 0x0076001b13007388 */ /* 0x000fe80000000400 */
[----:B------:R0:W-:Y:S04]  /*80c0*/  STS.U16 [R19+0x7e00], R17 ;  /* 0x007e001113007388 */ /* 0x0001e80000000400 */
[----:B-----5:R1:W-:Y:S04]  /*80d0*/  STS.U16 [R19+0x8600], R16 ;  /* 0x0086001013007388 */ /* 0x0203e80000000400 */
[----:B------:R4:W-:Y:S04]  /*80e0*/  STS.U16 [R19+0x8e00], R2 ;  /* 0x008e000213007388 */ /* 0x0009e80000000400 */
[----:B0-----:R-:W5:Y:S04]  /*80f0*/  LDL.LU R17, [R1+0x34c] ;  /* 0x00034c0001117983 */ /* 0x001f680000300800 */
[----:B-1----:R-:W2:Y:S04]  /*8100*/  LDL.LU R16, [R1+0x320] ;  /* 0x0003200001107983 */ /* 0x002ea80000300800 */
[----:B------:R0:W-:Y:S04]  /*8110*/  STS.U16 [R19+0x9600], R0 ;  /* 0x0096000013007388 */ /* 0x0001e80000000400 */
[----:B----4-:R-:W4:Y:S04]  /*8120*/  LDL.LU R2, [R1+0x308] ;  /* 0x0003080001027983 */ /* 0x010f280000300800 */
[----:B------:R1:W-:Y:S04]  /*8130*/  STS.U16 [R19+0x9e00], R3 ;  /* 0x009e000313007388 */ /* 0x0003e80000000400 */
[----:B0-----:R-:W2:Y:S04]  /*8140*/  LDL.LU R0, [R1+0x2ec] ;  /* 0x0002ec0001007983 */ /* 0x001ea80000300800 */
[----:B-1----:R-:W2:Y:S04]  /*8150*/  LDL.LU R3, [R1+0x1d0] ;  /* 0x0001d00001037983 */ /* 0x002ea80000300800 */
[----:B------:R-:W2:Y:S04]  /*8160*/  LDL.LU R7, [R1+0xb0] ;  /* 0x0000b00001077983 */ /* 0x000ea80000300800 */
[----:B------:R-:W2:Y:S04]  /*8170*/  LDL.LU R9, [R1+0xa8] ;  /* 0x0000a80001097983 */ /* 0x000ea80000300800 */
[----:B------:R-:W2:Y:S04]  /*8180*/  LDL.LU R11, [R1+0xa0] ;  /* 0x0000a000010b7983 */ /* 0x000ea80000300800 */
[----:B------:R-:W2:Y:S04]  /*8190*/  LDL.LU R13, [R1+0x98] ;  /* 0x00009800010d7983 */ /* 0x000ea80000300800 */
[----:B------:R-:W2:Y:S04]  /*81a0*/  LDL.LU R27, [R1+0x90] ;  /* 0x00009000011b7983 */ /* 0x000ea80000300800 */
[----:B------:R0:W-:Y:S04]  /*81b0*/  STS.U16 [R19+0xa600], R18 ;  /* 0x00a6001213007388 */ /* 0x0001e80000000400 */
[----:B------:R1:W-:Y:S04]  /*81c0*/  STS.U16 [R19+0xae00], R20 ;  /* 0x00ae001413007388 */ /* 0x0003e80000000400 */
[----:B------:R1:W-:Y:S04]  /*81d0*/  STS.U16 [R19+0xb600], R22 ;  /* 0x00b6001613007388 */ /* 0x0003e80000000400 */
[----:B0-----:R-:W2:Y:S04]  /*81e0*/  LDL.LU R18, [R1+0x1d00] ;  /* 0x001d000001127983 */ /* 0x001ea80000300800 */
[----:B-1----:R-:W2:Y:S04]  /*81f0*/  LDL.LU R20, [R1+0x1cfc] ;  /* 0x001cfc0001147983 */ /* 0x002ea80000300800 */
[----:B------:R-:W2:Y:S04]  /*8200*/  LDL.LU R22, [R1+0x1cf8] ;  /* 0x001cf80001167983 */ /* 0x000ea80000300800 */
[----:B------:R0:W-:Y:S04]  /*8210*/  STS.U16 [R19+0xbe00], R28 ;  /* 0x00be001c13007388 */ /* 0x0001e80000000400 */
[----:B------:R1:W-:Y:S04]  /*8220*/  STS.U16 [R19+0xc600], R29 ;  /* 0x00c6001d13007388 */ /* 0x0003e80000000400 */
[----:B0-----:R-:W2:Y:S04]  /*8230*/  LDL.LU R28, [R1+0x1cf4] ;  /* 0x001cf400011c7983 */ /* 0x001ea80000300800 */
[----:B-1----:R-:W2:Y:S04]  /*8240*/  LDL.LU R29, [R1+0x1cf0] ;  /* 0x001cf000011d7983 */ /* 0x002ea80000300800 */
[----:B------:R-:W0:Y:S02]  /*8250*/  S2R R15, SR_TID.X ;  /* 0x00000000000f7919 */ /* 0x000e240000002100 */
[----:B0-----:R-:W-:-:S04]  /*8260*/  LOP3.LUT R15, R15, 0x7f, RZ, 0xc0, !PT ;  /* 0x0000007f0f0f7812 */ /* 0x001fc800078ec0ff */
[----:B------:R-:W-:Y:S01]  /*8270*/  SHF.L.U32 R15, R15, 0x1, RZ ;  /* 0x000000010f0f7819 */ /* 0x000fe200000006ff */
[----:B---3--:R0:W-:Y:S03]  /*8280*/  STS.U16 [R19+0xce00], R5 ;  /* 0x00ce000513007388 */ /* 0x0081e60000000400 */
[----:B0-----:R-:W-:Y:S01]  /*8290*/  LOP3.LUT R5, R15, 0x70, RZ, 0x3c, !PT ;  /* 0x000000700f057812 */ /* 0x001fe200078e3cff */
[----:B--2---:R0:W-:Y:S04]  /*82a0*/  STS.U16 [R19+0xd600], R29 ;  /* 0x00d6001d13007388 */ /* 0x0041e80000000400 */
[----:B------:R1:W-:Y:S04]  /*82b0*/  STS.U16 [R19+0xde00], R28 ;  /* 0x00de001c13007388 */ /* 0x0003e80000000400 */
[----:B------:R2:W-:Y:S04]  /*82c0*/  STS.U16 [R19+0xe600], R22 ;  /* 0x00e6001613007388 */ /* 0x0005e80000000400 */
[----:B0-----:R-:W3:Y:S04]  /*82d0*/  LDL.LU R29, [R1+0xb8] ;  /* 0x0000b800011d7983 */ /* 0x001ee80000300800 */
[----:B-1----:R-:W3:Y:S04]  /*82e0*/  LDL.LU R28, [R1+0xc0] ;  /* 0x0000c000011c7983 */ /* 0x002ee80000300800 */
[----:B--2---:R-:W2:Y:S04]  /*82f0*/  LDL.LU R22, [R1+0xc8] ;  /* 0x0000c80001167983 */ /* 0x004ea80000300800 */
[----:B------:R0:W-:Y:S04]  /*8300*/  STS.U16 [R19+0xee00], R20 ;  /* 0x00ee001413007388 */ /* 0x0001e80000000400 */
[----:B------:R1:W-:Y:S04]  /*8310*/  STS.U16 [R19+0xf600], R18 ;  /* 0x00f6001213007388 */ /* 0x0003e80000000400 */
[----:B------:R4:W-:Y:S04]  /*8320*/  STS.U16 [R19+0xfe00], R24 ;  /* 0x00fe001813007388 */ /* 0x0009e80000000400 */
[----:B0-----:R-:W2:Y:S04]  /*8330*/  LDL.LU R20, [R1+0x15c] ;  /* 0x00015c0001147983 */ /* 0x001ea80000300800 */
[----:B-1----:R-:W2:Y:S04]  /*8340*/  LDL.LU R18, [R1+0x17c] ;  /* 0x00017c0001127983 */ /* 0x002ea80000300800 */
[----:B----4-:R-:W4:Y:S04]  /*8350*/  LDL.LU R19, [R1+0x1cec] ;  /* 0x001cec0001137983 */ /* 0x010f280000300800 */
[----:B------:R-:W2:Y:S04]  /*8360*/  LDL.LU R24, [R1+0x1a4] ;  /* 0x0001a40001187983 */ /* 0x000ea80000300800 */
[----:B-----5:R0:W-:Y:S04]  /*8370*/  STS.U16 [R5+0x700], R17 ;  /* 0x0007001105007388 */ /* 0x0201e80000000400 */
[----:B------:R1:W-:Y:S04]  /*8380*/  STS.U16 [R5+0xf00], R16 ;  /* 0x000f001005007388 */ /* 0x0003e80000000400 */
[----:B------:R5:W-:Y:S04]  /*8390*/  STS.U16 [R5+0x1700], R2 ;  /* 0x0017000205007388 */ /* 0x000be80000000400 */
[----:B0-----:R-:W3:Y:S04]  /*83a0*/  LDL.LU R17, [R1+0x1ce8] ;  /* 0x001ce80001117983 */ /* 0x001ee80000300800 */
[----:B-1----:R-:W4:Y:S04]  /*83b0*/  LDL.LU R16, [R1+0x1ce4] ;  /* 0x001ce40001107983 */ /* 0x002f280000300800 */
[----:B-----5:R-:W5:Y:S04]  /*83c0*/  LDL.LU R2, [R1+0x1ce0] ;  /* 0x001ce00001027983 */ /* 0x020f680000300800 */
[----:B------:R0:W-:Y:S04]  /*83d0*/  STS.U16 [R5+0x1f00], R0 ;  /* 0x001f000005007388 */ /* 0x0001e80000000400 */
[----:B------:R1:W-:Y:S04]  /*83e0*/  STS.U16 [R5+0x2700], R3 ;  /* 0x0027000305007388 */ /* 0x0003e80000000400 */
[----:B0-----:R-:W4:Y:S04]  /*83f0*/  LDL.LU R0, [R1+0x1cdc] ;  /* 0x001cdc0001007983 */ /* 0x001f280000300800 */
[----:B-1----:R-:W4:Y:S04]  /*8400*/  LDL.LU R3, [R1+0x1cd8] ;  /* 0x001cd80001037983 */ /* 0x002f280000300800 */
[----:B--2---:R-:W-:Y:S04]  /*8410*/  STS.U16 [R5+0x2f00], R24 ;  /* 0x002f001805007388 */ /* 0x004fe80000000400 */
[----:B------:R-:W-:Y:S04]  /*8420*/  STS.U16 [R5+0x3700], R18 ;  /* 0x0037001205007388 */ /* 0x000fe80000000400 */
[----:B------:R-:W-:Y:S04]  /*8430*/  STS.U16 [R5+0x3f00], R20 ;  /* 0x003f001405007388 */ /* 0x000fe80000000400 */
[----:B------:R-:W-:Y:S04]  /*8440*/  STS.U16 [R5+0x4700], R22 ;  /* 0x0047001605007388 */ /* 0x000fe80000000400 */
[----:B---3--:R-:W-:Y:S04]  /*8450*/  STS.U16 [R5+0x4f00], R28 ;  /* 0x004f001c05007388 */ /* 0x008fe80000000400 */
[----:B------:R-:W-:Y:S04]  /*8460*/  STS.U16 [R5+0x5700], R29 ;  /* 0x0057001d05007388 */ /* 0x000fe80000000400 */
[----:B------:R-:W-:Y:S04]  /*8470*/  STS.U16 [R5+0x5f00], R7 ;  /* 0x005f000705007388 */ /* 0x000fe80000000400 */
[----:B------:R-:W-:Y:S04]  /*8480*/  STS.U16 [R5+0x6700], R9 ;  /* 0x0067000905007388 */ /* 0x000fe80000000400 */
[----:B------:R-:W-:Y:S04]  /*8490*/  STS.U16 [R5+0x6f00], R11 ;  /* 0x006f000b05007388 */ /* 0x000fe80000000400 */
[----:B------:R-:W-:Y:S04]  /*84a0*/  STS.U16 [R5+0x7700], R13 ;  /* 0x0077000d05007388 */ /* 0x000fe80000000400 */
[----:B------:R-:W-:Y:S04]  /*84b0*/  STS.U16 [R5+0x7f00], R27 ;  /* 0x007f001b05007388 */ /* 0x000fe80000000400 */
[----:B----4-:R0:W-:Y:S04]  /*84c0*/  STS.U16 [R5+0x8700], R3 ;  /* 0x0087000305007388 */ /* 0x0101e80000000400 */
[----:B------:R1:W-:Y:S04]  /*84d0*/  STS.U16 [R5+0x8f00], R0 ;  /* 0x008f000005007388 */ /* 0x0003e80000000400 */
[----:B-----5:R2:W-:Y:S01]  /*84e0*/  STS.U16 [R5+0x9700], R2 ;  /* 0x0097000205007388 */ /* 0x0205e20000000400 */
[----:B0-----:R-:W-:-:S02]  /*84f0*/  MOV R3, 0xff800000 ;  /* 0xff80000000037802 */ /* 0x001fc40000000f00 */
[----:B-1----:R-:W-:Y:S01]  /*8500*/  MOV R0, 0xff800000 ;  /* 0xff80000000007802 */ /* 0x002fe20000000f00 */
[----:B--2---:R-:W-:-:S05]  /*8510*/  IMAD.MOV.U32 R2, RZ, RZ, 0x3f800000 ;  /* 0x3f800000ff027424 */ /* 0x004fca00078e00ff */
[----:B------:R0:W-:Y:S04]  /*8520*/  STL [R1+0xc80], R2 ;  /* 0x000c800201007387 */ /* 0x0001e80000100800 */
[----:B------:R-:W-:Y:S01]  /*8530*/  STL [R1+0x9c0], R0 ;  /* 0x0009c00001007387 */ /* 0x000fe20000100800 */
[----:B0-----:R-:W-:-:S03]  /*8540*/  MOV R2, 0xff800000 ;  /* 0xff80000000027802 */ /* 0x001fc60000000f00 */
[----:B------:R-:W-:Y:S04]  /*8550*/  STL [R1+0x9bc], R3 ;  /* 0x0009bc0301007387 */ /* 0x000fe80000100800 */
        /* <DEDUP_REMOVED lines=11> */
[----:B------:R0:W-:Y:S04]  /*8610*/  STL [R1+0x98c], R3 ;  /* 0x00098c0301007387 */ /* 0x0001e80000100800 */
[----:B------:R1:W-:Y:S04]  /*8620*/  STL [R1+0x988], R2 ;  /* 0x0009880201007387 */ /* 0x0003e80000100800 */
[----:B------:R2:W-:Y:S01]  /*8630*/  STL [R1+0x984], R0 ;  /* 0x0009840001007387 */ /* 0x0005e20000100800 */
[----:B0-----:R-:W-:-:S02]  /*8640*/  MOV R3, 0x3f800000 ;  /* 0x3f80000000037802 */ /* 0x001fc40000000f00 */
[----:B-1----:R-:W-:-:S03]  /*8650*/  MOV R2, 0x3f800000 ;  /* 0x3f80000000027802 */ /* 0x002fc60000000f00 */
[----:B------:R-:W-:Y:S01]  /*8660*/  STL [R1+0xc84], R3 ;  /* 0x000c840301007387 */ /* 0x000fe20000100800 */
[----:B--2---:R-:W-:-:S03]  /*8670*/  MOV R0, 0x3f800000 ;  /* 0x3f80000000007802 */ /* 0x004fc60000000f00 */
        /* <DEDUP_REMOVED lines=13> */
[----:B------:R-:W-:Y:S04]  /*8750*/  STL [R1+0x930], RZ ;  /* 0x000930ff01007387 */ /* 0x000fe80000100800 */
[----:B------:R-:W-:Y:S04]  /*8760*/  STL [R1+0xcc0], R0 ;  /* 0x000cc00001007387 */ /* 0x000fe80000100800 */
[----:B------:R-:W-:Y:S04]  /*8770*/  STL [R1+0x934], RZ ;  /* 0x000934ff01007387 */ /* 0x000fe80000100800 */
        /* <DEDUP_REMOVED lines=250> */
[----:B------:R-:W0:Y:S04]  /*9720*/  S2R R13, SR_TID.X ;  /* 0x00000000000d7919 */ /* 0x000e280000002100 */
[----:B------:R-:W-:Y:S04]  /*9730*/  STL [R1+0xb20], RZ ;  /* 0x000b20ff01007387 */ /* 0x000fe80000100800 */
[----:B------:R-:W-:Y:S04]  /*9740*/  STL [R1+0xb24], RZ ;  /* 0x000b24ff01007387 */ /* 0x000fe80000100800 */
[----:B------:R-:W-:Y:S04]  /*9750*/  STL [R1+0xb28], RZ ;  /* 0x000b28ff01007387 */ /* 0x000fe80000100800 */
[----:B------:R-:W-:Y:S04]  /*9760*/  STL [R1+0xb2c], RZ ;  /* 0x000b2cff01007387 */ /* 0x000fe80000100800 */
        /* <DEDUP_REMOVED lines=11> */
[----:B------:R-:W-:Y:S04]  /*9820*/  STS.U16 [R5+0xf700], R6 ;  /* 0x00f7000605007388 */ /* 0x000fe80000000400 */
[----:B------:R1:W-:Y:S01]  /*9830*/  STS.U16 [R5+0xff00], R4 ;  /* 0x00ff000405007388 */ /* 0x0003e20000000400 */
[C---:B0-----:R-:W-:Y:S01]  /*9840*/  LOP3.LUT R8, R13.reuse, 0x60, RZ, 0xc0, !PT ;  /* 0x000000600d087812 */ /* 0x041fe200078ec0ff */
[----:B-1----:R-:W-:Y:S01]  /*9850*/  IMAD.SHL.U32 R4, R13, 0x4, RZ ;  /* 0x000000040d047824 */ /* 0x002fe200078e00ff */
[----:B------:R-:W-:Y:S05]  /*9860*/  @!P0 BRA `(.L_x_0) ;  /* 0x0005cc0000008947 */ /* 0x000fea0003800000 */
[----:B------:R-:W0:Y:S01]  /*9870*/  S2R R11, SR_CTAID.Y ;  /* 0x00000000000b7919 */ /* 0x000e220000002600 */
[----:B------:R-:W-:-:S02]  /*9880*/  LOP3.LUT R27, R13, 0x7f, RZ, 0xc0, !PT ;  /* 0x0000007f0d1b7812 */ /* 0x000fc400078ec0ff */
[----:B------:R-:W-:Y:S02]  /*9890*/  LOP3.LUT R10, R13, 0x1c, RZ, 0xc0, !PT ;  /* 0x0000001c0d0a7812 */ /* 0x000fe400078ec0ff */
[----:B------:R-:W-:Y:S01]  /*98a0*/  SHF.R.U32.HI R2, RZ, 0x3, R27 ;  /* 0x00000003ff027819 */ /* 0x000fe2000001161b */
[----:B------:R-:W-:Y:S01]  /*98b0*/  IMAD R7, R27, c[0x0][0x1b4], RZ ;  /* 0x00006d001b077a24 */ /* 0x000fe200078e02ff */
[----:B------:R-:W-:Y:S02]  /*98c0*/  LOP3.LUT R4, R4, 0x7c, RZ, 0xc0, !PT ;  /* 0x0000007c04047812 */ /* 0x000fe400078ec0ff */
[----:B------:R-:W-:Y:S02]  /*98d0*/  LOP3.LUT R9, R2, 0xc, RZ, 0xc0, !PT ;  /* 0x0000000c02097812 */ /* 0x000fe400078ec0ff */
[C---:B------:R-:W-:Y:S01]  /*98e0*/  SHF.L.U32 R3, R7.reuse, 0x1, RZ ;  /* 0x0000000107037819 */ /* 0x040fe200000006ff */
[C---:B------:R-:W-:Y:S01]  /*98f0*/  IMAD R4, R10.reuse, 0x40, R4 ;  /* 0x000000400a047824 */ /* 0x040fe200078e0204 */
[----:B------:R-:W-:Y:S01]  /*9900*/  SHF.L.U32 R2, R10, 0x2, RZ ;  /* 0x000000020a027819 */ /* 0x000fe200000006ff */
[----:B------:R-:W-:-:S03]  /*9910*/  IMAD.HI R7, R7, 0x2, RZ ;  /* 0x0000000207077827 */ /* 0x000fc600078e02ff */
[----:B------:R-:W-:-:S05]  /*9920*/  IADD3 R2, R2, R9, RZ ;  /* 0x0000000902027210 */ /* 0x000fca0007ffe0ff */
[----:B------:R1:W-:Y:S01]  /*9930*/  STL [R1+0x974], R2 ;  /* 0x0009740201007387 */ /* 0x0003e20000100800 */
[C---:B0-----:R-:W-:Y:S02]  /*9940*/  IMAD R6, R11.reuse, c[0x0][0x1b0], RZ ;  /* 0x00006c000b067a24 */ /* 0x041fe400078e02ff */
[----:B------:R-:W-:Y:S01]  /*9950*/  IMAD R5, R11, c[0x0][0x1a0], RZ ;  /* 0x000068000b057a24 */ /* 0x000fe200078e02ff */
[----:B------:R-:W-:Y:S02]  /*9960*/  MOV R11, c[0x0][0x1a8] ;  /* 0x00006a00000b7a02 */ /* 0x000fe40000000f00 */
[C---:B------:R-:W-:Y:S01]  /*9970*/  SHF.L.U32 R0, R6.reuse, 0x1, RZ ;  /* 0x0000000106007819 */ /* 0x040fe200000006ff */
[----:B------:R-:W-:Y:S01]  /*9980*/  IMAD.HI R6, R6, 0x2, RZ ;  /* 0x0000000206067827 */ /* 0x000fe200078e02ff */
[----:B------:R-:W-:Y:S02]  /*9990*/  LEA R9, P0, R5, c[0x0][0x168], 0x1 ;  /* 0x00005a0005097a11 */ /* 0x000fe400078008ff */
[----:B------:R-:W-:Y:S01]  /*99a0*/  IADD3 R16, P2, P3, R3, c[0x0][0x170], R0 ;  /* 0x00005c0003107a10 */ /* 0x000fe20007b5e000 */
[----:B------:R-:W-:Y:S01]  /*99b0*/  IMAD R0, R27, c[0x0][0x1a8], RZ ;  /* 0x00006a001b007a24 */ /* 0x000fe200078e02ff */
[----:B------:R-:W-:-:S02]  /*99c0*/  SHF.R.U32.HI R3, RZ, 0x1, R8 ;  /* 0x00000001ff037819 */ /* 0x000fc40000011608 */
[----:B------:R-:W-:Y:S02]  /*99d0*/  LEA.HI.X.SX32 R5, R5, c[0x0][0x16c], 0x1, P0 ;  /* 0x00005b0005057a11 */ /* 0x000fe400000f0eff */
[----:B-1----:R-:W-:Y:S02]  /*99e0*/  LEA R2, R11, R0, 0x7 ;  /* 0x000000000b027211 */ /* 0x002fe400078e38ff */
[----:B------:R-:W-:Y:S02]  /*99f0*/  LOP3.LUT R4, R4, R3, RZ, 0x3c, !PT ;  /* 0x0000000304047212 */ /* 0x000fe400078e3cff */
[----:B------:R-:W-:Y:S02]  /*9a00*/  LOP3.LUT R3, R13, 0x7, RZ, 0xc0, !PT ;  /* 0x000000070d037812 */ /* 0x000fe400078ec0ff */
[-C--:B------:R-:W-:Y:S01]  /*9a10*/  LEA R18, P0, R0, R9.reuse, 0x1 ;  /* 0x0000000900127211 */ /* 0x080fe200078008ff */
[----:B------:R0:W-:Y:S01]  /*9a20*/  STL [R1+0x970], R4 ;  /* 0x0009700401007387 */ /* 0x0001e20000100800 */
[----:B------:R-:W-:-:S02]  /*9a30*/  LEA R10, P1, R2, R9, 0x1 ;  /* 0x00000009020a7211 */ /* 0x000fc400078208ff */
[-C--:B------:R-:W-:Y:S02]  /*9a40*/  LEA.HI.X.SX32 R19, R0, R5.reuse, 0x1, P0 ;  /* 0x0000000500137211 */ /* 0x080fe400000f0eff */
[----:B------:R-:W-:Y:S02]  /*9a50*/  LEA.HI.X.SX32 R11, R2, R5, 0x1, P1 ;  /* 0x00000005020b7211 */ /* 0x000fe400008f0eff */
[C---:B------:R-:W-:Y:S01]  /*9a60*/  SHF.L.U32 R5, R13.reuse, 0x8, RZ ;  /* 0x000000080d057819 */ /* 0x040fe200000006ff */
[----:B------:R-:W-:Y:S01]  /*9a70*/  STL.64 [R1+0x968], R18 ;  /* 0x0009681201007387 */ /* 0x000fe20000100a00 */
[----:B------:R-:W-:Y:S02]  /*9a80*/  SHF.L.U32 R0, R13, 0x1, RZ ;  /* 0x000000010d007819 */ /* 0x000fe400000006ff */
[----:B0-----:R-:W-:Y:S01]  /*9a90*/  SHF.L.U32 R4, R3, 0x4, RZ ;  /* 0x0000000403047819 */ /* 0x001fe200000006ff */
[----:B------:R-:W-:Y:S01]  /*9aa0*/  STL.64 [R1+0x960], R10 ;  /* 0x0009600a01007387 */ /* 0x000fe20000100a00 */
[----:B------:R-:W-:-:S02]  /*9ab0*/  IADD3.X R17, R7, c[0x0][0x174], R6, P2, P3 ;  /* 0x00005d0007117a10 */ /* 0x000fc400017e6406 */
[C---:B------:R-:W-:Y:S02]  /*9ac0*/  LEA R2, R3.reuse, R4, 0x8 ;  /* 0x0000000403027211 */ /* 0x040fe400078e40ff */
[C---:B------:R-:W-:Y:S01]  /*9ad0*/  LOP3.LUT R5, R4.reuse, 0xf00, R5, 0xf8, !PT ;  /* 0x00000f0004057812 */ /* 0x040fe200078ef805 */
[----:B------:R-:W-:Y:S01]  /*9ae0*/  STL.64 [R1+0x958], R16 ;  /* 0x0009581001007387 */ /* 0x000fe20000100a00 */
[----:B------:R-:W-:Y:S02]  /*9af0*/  LEA R3, R3, R8, 0x2 ;  /* 0x0000000803037211 */ /* 0x000fe400078e10ff */
[--C-:B------:R-:W-:Y:S02]  /*9b00*/  LOP3.LUT R4, R4, 0x30, R0.reuse, 0x78, !PT ;  /* 0x0000003004047812 */ /* 0x100fe400078e7800 */
[----:B------:R-:W-:Y:S02]  /*9b10*/  LOP3.LUT R0, R2, 0x10, R0, 0x78, !PT ;  /* 0x0000001002007812 */ /* 0x000fe400078e7800 */
[----:B------:R-:W-:-:S02]  /*9b20*/  LOP3.LUT R2, R13, 0x10, RZ, 0xc0, !PT ;  /* 0x000000100d027812 */ /* 0x000fc400078ec0ff */
[C---:B------:R-:W-:Y:S01]  /*9b30*/  LEA R6, R3.reuse, R4, 0x7 ;  /* 0x0000000403067211 */ /* 0x040fe200078e38ff */
[----:B------:R-:W-:Y:S01]  /*9b40*/  IMAD.U32 R3, R3, 0x40, R4 ;  /* 0x0000004003037824 */ /* 0x000fe200078e0004 */
[----:B------:R-:W-:Y:S02]  /*9b50*/  LEA R0, R2, R0, 0x7 ;  /* 0x0000000002007211 */ /* 0x000fe400078e38ff */
[----:B------:R-:W-:Y:S01]  /*9b60*/  MOV R8, 0xff800000 ;  /* 0xff80000000087802 */ /* 0x000fe20000000f00 */
[----:B------:R0:W-:Y:S01]  /*9b70*/  STL [R1+0x980], R6 ;  /* 0x0009800601007387 */ /* 0x0001e20000100800 */
[----:B------:R-:W-:Y:S02]  /*9b80*/  MOV R7, 0xff800000 ;  /* 0xff80000000077802 */ /* 0x000fe40000000f00 */
[----:B------:R-:W-:Y:S01]  /*9b90*/  LEA R2, R27, -R15, 0x2 ;  /* 0x8000000f1b027211 */ /* 0x000fe200078e10ff */
[----:B------:R1:W-:Y:S01]  /*9ba0*/  STL [R1+0x97c], R3 ;  /* 0x00097c0301007387 */ /* 0x0003e20000100800 */
[----:B------:R-:W-:Y:S01]  /*9bb0*/  MOV R4, c[0x0][0x1a4] ;  /* 0x0000690000047a02 */ /* 0x000fe20000000f00 */
[----:B------:R-:W-:Y:S01]  /*9bc0*/  IMAD.MOV.U32 R2, RZ, RZ, RZ ;  /* 0x000000ffff027224 */ /* 0x000fe200078e00ff */
[----:B------:R-:W-:Y:S01]  /*9bd0*/  LOP3.LUT P0, RZ, R13, 0x3, RZ, 0xc0, !PT ;  /* 0x000000030dff7812 */ /* 0x000fe2000780c0ff */
[----:B------:R2:W-:Y:S01]  /*9be0*/  STL [R1+0x950], R0 ;  /* 0x0009500001007387 */ /* 0x0005e20000100800 */
[----:B0-----:R-:W-:-:S02]  /*9bf0*/  MOV R6, 0xff800000 ;  /* 0xff80000000067802 */ /* 0x001fc40000000f00 */
[----:B-1----:R-:W-:Y:S02]  /*9c00*/  MOV R3, c[0x0][0x1b8] ;  /* 0x00006e0000037a02 */ /* 0x002fe40000000f00 */
[----:B--2---:R-:W-:-:S03]  /*9c10*/  MOV R0, 0x3f800000 ;  /* 0x3f80000000007802 */ /* 0x004fc60000000f00 */
[C---:B------:R-:W-:Y:S02]  /*9c20*/  IMAD R10, R3.reuse, 0x22, RZ ;  /* 0x00000022030a7824 */ /* 0x040fe400078e02ff */
[C---:B------:R-:W-:Y:S01]  /*9c30*/  IMAD R11, R3.reuse, 0x44, RZ ;  /* 0x00000044030b7824 */ /* 0x040fe200078e02ff */
[----:B------:R0:W-:Y:S01]  /*9c40*/  STL [R1+0xc80], R0 ;  /* 0x000c800001007387 */ /* 0x0001e20000100800 */
[C---:B------:R-:W-:Y:S02]  /*9c50*/  IMAD R16, R3.reuse, 0x8e, RZ ;  /* 0x0000008e03107824 */ /* 0x040fe400078e02ff */
[C---:B------:R-:W-:Y:S01]  /*9c60*/  IMAD R17, R3.reuse, 0x12, RZ ;  /* 0x0000001203117824 */ /* 0x040fe200078e02ff */
[----:B------:R-:W-:Y:S01]  /*9c70*/  STL [R1+0x420], R6 ;  /* 0x0004200601007387 */ /* 0x000fe20000100800 */
[C---:B------:R-:W-:Y:S02]  /*9c80*/  IMAD R18, R3.reuse, 0x24, RZ ;  /* 0x0000002403127824 */ /* 0x040fe400078e02ff */
[C---:B------:R-:W-:Y:S01]  /*9c90*/  IMAD R19, R3.reuse, 0x48, RZ ;  /* 0x0000004803137824 */ /* 0x040fe200078e02ff */
[----:B------:R-:W-:Y:S01]  /*9ca0*/  STL [R1+0x424], R8 ;  /* 0x0004240801007387 */ /* 0x000fe20000100800 */
[C---:B------:R-:W-:Y:S01]  /*9cb0*/  IMAD R20, R3.reuse, 0x90, RZ ;  /* 0x0000009003147824 */ /* 0x040fe200078e02ff */
[----:B0-----:R-:W-:Y:S01]  /*9cc0*/  MOV R0, RZ ;  /* 0x000000ff00007202 */ /* 0x001fe20000000f00 */
[C---:B------:R-:W-:Y:S01]  /*9cd0*/  IMAD R21, R3.reuse, 0x92, RZ ;  /* 0x0000009203157824 */ /* 0x040fe200078e02ff */
[----:B------:R-:W-:Y:S01]  /*9ce0*/  STL [R1+0x428], R7 ;  /* 0x0004280701007387 */ /* 0x000fe20000100800 */
[----:B------:R-:W-:-:S02]  /*9cf0*/  IMAD R22, R3, 0x4a, RZ ;  /* 0x0000004a03167824 */ /* 0x000fc400078e02ff */
[C---:B------:R-:W-:Y:S01]  /*9d00*/  IMAD R23, R3.reuse, 0x94, RZ ;  /* 0x0000009403177824 */ /* 0x040fe200078e02ff */
[----:B------:R-:W-:Y:S01]  /*9d10*/  STL [R1+0xc28], R6 ;  /* 0x000c280601007387 */ /* 0x000fe20000100800 */
[C---:B------:R-:W-:Y:S02]  /*9d20*/  IMAD R24, R3.reuse, 0x96, RZ ;  /* 0x0000009603187824 */ /* 0x040fe400078e02ff */
[C---:B------:R-:W-:Y:S01]  /*9d30*/  IMAD R25, R3.reuse, 0x26, RZ ;  /* 0x0000002603197824 */ /* 0x040fe200078e02ff */
[----:B------:R-:W-:Y:S01]  /*9d40*/  STL [R1+0xc2c], R8 ;  /* 0x000c2c0801007387 */ /* 0x000fe20000100800 */
[C---:B------:R-:W-:Y:S02]  /*9d50*/  IMAD R26, R3.reuse, 0x4c, RZ ;  /* 0x0000004c031a7824 */ /* 0x040fe400078e02ff */
        /* <DEDUP_REMOVED lines=11> */
[----:B------:R-:W-:-:S03]  /*9e10*/  IMAD R15, R3, 0x8c, RZ ;  /* 0x0000008c030f7824 */ /* 0x000fc600078e02ff */
[----:B------:R-:W-:Y:S04]  /*9e20*/  STL [R1+0xc40], R6 ;  /* 0x000c400601007387 */ /* 0x000fe80000100800 */
[----:B------:R-:W-:Y:S04]  /*9e30*/  STL [R1+0xc44], R8 ;  /* 0x000c440801007387 */ /* 0x000fe80000100800 */
[----:B------:R-:W-:Y:S04]  /*9e40*/  STL [R1+0xc48], R7 ;  /* 0x000c480701007387 */ /* 0x000fe80000100800 */
[----:B------:R-:W-:Y:S04]  /*9e50*/  STL [R1+0xc4c], R6 ;  /* 0x000c4c0601007387 */ /* 0x000fe80000100800 */
[----:B------:R0:W-:Y:S04]  /*9e60*/  STL [R1+0xc58], R8 ;  /* 0x000c580801007387 */ /* 0x0001e80000100800 */
[----:B------:R1:W-:Y:S04]  /*9e70*/  STL [R1+0xc5c], R7 ;  /* 0x000c5c0701007387 */ /* 0x0003e80000100800 */
[----:B------:R-:W-:Y:S01]  /*9e80*/  STL [R1+0xc64], RZ ;  /* 0x000c64ff01007387 */ /* 0x000fe20000100800 */
[----:B0-----:R-:W-:-:S03]  /*9e90*/  MOV R8, 0x3f800000 ;  /* 0x3f80000000087802 */ /* 0x001fc60000000f00 */
[----:B------:R0:W-:Y:S01]  /*9ea0*/  STL [R1+0xc60], R6 ;  /* 0x000c600601007387 */ /* 0x0001e20000100800 */
[----:B-1----:R-:W-:-:S03]  /*9eb0*/  MOV R7, 0x3f800000 ;  /* 0x3f80000000077802 */ /* 0x002fc60000000f00 */
[----:B------:R-:W-:Y:S04]  /*9ec0*/  STL [R1+0xc84], R8 ;  /* 0x000c840801007387 */ /* 0x000fe80000100800 */
[----:B------:R-:W-:Y:S01]  /*9ed0*/  STL [R1+0xc88], R7 ;  /* 0x000c880701007387 */ /* 0x000fe20000100800 */
[----:B0-----:R-:W-:-:S05]  /*9ee0*/  MOV R6, 0x3f800000 ;  /* 0x3f80000000067802 */ /* 0x001fca0000000f00 */
        /* <DEDUP_REMOVED lines=12> */
[----:B------:R-:W-:Y:S01]  /*9fb0*/  STL [R1+0x930], RZ ;  /* 0x000930ff01007387 */ /* 0x000fe20000100800 */
[----:B0-----:R-:W-:-:S03]  /*9fc0*/  IMAD R8, R3, 0x84, RZ ;  /* 0x0000008403087824 */ /* 0x001fc600078e02ff */
[----:B------:R0:W-:Y:S01]  /*9fd0*/  STL [R1+0xcc0], R6 ;  /* 0x000cc00601007387 */ /* 0x0001e20000100800 */
[----:B-1----:R-:W-:-:S03]  /*9fe0*/  IMAD R7, R3, 0x42, RZ ;  /* 0x0000004203077824 */ /* 0x002fc600078e02ff */
[----:B------:R-:W-:Y:S04]  /*9ff0*/  STL [R1+0x934], RZ ;  /* 0x000934ff01007387 */ /* 0x000fe80000100800 */
[----:B------:R-:W-:Y:S01]  /*a000*/  STL [R1+0x938], RZ ;  /* 0x000938ff01007387 */ /* 0x000fe20000100800 */
[----:B0-----:R-:W-:-:S03]  /*a010*/  IMAD R6, R3, 0x82, RZ ;  /* 0x0000008203067824 */ /* 0x001fc600078e02ff */
        /* <DEDUP_REMOVED lines=253> */
[----:B------:R-:W-:Y:S04]  /*aff0*/  STL.64 [R1+0x1d18], R10 ;  /* 0x001d180a01007387 */ /* 0x000fe80000100a00 */
[----:B------:R-:W-:Y:S04]  /*b000*/  STL.64 [R1+0x1d08], R16 ;  /* 0x001d081001007387 */ /* 0x000fe80000100a00 */
[----:B------:R-:W-:Y:S04]  /*b010*/  STL.64 [R1+0x1d00], R18 ;  /* 0x001d001201007387 */ /* 0x000fe80000100a00 */
[----:B------:R-:W-:Y:S04]  /*b020*/  STL.64 [R1+0x1d10], R20 ;  /* 0x001d101401007387 */ /* 0x000fe80000100a00 */
[----:B------:R-:W-:Y:S04]  /*b030*/  STL.64 [R1+0x1ce0], R22 ;  /* 0x001ce01601007387 */ /* 0x000fe80000100a00 */
[----:B------:R-:W-:Y:S04]  /*b040*/  STL.64 [R1+0x1ce8], R24 ;  /* 0x001ce81801007387 */ /* 0x000fe80000100a00 */
[----:B------:R-:W-:Y:S04]  /*b050*/  STL.64 [R1+0x1cd8], R26 ;  /* 0x001cd81a01007387 */ /* 0x000fe80000100a00 */
[----:B------:R-:W-:Y:S04]  /*b060*/  STL.64 [R1+0x1cf0], R28 ;  /* 0x001cf01c01007387 */ /* 0x000fe80000100a00 */
[----:B------:R0:W-:Y:S04]  /*b070*/  STL.64 [R1+0x1cf8], R4 ;  /* 0x001cf80401007387 */ /* 0x0001e80000100a00 */
[----:B0-----:R-:W2:Y:S01]  /*b080*/  LDL.64 R4, [R1+0x958] ;  /* 0x0009580001047983 */ /* 0x001ea20000100a00 */
[----:B------:R-:W-:-:S02]  /*b090*/  IMAD R17, R3, 0x102, RZ ;  /* 0x0000010203117824 */ /* 0x000fc400078e02ff */
[C---:B------:R-:W-:Y:S02]  /*b0a0*/  IMAD R10, R3.reuse, 0x104, RZ ;  /* 0x00000104030a7824 */ /* 0x040fe400078e02ff */
[C---:B------:R-:W-:Y:S02]  /*b0b0*/  IMAD R19, R3.reuse, 0x108, RZ ;  /* 0x0000010803137824 */ /* 0x040fe400078e02ff */
[C---:B------:R-:W-:Y:S02]  /*b0c0*/  IMAD R29, R3.reuse, 0x81, RZ ;  /* 0x00000081031d7824 */ /* 0x040fe400078e02ff */
[C---:B------:R-:W-:Y:S02]  /*b0d0*/  IMAD R25, R3.reuse, 0x41, RZ ;  /* 0x0000004103197824 */ /* 0x040fe400078e02ff */
[C---:B------:R-:W-:Y:S02]  /*b0e0*/  IMAD R11, R3.reuse, 0x106, RZ ;  /* 0x00000106030b7824 */ /* 0x040fe400078e02ff */
[----:B------:R-:W-:-:S02]  /*b0f0*/  IMAD R24, R3, 0x10c, RZ ;  /* 0x0000010c03187824 */ /* 0x000fc400078e02ff */
[----:B------:R-:W-:Y:S01]  /*b100*/  IMAD R23, R3, 0x10a, RZ ;  /* 0x0000010a03177824 */ /* 0x000fe200078e02ff */
[-C--:B--2---:R-:W-:Y:S02]  /*b110*/  IADD3 R26, P2, R17, R4.reuse, RZ ;  /* 0x00000004111a7210 */ /* 0x084fe40007f5e0ff */
[-C--:B------:R-:W-:Y:S02]  /*b120*/  IADD3 R18, P1, R6, R4.reuse, RZ ;  /* 0x0000000406127210 */ /* 0x080fe40007f3e0ff */
[-C--:B------:R-:W-:Y:S02]  /*b130*/  IADD3 R16, P5, R10, R4.reuse, RZ ;  /* 0x000000040a107210 */ /* 0x080fe40007fbe0ff */
[-C--:B------:R-:W-:Y:S02]  /*b140*/  IADD3 R20, P3, R19, R4.reuse, RZ ;  /* 0x0000000413147210 */ /* 0x080fe40007f7e0ff */
[-C--:B------:R-:W-:Y:S02]  /*b150*/  LEA.HI.X.SX32 R27, R29, R5.reuse, 0x1, P2 ;  /* 0x000000051d1b7211 */ /* 0x080fe400010f0eff */
[-C--:B------:R-:W-:Y:S01]  /*b160*/  LEA.HI.X.SX32 R19, R25, R5.reuse, 0x1, P1 ;  /* 0x0000000519137211 */ /* 0x080fe200008f0eff */
[----:B------:R-:W-:Y:S01]  /*b170*/  IMAD R25, R3, 0x110, RZ ;  /* 0x0000011003197824 */ /* 0x000fe200078e02ff */
[----:B------:R-:W-:Y:S01]  /*b180*/  LEA.HI.X.SX32 R17, R6, R5, 0x1, P5 ;  /* 0x0000000506117211 */ /* 0x000fe200028f0eff */
[----:B------:R0:W-:Y:S01]  /*b190*/  STL.64 [R1+0x10c0], R26 ;  /* 0x0010c01a01007387 */ /* 0x0001e20000100a00 */
[----:B------:R-:W-:-:S02]  /*b1a0*/  IADD3 R10, P4, R11, R4, RZ ;  /* 0x000000040b0a7210 */ /* 0x000fc40007f9e0ff */
[-C--:B------:R-:W-:Y:S01]  /*b1b0*/  IADD3 R28, P2, R24, R4.reuse, RZ ;  /* 0x00000004181c7210 */ /* 0x080fe20007f5e0ff */
[----:B------:R1:W-:Y:S01]  /*b1c0*/  STL.64 [R1+0x12b8], R18 ;  /* 0x0012b81201007387 */ /* 0x0003e20000100a00 */
[----:B------:R-:W-:Y:S01]  /*b1d0*/  IMAD R24, R3, 0x21, RZ ;  /* 0x0000002103187824 */ /* 0x000fe200078e02ff */
[-C--:B------:R-:W-:Y:S02]  /*b1e0*/  IADD3 R22, P6, R23, R4.reuse, RZ ;  /* 0x0000000417167210 */ /* 0x080fe40007fde0ff */
[----:B------:R2:W-:Y:S01]  /*b1f0*/  STL.64 [R1+0x10b8], R16 ;  /* 0x0010b81001007387 */ /* 0x0005e20000100a00 */
[-C--:B0-----:R-:W-:Y:S02]  /*b200*/  IADD3 R26, P1, R7, R4.reuse, RZ ;  /* 0x00000004071a7210 */ /* 0x081fe40007f3e0ff */
[C---:B-1----:R-:W-:Y:S01]  /*b210*/  IADD3 R18, P5, R8.reuse, R4, RZ ;  /* 0x0000000408127210 */ /* 0x042fe20007fbe0ff */
[C---:B--2---:R-:W-:Y:S01]  /*b220*/  IMAD R16, R3.reuse, 0x83, RZ ;  /* 0x0000008303107824 */ /* 0x044fe200078e02ff */
[----:B------:R-:W-:Y:S01]  /*b230*/  LEA.HI.X.SX32 R21, R8, R5, 0x1, P3 ;  /* 0x0000000508157211 */ /* 0x000fe200018f0eff */
[----:B------:R-:W-:-:S02]  /*b240*/  IMAD R23, R3, 0x85, RZ ;  /* 0x0000008503177824 */ /* 0x000fc400078e02ff */
[----:B------:R-:W-:Y:S01]  /*b250*/  IMAD R17, R3, 0x10e, RZ ;  /* 0x0000010e03117824 */ /* 0x000fe200078e02ff */
[----:B------:R-:W-:-:S05]  /*b260*/  LEA.HI.X.SX32 R11, R16, R5, 0x1, P4 ;  /* 0x00000005100b7211 */ /* 0x000fca00020f0eff */
[----:B------:R0:W-:Y:S04]  /*b270*/  STL.64 [R1+0x10b0], R10 ;  /* 0x0010b00a01007387 */ /* 0x0001e80000100a00 */
[----:B0-----:R-:W2:Y:S01]  /*b280*/  LDL.LU.64 R10, [R1+0x1d18] ;  /* 0x001d1800010a7983 */ /* 0x001ea20000300a00 */
[-C--:B------:R-:W-:Y:S01]  /*b290*/  LEA.HI.X.SX32 R19, R7, R5.reuse, 0x1, P5 ;  /* 0x0000000507137211 */ /* 0x080fe200028f0eff */
[----:B------:R-:W-:Y:S01]  /*b2a0*/  IMAD R6, R3, 0x11, RZ ;  /* 0x0000001103067824 */ /* 0x000fe200078e02ff */
[-C--:B------:R-:W-:Y:S02]  /*b2b0*/  LEA.HI.X.SX32 R27, R24, R5.reuse, 0x1, P1 ;  /* 0x00000005181b7211 */ /* 0x080fe400008f0eff */
[----:B------:R-:W-:Y:S01]  /*b2c0*/  LEA.HI.X.SX32 R23, R23, R5, 0x1, P6 ;  /* 0x0000000517177211 */ /* 0x000fe200030f0eff */
[----:B------:R0:W-:Y:S01]  /*b2d0*/  STL.64 [R1+0x12b0], R18 ;  /* 0x0012b01201007387 */ /* 0x0001e20000100a00 */
[----:B------:R-:W-:-:S02]  /*b2e0*/  IADD3 R16, P4, R17, R4, RZ ;  /* 0x0000000411107210 */ /* 0x000fc40007f9e0ff */
[----:B------:R-:W-:Y:S01]  /*b2f0*/  LEA.HI.X.SX32 R29, R9, R5, 0x1, P2 ;  /* 0x00000005091d7211 */ /* 0x000fe200010f0eff */
[----:B------:R1:W-:Y:S01]  /*b300*/  STL.64 [R1+0x13b8], R26 ;  /* 0x0013b81a01007387 */ /* 0x0003e20000100a00 */
[----:B------:R-:W-:-:S03]  /*b310*/  IADD3 R24, P1, R25, R4, RZ ;  /* 0x0000000419187210 */ /* 0x000fc60007f3e0ff */
[----:B------:R3:W-:Y:S01]  /*b320*/  STL.64 [R1+0x10a8], R20 ;  /* 0x0010a81401007387 */ /* 0x0007e20000100a00 */
[----:B------:R-:W-:Y:S02]  /*b330*/  LEA.HI.X.SX32 R25, R12, R5, 0x1, P1 ;  /* 0x000000050c197211 */ /* 0x000fe400008f0eff */
[----:B0-----:R-:W-:Y:S01]  /*b340*/  IADD3 R18, P5, R9, R4, RZ ;  /* 0x0000000409127210 */ /* 0x001fe20007fbe0ff */
[----:B------:R0:W-:Y:S01]  /*b350*/  STL.64 [R1+0x10a0], R22 ;  /* 0x0010a01601007387 */ /* 0x0001e20000100a00 */
[C---:B-1----:R-:W-:Y:S02]  /*b360*/  IMAD R27, R3.reuse, 0x112, RZ ;  /* 0x00000112031b7824 */ /* 0x042fe400078e02ff */
[----:B---3--:R-:W-:-:S03]  /*b370*/  IMAD R21, R3, 0x43, RZ ;  /* 0x0000004303157824 */ /* 0x008fc600078e02ff */
[----:B------:R-:W-:Y:S01]  /*b380*/  IADD3 R26, P3, R27, R4, RZ ;  /* 0x000000041b1a7210 */ /* 0x000fe20007f7e0ff */
[----:B------:R-:W-:Y:S01]  /*b390*/  IMAD R20, R3, 0x114, RZ ;  /* 0x0000011403147824 */ /* 0x000fe200078e02ff */
[----:B------:R-:W-:-:S04]  /*b3a0*/  LEA.HI.X.SX32 R19, R21, R5, 0x1, P5 ;  /* 0x0000000515137211 */ /* 0x000fc800028f0eff */
[----:B0-----:R-:W-:Y:S01]  /*b3b0*/  IADD3 R22, P6, R20, R4, RZ ;  /* 0x0000000414167210 */ /* 0x001fe20007fde0ff */
[----:B------:R0:W-:Y:S03]  /*b3c0*/  STL.64 [R1+0x12a8], R18 ;  /* 0x0012a81201007387 */ /* 0x0001e60000100a00 */
[----:B------:R-:W-:Y:S01]  /*b3d0*/  LEA.HI.X.SX32 R23, R13, R5, 0x1, P6 ;  /* 0x000000050d177211 */ /* 0x000fe200030f0eff */
[----:B------:R-:W-:Y:S01]  /*b3e0*/  STL.64 [R1+0x1098], R28 ;  /* 0x0010981c01007387 */ /* 0x000fe20000100a00 */
[C---:B0-----:R-:W-:Y:S02]  /*b3f0*/  IMAD R19, R3.reuse, 0x87, RZ ;  /* 0x0000008703137824 */ /* 0x041fe400078e02ff */
[----:B------:R-:W-:-:S03]  /*b400*/  IMAD R18, R3, 0x116, RZ ;  /* 0x0000011603127824 */ /* 0x000fc600078e02ff */
[----:B------:R-:W-:Y:S01]  /*b410*/  LEA.HI.X.SX32 R17, R19, R5, 0x1, P4 ;  /* 0x0000000513117211 */ /* 0x000fe200020f0eff */
[----:B------:R-:W-:-:S04]  /*b420*/  IMAD R19, R3, 0x118, RZ ;  /* 0x0000011803137824 */ /* 0x000fc800078e02ff */
[----:B------:R0:W-:Y:S02]  /*b430*/  STL.64 [R1+0x1090], R16 ;  /* 0x0010901001007387 */ /* 0x0001e40000100a00 */
[-C--:B0-----:R-:W-:Y:S02]  /*b440*/  IADD3 R16, P4, R12, R4.reuse, RZ ;  /* 0x000000040c107210 */ /* 0x081fe40007f9e0ff */
[-C--:B--2---:R-:W-:Y:S02]  /*b450*/  IADD3 R20, P5, R10, R4.reuse, RZ ;  /* 0x000000040a147210 */ /* 0x084fe40007fbe0ff */
[C---:B------:R-:W-:Y:S02]  /*b460*/  IADD3 R28, P2, R11.reuse, R4, RZ ;  /* 0x000000040b1c7210 */ /* 0x040fe40007f5e0ff */
[-C--:B------:R-:W-:Y:S02]  /*b470*/  LEA.HI.X.SX32 R21, R6, R5.reuse, 0x1, P5 ;  /* 0x0000000506157211 */ /* 0x080fe400028f0eff */
[----:B------:R-:W-:-:S02]  /*b480*/  LEA.HI.X.SX32 R17, R11, R5, 0x1, P4 ;  /* 0x000000050b117211 */ /* 0x000fc400020f0eff */
[----:B------:R-:W-:Y:S01]  /*b490*/  LEA.HI.X.SX32 R29, R10, R5, 0x1, P2 ;  /* 0x000000050a1d7211 */ /* 0x000fe200010f0eff */
[----:B------:R0:W-:Y:S04]  /*b4a0*/  STL.64 [R1+0x1438], R20 ;  /* 0x0014381401007387 */ /* 0x0001e80000100a00 */
[----:B------:R1:W-:Y:S04]  /*b4b0*/  STL.64 [R1+0x12a0], R16 ;  /* 0x0012a01001007387 */ /* 0x0003e80000100a00 */
[----:B------:R2:W-:Y:S04]  /*b4c0*/  STL.64 [R1+0x13b0], R28 ;  /* 0x0013b01c01007387 */ /* 0x0005e80000100a00 */
[----:B------:R3:W-:Y:S01]  /*b4d0*/  STL.64 [R1+0x1088], R24 ;  /* 0x0010881801007387 */ /* 0x0007e20000100a00 */
[----:B0-----:R-:W-:-:S02]  /*b4e0*/  IADD3 R20, P5, R18, R4, RZ ;  /* 0x0000000412147210 */ /* 0x001fc40007fbe0ff */
[-C--:B------:R-:W-:Y:S02]  /*b4f0*/  IADD3 R18, P2, R19, R4.reuse, RZ ;  /* 0x0000000413127210 */ /* 0x080fe40007f5e0ff */
[-C--:B-1----:R-:W-:Y:S01]  /*b500*/  IADD3 R16, P4, R13, R4.reuse, RZ ;  /* 0x000000040d107210 */ /* 0x082fe20007f9e0ff */
[C---:B--2---:R-:W-:Y:S02]  /*b510*/  IMAD R29, R3.reuse, 0x89, RZ ;  /* 0x00000089031d7824 */ /* 0x044fe400078e02ff */
[C---:B------:R-:W-:Y:S02]  /*b520*/  IMAD R28, R3.reuse, 0x11a, RZ ;  /* 0x0000011a031c7824 */ /* 0x040fe400078e02ff */
[----:B---3--:R-:W-:Y:S01]  /*b530*/  IMAD R25, R3, 0x45, RZ ;  /* 0x0000004503197824 */ /* 0x008fe200078e02ff */
[----:B------:R-:W-:Y:S01]  /*b540*/  LEA.HI.X.SX32 R27, R29, R5, 0x1, P3 ;  /* 0x000000051d1b7211 */ /* 0x000fe200018f0eff */
[----:B------:R-:W-:Y:S01]  /*b550*/  IMAD R24, R3, 0x11c, RZ ;  /* 0x0000011c03187824 */ /* 0x000fe200078e02ff */
[----:B------:R-:W-:-:S02]  /*b560*/  IADD3 R10, P1, R28, R4, RZ ;  /* 0x000000041c0a7210 */ /* 0x000fc40007f3e0ff */
[-C--:B------:R-:W-:Y:S01]  /*b570*/  LEA.HI.X.SX32 R17, R25, R5.reuse, 0x1, P4 ;  /* 0x0000000519117211 */ /* 0x080fe200020f0eff */
[C---:B------:R-:W-:Y:S01]  /*b580*/  IMAD R11, R3.reuse, 0x8d, RZ ;  /* 0x0000008d030b7824 */ /* 0x040fe200078e02ff */
[----:B------:R-:W-:Y:S01]  /*b590*/  IADD3 R28, P3, R24, R4, RZ ;  /* 0x00000004181c7210 */ /* 0x000fe20007f7e0ff */
[----:B------:R-:W-:Y:S02]  /*b5a0*/  IMAD R24, R3, 0x8b, RZ ;  /* 0x0000008b03187824 */ /* 0x000fe400078e02ff */
[----:B------:R0:W-:Y:S01]  /*b5b0*/  STL.64 [R1+0x1298], R16 ;  /* 0x0012981001007387 */ /* 0x0001e20000100a00 */
[-C--:B------:R-:W-:Y:S01]  /*b5c0*/  LEA.HI.X.SX32 R19, R15, R5.reuse, 0x1, P2 ;  /* 0x000000050f137211 */ /* 0x080fe200010f0eff */
[C---:B------:R-:W-:Y:S01]  /*b5d0*/  IMAD R12, R3.reuse, 0x122, RZ ;  /* 0x00000122030c7824 */ /* 0x040fe200078e02ff */
[----:B------:R-:W-:Y:S01]  /*b5e0*/  LEA.HI.X.SX32 R21, R24, R5, 0x1, P5 ;  /* 0x0000000518157211 */ /* 0x000fe200028f0eff */
[----:B------:R1:W-:Y:S01]  /*b5f0*/  STL.64 [R1+0x1080], R26 ;  /* 0x0010801a01007387 */ /* 0x0003e20000100a00 */
[----:B------:R-:W-:-:S02]  /*b600*/  IMAD R6, R3, 0x47, RZ ;  /* 0x0000004703067824 */ /* 0x000fc400078e02ff */
[----:B------:R-:W-:Y:S01]  /*b610*/  IMAD R25, R3, 0x11e, RZ ;  /* 0x0000011e03197824 */ /* 0x000fe200078e02ff */
[----:B------:R2:W-:Y:S01]  /*b620*/  STL.64 [R1+0x1078], R22 ;  /* 0x0010781601007387 */ /* 0x0005e20000100a00 */
[----:B0-----:R-:W-:-:S03]  /*b630*/  IADD3 R16, P4, R14, R4, RZ ;  /* 0x000000040e107210 */ /* 0x001fc60007f9e0ff */
[----:B------:R0:W-:Y:S01]  /*b640*/  STL.64 [R1+0x1070], R20 ;  /* 0x0010701401007387 */ /* 0x0001e20000100a00 */
[----:B-1----:R-:W-:Y:S01]  /*b650*/  IADD3 R26, P6, R15, R4, RZ ;  /* 0x000000040f1a7210 */ /* 0x002fe20007fde0ff */
[----:B--2---:R-:W-:Y:S01]  /*b660*/  IMAD R22, R3, 0x23, RZ ;  /* 0x0000002303167824 */ /* 0x004fe200078e02ff */
[----:B------:R-:W-:Y:S01]  /*b670*/  LEA.HI.X.SX32 R11, R11, R5, 0x1, P1 ;  /* 0x000000050b0b7211 */ /* 0x000fe200008f0eff */
[----:B------:R-:W-:-:S03]  /*b680*/  IMAD R23, R3, 0x120, RZ ;  /* 0x0000012003177824 */ /* 0x000fc600078e02ff */
[-C--:B------:R-:W-:Y:S01]  /*b690*/  LEA.HI.X.SX32 R17, R22, R5.reuse, 0x1, P4 ;  /* 0x0000000516117211 */ /* 0x080fe200020f0eff */
[----:B0-----:R-:W2:Y:S01]  /*b6a0*/  LDL.LU.64 R20, [R1+0x1d10] ;  /* 0x001d100001147983 */ /* 0x001ea20000300a00 */
[-C--:B------:R-:W-:Y:S02]  /*b6b0*/  IADD3 R12, P2, R12, R4.reuse, RZ ;  /* 0x000000040c0c7210 */ /* 0x080fe40007f5e0ff */
[----:B------:R-:W-:Y:S01]  /*b6c0*/  IADD3 R24, P5, R25, R4, RZ ;  /* 0x0000000419187210 */ /* 0x000fe20007fbe0ff */
[----:B------:R0:W-:Y:S01]  /*b6d0*/  STL.64 [R1+0x13a8], R16 ;  /* 0x0013a81001007387 */ /* 0x0001e20000100a00 */
[----:B------:R-:W-:-:S03]  /*b6e0*/  LEA.HI.X.SX32 R27, R14, R5, 0x1, P6 ;  /* 0x000000050e1b7211 */ /* 0x000fc600030f0eff */
[----:B0-----:R-:W3:Y:S01]  /*b6f0*/  LDL.LU.64 R16, [R1+0x1d08] ;  /* 0x001d080001107983 */ /* 0x001ee20000300a00 */
[----:B------:R-:W-:Y:S01]  /*b700*/  IMAD R8, R3, 0x124, RZ ;  /* 0x0000012403087824 */ /* 0x000fe200078e02ff */
[-C--:B------:R-:W-:Y:S02]  /*b710*/  IADD3 R22, P4, R23, R4.reuse, RZ ;  /* 0x0000000417167210 */ /* 0x080fe40007f9e0ff */
[----:B------:R-:W-:Y:S04]  /*b720*/  STL.64 [R1+0x1290], R26 ;  /* 0x0012901a01007387 */ /* 0x000fe80000100a00 */
[----:B------:R0:W-:Y:S04]  /*b730*/  STL.64 [R1+0x1068], R18 ;  /* 0x0010681201007387 */ /* 0x0001e80000100a00 */
[----:B0-----:R-:W4:Y:S04]  /*b740*/  LDL.LU.64 R18, [R1+0x1d00] ;  /* 0x001d000001127983 */ /* 0x001f280000300a00 */
[----:B------:R0:W-:Y:S04]  /*b750*/  STL.64 [R1+0x1060], R10 ;  /* 0x0010600a01007387 */ /* 0x0001e80000100a00 */
[----:B------:R-:W-:Y:S01]  /*b760*/  STL [R1+0x1040], R12 ;  /* 0x0010400c01007387 */ /* 0x000fe20000100800 */
[----:B0-----:R-:W-:-:S02]  /*b770*/  IADD3 R10, P1, R8, R4, RZ ;  /* 0x00000004080a7210 */ /* 0x001fc40007f3e0ff */
[----:B---3--:R-:W-:-:S04]  /*b780*/  IADD3 R26, P6, R16, R4, RZ ;  /* 0x00000004101a7210 */ /* 0x008fc80007fde0ff */
[-C--:B------:R-:W-:Y:S02]  /*b790*/  LEA.HI.X.SX32 R27, R6, R5.reuse, 0x1, P6 ;  /* 0x00000005061b7211 */ /* 0x080fe400030f0eff */
[----:B------:R-:W-:-:S03]  /*b7a0*/  LEA.HI.X.SX32 R29, R16, R5, 0x1, P3 ;  /* 0x00000005101d7211 */ /* 0x000fc600018f0eff */
[----:B------:R0:W-:Y:S01]  /*b7b0*/  STL.64 [R1+0x1288], R26 ;  /* 0x0012881a01007387 */ /* 0x0001e20000100a00 */
[----:B------:R-:W-:-:S03]  /*b7c0*/  IADD3 R14, P6, R17, R4, RZ ;  /* 0x00000004110e7210 */ /* 0x000fc60007fde0ff */
[----:B------:R4:W-:Y:S01]  /*b7d0*/  STL.64 [R1+0x1058], R28 ;  /* 0x0010581c01007387 */ /* 0x0009e20000100a00 */
[C---:B0-----:R-:W-:Y:S02]  /*b7e0*/  IMAD R26, R3.reuse, 0x8f, RZ ;  /* 0x0000008f031a7824 */ /* 0x041fe400078e02ff */
[----:B------:R-:W-:Y:S01]  /*b7f0*/  IMAD R27, R3, 0x9, RZ ;  /* 0x00000009031b7824 */ /* 0x000fe200078e02ff */
[-C--:B----4-:R-:W-:Y:S02]  /*b800*/  IADD3 R28, P3, R18, R4.reuse, RZ ;  /* 0x00000004121c7210 */ /* 0x090fe40007f7e0ff */
[-C--:B------:R-:W-:Y:S02]  /*b810*/  LEA.HI.X.SX32 R25, R26, R5.reuse, 0x1, P5 ;  /* 0x000000051a197211 */ /* 0x080fe400028f0eff */
[-C--:B------:R-:W-:Y:S02]  /*b820*/  LEA.HI.X.SX32 R15, R27, R5.reuse, 0x1, P6 ;  /* 0x000000051b0f7211 */ /* 0x080fe400030f0eff */
[----:B------:R-:W-:Y:S01]  /*b830*/  LEA.HI.X.SX32 R29, R17, R5, 0x1, P3 ;  /* 0x00000005111d7211 */ /* 0x000fe200018f0eff */
[----:B------:R0:W-:Y:S04]  /*b840*/  STL.64 [R1+0x1050], R24 ;  /* 0x0010501801007387 */ /* 0x0001e80000100a00 */
[----:B------:R2:W-:Y:S01]  /*b850*/  STL.64 [R1+0x1478], R14 ;  /* 0x0014780e01007387 */ /* 0x0005e20000100a00 */
[----:B0-----:R-:W-:-:S02]  /*b860*/  IADD3 R24, P5, R19, R4, RZ ;  /* 0x0000000413187210 */ /* 0x001fc40007fbe0ff */
[----:B--2---:R-:W-:Y:S02]  /*b870*/  IADD3 R14, P6, R20, R4, RZ ;  /* 0x00000004140e7210 */ /* 0x004fe40007fde0ff */
[----:B------:R-:W2:Y:S04]  /*b880*/  LDL.LU.64 R4, [R1+0x1cf8] ;  /* 0x001cf80001047983 */ /* 0x000ea80000300a00 */
[----:B------:R0:W-:Y:S04]  /*b890*/  STL.64 [R1+0x1430], R28 ;  /* 0x0014301c01007387 */ /* 0x0001e80000100a00 */
[----:B0-----:R-:W3:Y:S04]  /*b8a0*/  LDL.LU.64 R28, [R1+0x1cf0] ;  /* 0x001cf000011c7983 */ /* 0x001ee80000300a00 */
[----:B------:R-:W4:Y:S01]  /*b8b0*/  LDL.64 R16, [R1+0x958] ;  /* 0x0009580001107983 */ /* 0x000f220000100a00 */
[----:B------:R-:W-:-:S02]  /*b8c0*/  IMAD R26, R3, 0x126, RZ ;  /* 0x00000126031a7824 */ /* 0x000fc400078e02ff */
[----:B------:R-:W-:Y:S01]  /*b8d0*/  IMAD R8, R3, 0x12a, RZ ;  /* 0x0000012a03087824 */ /* 0x000fe200078e02ff */
[-C--:B----4-:R-:W-:Y:S02]  /*b8e0*/  LEA.HI.X.SX32 R25, R18, R17.reuse, 0x1, P5 ;  /* 0x0000001112197211 */ /* 0x090fe400028f0eff */
[----:B------:R-:W-:Y:S02]  /*b8f0*/  IADD3 R6, P3, R26, R16, RZ ;  /* 0x000000101a067210 */ /* 0x000fe40007f7e0ff */
[-C--:B------:R-:W-:Y:S01]  /*b900*/  LEA.HI.X.SX32 R15, R19, R17.reuse, 0x1, P6 ;  /* 0x00000011130f7211 */ /* 0x080fe200030f0eff */
[----:B------:R0:W-:Y:S01]  /*b910*/  STL.64 [R1+0x13a0], R24 ;  /* 0x0013a01801007387 */ /* 0x0001e20000100a00 */
[----:B------:R-:W-:-:S03]  /*b920*/  LEA.HI.X.SX32 R23, R20, R17, 0x1, P4 ;  /* 0x0000001114177211 */ /* 0x000fc600020f0eff */
[----:B0-----:R-:W4:Y:S04]  /*b930*/  LDL.LU.64 R24, [R1+0x1ce8] ;  /* 0x001ce80001187983 */ /* 0x001f280000300a00 */
[----:B------:R-:W-:Y:S04]  /*b940*/  STL [R1+0x1030], R6 ;  /* 0x0010300601007387 */ /* 0x000fe80000100800 */
[----:B------:R-:W-:Y:S04]  /*b950*/  STL.64 [R1+0x1280], R14 ;  /* 0x0012800e01007387 */ /* 0x000fe80000100a00 */
[----:B------:R0:W-:Y:S04]  /*b960*/  STL.64 [R1+0x1048], R22 ;  /* 0x0010481601007387 */ /* 0x0001e80000100a00 */
[----:B0-----:R-:W5:Y:S01]  /*b970*/  LDL.LU.64 R22, [R1+0x1ce0] ;  /* 0x001ce00001167983 */ /* 0x001f620000300a00 */
[----:B------:R-:W-:-:S02]  /*b980*/  IMAD R15, R3, 0x91, RZ ;  /* 0x00000091030f7824 */ /* 0x000fc400078e02ff */
[----:B------:R-:W-:Y:S01]  /*b990*/  IMAD.MOV.U32 R18, RZ, RZ, R12 ;  /* 0x000000ffff127224 */ /* 0x000fe200078e000c */
[-C--:B------:R-:W-:Y:S01]  /*b9a0*/  IADD3 R12, P6, R21, R16.reuse, RZ ;  /* 0x00000010150c7210 */ /* 0x080fe20007fde0ff */
[----:B------:R-:W-:Y:S01]  /*b9b0*/  IMAD R11, R3, 0x49, RZ ;  /* 0x00000049030b7824 */ /* 0x000fe200078e02ff */
[----:B------:R-:W-:Y:S02]  /*b9c0*/  MOV R19, R13 ;  /* 0x0000000d00137202 */ /* 0x000fe40000000f00 */
[-C--:B------:R-:W-:Y:S02]  /*b9d0*/  IADD3 R8, P4, R8, R16.reuse, RZ ;  /* 0x0000001008087210 */ /* 0x080fe40007f9e0ff */
[-C--:B------:R-:W-:Y:S02]  /*b9e0*/  LEA.HI.X.SX32 R19, R15, R17.reuse, 0x1, P2 ;  /* 0x000000110f137211 */ /* 0x080fe400010f0eff */
[-C--:B------:R-:W-:Y:S02]  /*b9f0*/  LEA.HI.X.SX32 R13, R11, R17.reuse, 0x1, P6 ;  /* 0x000000110b0d7211 */ /* 0x080fe400030f0eff */
[----:B------:R-:W-:Y:S01]  /*ba00*/  LEA.HI.X.SX32 R11, R21, R17, 0x1, P1 ;  /* 0x00000011150b7211 */ /* 0x000fe200008f0eff */
[----:B------:R-:W-:Y:S01]  /*ba10*/  STL [R1+0x1020], R8 ;  /* 0x0010200801007387 */ /* 0x000fe20000100800 */
[C---:B------:R-:W-:Y:S01]  /*ba20*/  IMAD R27, R3.reuse, 0x128, RZ ;  /* 0x00000128031b7824 */ /* 0x040fe200078e02ff */
[----:B------:R-:W-:Y:S01]  /*ba30*/  MOV R21, R7 ;  /* 0x0000000700157202 */ /* 0x000fe20000000f00 */
[----:B------:R-:W-:Y:S01]  /*ba40*/  IMAD R7, R3, 0x93, RZ ;  /* 0x0000009303077824 */ /* 0x000fe200078e02ff */
[----:B------:R-:W-:Y:S04]  /*ba50*/  STL [R1+0x1044], R19 ;  /* 0x0010441301007387 */ /* 0x000fe80000100800 */
[----:B------:R0:W-:Y:S01]  /*ba60*/  STL.64 [R1+0x1278], R12 ;  /* 0x0012780c01007387 */ /* 0x0001e20000100a00 */
[----:B------:R-:W-:-:S03]  /*ba70*/  IADD3 R26, P5, R27, R16, RZ ;  /* 0x000000101b1a7210 */ /* 0x000fc60007fbe0ff */
[----:B------:R5:W-:Y:S01]  /*ba80*/  STL.64 [R1+0x1038], R10 ;  /* 0x0010380a01007387 */ /* 0x000be20000100a00 */
[----:B------:R-:W-:Y:S01]  /*ba90*/  LEA.HI.X.SX32 R21, R7, R17, 0x1, P3 ;  /* 0x0000001107157211 */ /* 0x000fe200018f0eff */
[----:B0-----:R-:W-:-:S04]  /*baa0*/  IMAD R13, R3, 0x25, RZ ;  /* 0x00000025030d7824 */ /* 0x001fc800078e02ff */
[----:B------:R-:W-:Y:S01]  /*bab0*/  STL [R1+0x1034], R21 ;  /* 0x0010341501007387 */ /* 0x000fe20000100800 */
[-C--:B-----5:R-:W-:Y:S02]  /*bac0*/  IADD3 R10, P1, R23, R16.reuse, RZ ;  /* 0x00000010170a7210 */ /* 0x0a0fe40007f3e0ff */
[C---:B------:R-:W-:Y:S02]  /*bad0*/  IADD3 R18, P6, R22.reuse, R16, RZ ;  /* 0x0000001016127210 */ /* 0x040fe40007fde0ff */
[-C--:B------:R-:W-:Y:S02]  /*bae0*/  LEA.HI.X.SX32 R11, R22, R17.reuse, 0x1, P1 ;  /* 0x00000011160b7211 */ /* 0x080fe400008f0eff */
[-C--:B------:R-:W-:Y:S02]  /*baf0*/  LEA.HI.X.SX32 R19, R13, R17.reuse, 0x1, P6 ;  /* 0x000000110d137211 */ /* 0x080fe400030f0eff */
[----:B------:R-:W-:Y:S01]  /*bb00*/  LEA.HI.X.SX32 R27, R23, R17, 0x1, P5 ;  /* 0x00000011171b7211 */ /* 0x000fe200028f0eff */
[----:B------:R-:W-:Y:S04]  /*bb10*/  STL.64 [R1+0x1270], R10 ;  /* 0x0012700a01007387 */ /* 0x000fe80000100a00 */
[----:B------:R-:W-:Y:S04]  /*bb20*/  STL.64 [R1+0x1398], R18 ;  /* 0x0013981201007387 */ /* 0x000fe80000100a00 */
[----:B------:R0:W-:Y:S04]  /*bb30*/  STL.64 [R1+0x1028], R26 ;  /* 0x0010281a01007387 */ /* 0x0001e80000100a00 */
[----:B0-----:R-:W5:Y:S01]  /*bb40*/  LDL.LU.64 R26, [R1+0x1cd8] ;  /* 0x001cd800011a7983 */ /* 0x001f620000300a00 */
[----:B------:R-:W-:Y:S01]  /*bb50*/  MOV R20, R6 ;  /* 0x0000000600147202 */ /* 0x000fe20000000f00 */
[C---:B------:R-:W-:Y:S01]  /*bb60*/  IMAD R20, R3.reuse, 0x4b, RZ ;  /* 0x0000004b03147824 */ /* 0x040fe200078e02ff */
[----:B----4-:R-:W-:Y:S01]  /*bb70*/  IADD3 R10, P1, R24, R16, RZ ;  /* 0x00000010180a7210 */ /* 0x010fe20007f3e0ff */
[----:B------:R-:W-:-:S03]  /*bb80*/  IMAD R14, R3, 0x12c, RZ ;  /* 0x0000012c030e7824 */ /* 0x000fc600078e02ff */
[----:B------:R-:W-:Y:S01]  /*bb90*/  LEA.HI.X.SX32 R11, R20, R17, 0x1, P1 ;  /* 0x00000011140b7211 */ /* 0x000fe200008f0eff */
[C---:B------:R-:W-:Y:S01]  /*bba0*/  IMAD R6, R3.reuse, 0x12e, RZ ;  /* 0x0000012e03067824 */ /* 0x040fe200078e02ff */
[----:B------:R-:W-:Y:S01]  /*bbb0*/  MOV R23, R9 ;  /* 0x0000000900177202 */ /* 0x000fe20000000f00 */
[----:B------:R-:W-:Y:S01]  /*bbc0*/  IMAD R9, R3, 0x95, RZ ;  /* 0x0000009503097824 */ /* 0x000fe200078e02ff */
[-C--:B------:R-:W-:Y:S01]  /*bbd0*/  IADD3 R14, P2, R14, R16.reuse, RZ ;  /* 0x000000100e0e7210 */ /* 0x080fe20007f5e0ff */
[----:B------:R0:W-:Y:S01]  /*bbe0*/  STL.64 [R1+0x1268], R10 ;  /* 0x0012680a01007387 */ /* 0x0001e20000100a00 */
[----:B------:R-:W-:Y:S02]  /*bbf0*/  IADD3 R6, P3, R6, R16, RZ ;  /* 0x0000001006067210 */ /* 0x000fe40007f7e0ff */
[-C--:B------:R-:W-:Y:S02]  /*bc00*/  LEA.HI.X.SX32 R23, R9, R17.reuse, 0x1, P4 ;  /* 0x0000001109177211 */ /* 0x080fe400020f0eff */
[-C--:B------:R-:W-:Y:S01]  /*bc10*/  LEA.HI.X.SX32 R15, R24, R17.reuse, 0x1, P2 ;  /* 0x00000011180f7211 */ /* 0x080fe200010f0eff */
[C---:B0-----:R-:W-:Y:S01]  /*bc20*/  IMAD R10, R3.reuse, 0x97, RZ ;  /* 0x00000097030a7824 */ /* 0x041fe200078e02ff */
[----:B------:R-:W-:Y:S01]  /*bc30*/  MOV R22, R8 ;  /* 0x0000000800167202 */ /* 0x000fe20000000f00 */
[----:B------:R0:W-:Y:S03]  /*bc40*/  STL [R1+0x1024], R23 ;  /* 0x0010241701007387 */ /* 0x0001e60000100800 */
[----:B------:R-:W-:Y:S01]  /*bc50*/  LEA.HI.X.SX32 R7, R10, R17, 0x1, P3 ;  /* 0x000000110a077211 */ /* 0x000fe200018f0eff */
[----:B------:R-:W-:Y:S01]  /*bc60*/  IMAD R11, R3, 0x13, RZ ;  /* 0x00000013030b7824 */ /* 0x000fe200078e02ff */
[----:B------:R-:W-:Y:S01]  /*bc70*/  IADD3 R22, P1, R25, R16, RZ ;  /* 0x0000001019167210 */ /* 0x000fe20007f3e0ff */
[----:B------:R1:W-:Y:S01]  /*bc80*/  STL.64 [R1+0x1018], R14 ;  /* 0x0010180e01007387 */ /* 0x0003e20000100a00 */
[----:B------:R-:W-:-:S03]  /*bc90*/  IMAD R12, R3, 0x130, RZ ;  /* 0x00000130030c7824 */ /* 0x000fc600078e02ff */
[----:B------:R4:W-:Y:S01]  /*bca0*/  STL.64 [R1+0x1010], R6 ;  /* 0x0010100601007387 */ /* 0x0009e20000100a00 */
[----:B0-----:R-:W-:Y:S02]  /*bcb0*/  LEA.HI.X.SX32 R23, R11, R17, 0x1, P1 ;  /* 0x000000110b177211 */ /* 0x001fe400008f0eff */
[----:B------:R-:W-:-:S03]  /*bcc0*/  IADD3 R12, P6, R12, R16, RZ ;  /* 0x000000100c0c7210 */ /* 0x000fc60007fde0ff */
[----:B------:R0:W-:Y:S01]  /*bcd0*/  STL.64 [R1+0x1428], R22 ;  /* 0x0014281601007387 */ /* 0x0001e20000100a00 */
[C---:B------:R-:W-:Y:S02]  /*bce0*/  IMAD R18, R3.reuse, 0x132, RZ ;  /* 0x0000013203127824 */ /* 0x040fe400078e02ff */
[C---:B-1----:R-:W-:Y:S02]  /*bcf0*/  IMAD R14, R3.reuse, 0x138, RZ ;  /* 0x00000138030e7824 */ /* 0x042fe400078e02ff */
[----:B------:R-:W-:Y:S01]  /*bd00*/  IMAD R8, R3, 0x134, RZ ;  /* 0x0000013403087824 */ /* 0x000fe200078e02ff */
[----:B------:R-:W-:-:S04]  /*bd10*/  IADD3 R18, P5, R18, R16, RZ ;  /* 0x0000001012127210 */ /* 0x000fc80007fbe0ff */
[----:B------:R-:W-:Y:S01]  /*bd20*/  IADD3 R8, P4, R8, R16, RZ ;  /* 0x0000001008087210 */ /* 0x000fe20007f9e0ff */
[----:B------:R-:W-:-:S03]  /*bd30*/  IMAD R10, R3, 0x136, RZ ;  /* 0x00000136030a7824 */ /* 0x000fc600078e02ff */
[-C--:B---3--:R-:W-:Y:S02]  /*bd40*/  LEA.HI.X.SX32 R9, R28, R17.reuse, 0x1, P4 ;  /* 0x000000111c097211 */ /* 0x088fe400020f0eff */
[-C--:B------:R-:W-:Y:S01]  /*bd50*/  IADD3 R10, P1, R10, R16.reuse, RZ ;  /* 0x000000100a0a7210 */ /* 0x080fe20007f3e0ff */
[----:B------:R-:W-:Y:S01]  /*bd60*/  IMAD R24, R3, 0x28, RZ ;  /* 0x0000002803187824 */ /* 0x000fe200078e02ff */
[CC--:B-----5:R-:W-:Y:S02]  /*bd70*/  IADD3 R20, P2, R26.reuse, R16.reuse, RZ ;  /* 0x000000101a147210 */ /* 0x0e0fe40007f5e0ff */
[----:B----4-:R-:W-:Y:S02]  /*bd80*/  IADD3 R6, P3, R27, R16, RZ ;  /* 0x000000101b067210 */ /* 0x010fe40007f7e0ff */
[-C--:B------:R-:W-:Y:S02]  /*bd90*/  LEA.HI.X.SX32 R21, R25, R17.reuse, 0x1, P2 ;  /* 0x0000001119157211 */ /* 0x080fe400010f0eff */
[----:B------:R-:W-:-:S02]  /*bda0*/  LEA.HI.X.SX32 R7, R26, R17, 0x1, P3 ;  /* 0x000000111a077211 */ /* 0x000fc400018f0eff */
[----:B------:R-:W-:Y:S01]  /*bdb0*/  LEA.HI.X.SX32 R13, R27, R17, 0x1, P6 ;  /* 0x000000111b0d7211 */ /* 0x000fe200030f0eff */
[----:B------:R-:W-:Y:S04]  /*bdc0*/  STL.64 [R1+0x1390], R20 ;  /* 0x0013901401007387 */ /* 0x000fe80000100a00 */
[----:B------:R1:W-:Y:S01]  /*bdd0*/  STL.64 [R1+0x1260], R6 ;  /* 0x0012600601007387 */ /* 0x0003e20000100a00 */
[----:B0-----:R-:W-:-:S03]  /*bde0*/  IADD3 R22, P2, R14, R16, RZ ;  /* 0x000000100e167210 */ /* 0x001fc60007f5e0ff */
[----:B------:R0:W-:Y:S01]  /*bdf0*/  STL.64 [R1+0x1008], R12 ;  /* 0x0010080c01007387 */ /* 0x0001e20000100a00 */
[----:B------:R-:W-:Y:S01]  /*be00*/  IADD3 R14, P3, R28, R16, RZ ;  /* 0x000000101c0e7210 */ /* 0x000fe20007f7e0ff */
[C---:B-1----:R-:W-:Y:S02]  /*be10*/  IMAD R7, R3.reuse, 0x13a, RZ ;  /* 0x0000013a03077824 */ /* 0x042fe400078e02ff */
[----:B------:R-:W-:-:S03]  /*be20*/  IMAD R20, R3, 0x99, RZ ;  /* 0x0000009903147824 */ /* 0x000fc600078e02ff */
[----:B0-----:R-:W-:Y:S01]  /*be30*/  IADD3 R12, P6, R7, R16, RZ ;  /* 0x00000010070c7210 */ /* 0x001fe20007fde0ff */
[C---:B------:R-:W-:Y:S01]  /*be40*/  IMAD R7, R3.reuse, 0x4d, RZ ;  /* 0x0000004d03077824 */ /* 0x040fe200078e02ff */
[----:B------:R-:W-:Y:S01]  /*be50*/  LEA.HI.X.SX32 R19, R20, R17, 0x1, P5 ;  /* 0x0000001114137211 */ /* 0x000fe200028f0eff */
[----:B------:R-:W-:-:S03]  /*be60*/  IMAD R6, R3, 0x13c, RZ ;  /* 0x0000013c03067824 */ /* 0x000fc600078e02ff */
[----:B------:R-:W-:Y:S01]  /*be70*/  LEA.HI.X.SX32 R15, R7, R17, 0x1, P3 ;  /* 0x00000011070f7211 */ /* 0x000fe200018f0eff */
[----:B------:R0:W-:Y:S01]  /*be80*/  STL.64 [R1+0x1000], R18 ;  /* 0x0010001201007387 */ /* 0x0001e20000100a00 */
[----:B------:R-:W-:-:S03]  /*be90*/  IMAD R7, R3, 0x9b, RZ ;  /* 0x0000009b03077824 */ /* 0x000fc600078e02ff */
[----:B------:R-:W-:Y:S01]  /*bea0*/  STL.64 [R1+0x1258], R14 ;  /* 0x0012580e01007387 */ /* 0x000fe20000100a00 */
[----:B------:R-:W-:-:S03]  /*beb0*/  IADD3 R20, P3, R29, R16, RZ ;  /* 0x000000101d147210 */ /* 0x000fc60007f7e0ff */
[----:B------:R1:W-:Y:S01]  /*bec0*/  STL.64 [R1+0xff8], R8 ;  /* 0x000ff80801007387 */ /* 0x0003e20000100a00 */
[----:B0-----:R-:W-:Y:S01]  /*bed0*/  IADD3 R18, P5, R6, R16, RZ ;  /* 0x0000001006127210 */ /* 0x001fe20007fbe0ff */
[----:B------:R-:W-:Y:S01]  /*bee0*/  IMAD R6, R3, 0x9c, RZ ;  /* 0x0000009c03067824 */ /* 0x000fe200078e02ff */
[----:B------:R-:W-:Y:S01]  /*bef0*/  LEA.HI.X.SX32 R11, R7, R17, 0x1, P1 ;  /* 0x00000011070b7211 */ /* 0x000fe200008f0eff */
[----:B-1----:R-:W-:-:S03]  /*bf00*/  IMAD R8, R3, 0x27, RZ ;  /* 0x0000002703087824 */ /* 0x002fc600078e02ff */
[----:B------:R-:W-:Y:S01]  /*bf10*/  IADD3 R14, P4, R6, R16, RZ ;  /* 0x00000010060e7210 */ /* 0x000fe20007f9e0ff */
[C---:B------:R-:W-:Y:S01]  /*bf20*/  IMAD R7, R3.reuse, 0x140, RZ ;  /* 0x0000014003077824 */ /* 0x040fe200078e02ff */
[-C--:B------:R-:W-:Y:S01]  /*bf30*/  LEA.HI.X.SX32 R21, R8, R17.reuse, 0x1, P3 ;  /* 0x0000001108157211 */ /* 0x080fe200018f0eff */
[----:B------:R-:W-:Y:S01]  /*bf40*/  IMAD R9, R3, 0x13e, RZ ;  /* 0x0000013e03097824 */ /* 0x000fe200078e02ff */
[----:B------:R0:W-:Y:S01]  /*bf50*/  STL.64 [R1+0xff0], R10 ;  /* 0x000ff00a01007387 */ /* 0x0001e20000100a00 */
[-C--:B------:R-:W-:Y:S02]  /*bf60*/  LEA.HI.X.SX32 R15, R29, R17.reuse, 0x1, P4 ;  /* 0x000000111d0f7211 */ /* 0x080fe400020f0eff */
[----:B------:R-:W-:Y:S01]  /*bf70*/  LEA.HI.X.SX32 R23, R6, R17, 0x1, P2 ;  /* 0x0000001106177211 */ /* 0x000fe200010f0eff */
[----:B------:R1:W-:Y:S01]  /*bf80*/  STL.64 [R1+0x1388], R20 ;  /* 0x0013881401007387 */ /* 0x0003e20000100a00 */
[----:B------:R-:W-:-:S03]  /*bf90*/  IMAD R6, R3, 0x9d, RZ ;  /* 0x0000009d03067824 */ /* 0x000fc600078e02ff */
[----:B------:R3:W-:Y:S01]  /*bfa0*/  STL.64 [R1+0x1250], R14 ;  /* 0x0012500e01007387 */ /* 0x0007e20000100a00 */
[-C--:B0-----:R-:W-:Y:S01]  /*bfb0*/  IADD3 R10, P1, R9, R16.reuse, RZ ;  /* 0x00000010090a7210 */ /* 0x081fe20007f3e0ff */
[----:B------:R-:W-:Y:S01]  /*bfc0*/  IMAD R9, R3, 0x9e, RZ ;  /* 0x0000009e03097824 */ /* 0x000fe200078e02ff */
[-C--:B-1----:R-:W-:Y:S01]  /*bfd0*/  IADD3 R20, P3, R7, R16.reuse, RZ ;  /* 0x0000001007147210 */ /* 0x082fe20007f7e0ff */
[C---:B------:R-:W-:Y:S01]  /*bfe0*/  IMAD R7, R3.reuse, 0x142, RZ ;  /* 0x0000014203077824 */ /* 0x040fe200078e02ff */
[----:B------:R0:W-:Y:S01]  /*bff0*/  STL.64 [R1+0xfe8], R22 ;  /* 0x000fe81601007387 */ /* 0x0001e20000100a00 */
[-C--:B------:R-:W-:Y:S01]  /*c000*/  LEA.HI.X.SX32 R13, R6, R17.reuse, 0x1, P6 ;  /* 0x00000011060d7211 */ /* 0x080fe200030f0eff */
[----:B------:R-:W-:Y:S01]  /*c010*/  IMAD R8, R3, 0x144, RZ ;  /* 0x0000014403087824 */ /* 0x000fe200078e02ff */
[-C--:B---3--:R-:W-:Y:S01]  /*c020*/  IADD3 R14, P4, R9, R16.reuse, RZ ;  /* 0x00000010090e7210 */ /* 0x088fe20007f9e0ff */
[----:B------:R-:W-:Y:S01]  /*c030*/  IMAD R6, R3, 0xa, RZ ;  /* 0x0000000a03067824 */ /* 0x000fe200078e02ff */
[----:B------:R-:W-:Y:S01]  /*c040*/  LEA.HI.X.SX32 R19, R9, R17, 0x1, P5 ;  /* 0x0000001109137211 */ /* 0x000fe200028f0eff */
[----:B------:R1:W-:Y:S01]  /*c050*/  STL.64 [R1+0xfe0], R12 ;  /* 0x000fe00c01007387 */ /* 0x0003e20000100a00 */
[----:B0-----:R-:W-:Y:S01]  /*c060*/  IADD3 R22, P2, R7, R16, RZ ;  /* 0x0000001007167210 */ /* 0x001fe20007f5e0ff */
[----:B------:R-:W-:-:S05]  /*c070*/  IMAD R7, R3, 0x4f, RZ ;  /* 0x0000004f03077824 */ /* 0x000fca00078e02ff */
[-C--:B------:R-:W-:Y:S01]  /*c080*/  LEA.HI.X.SX32 R15, R7, R17.reuse, 0x1, P4 ;  /* 0x00000011070f7211 */ /* 0x080fe200020f0eff */
[C---:B------:R-:W-:Y:S01]  /*c090*/  IMAD R7, R3.reuse, 0x9f, RZ ;  /* 0x0000009f03077824 */ /* 0x040fe200078e02ff */
[-C--:B-1----:R-:W-:Y:S01]  /*c0a0*/  IADD3 R12, P6, R8, R16.reuse, RZ ;  /* 0x00000010080c7210 */ /* 0x082fe20007fde0ff */
[C---:B------:R-:W-:Y:S02]  /*c0b0*/  IMAD R8, R3.reuse, 0x14, RZ ;  /* 0x0000001403087824 */ /* 0x040fe400078e02ff */
[----:B------:R0:W-:Y:S01]  /*c0c0*/  STL.64 [R1+0x1248], R14 ;  /* 0x0012480e01007387 */ /* 0x0001e20000100a00 */
[----:B------:R-:W-:Y:S01]  /*c0d0*/  IMAD R25, R3, 0x5, RZ ;  /* 0x0000000503197824 */ /* 0x000fe200078e02ff */
[----:B------:R-:W-:Y:S02]  /*c0e0*/  LEA.HI.X.SX32 R11, R7, R17, 0x1, P1 ;  /* 0x00000011070b7211 */ /* 0x000fe400008f0eff */
[----:B------:R1:W-:Y:S01]  /*c0f0*/  STL.64 [R1+0xfd8], R18 ;  /* 0x000fd81201007387 */ /* 0x0003e20000100a00 */
[----:B------:R-:W-:Y:S01]  /*c100*/  IMAD R9, R3, 0xa0, RZ ;  /* 0x000000a003097824 */ /* 0x000fe200078e02ff */
[----:B0-----:R-:W-:-:S02]  /*c110*/  IADD3 R14, P4, R6, R16, RZ ;  /* 0x00000010060e7210 */ /* 0x001fc40007f9e0ff */
[----:B-1----:R-:W-:Y:S02]  /*c120*/  IADD3 R18, P5, R8, R16, RZ ;  /* 0x0000001008127210 */ /* 0x002fe40007fbe0ff */
[-C--:B------:R-:W-:Y:S01]  /*c130*/  LEA.HI.X.SX32 R15, R25, R17.reuse, 0x1, P4 ;  /* 0x00000011190f7211 */ /* 0x080fe200020f0eff */
[----:B------:R0:W-:Y:S01]  /*c140*/  STL.64 [R1+0xfd0], R10 ;  /* 0x000fd00a01007387 */ /* 0x0001e20000100a00 */
[----:B------:R-:W-:Y:S01]  /*c150*/  LEA.HI.X.SX32 R19, R6, R17, 0x1, P5 ;  /* 0x0000001106137211 */ /* 0x000fe200028f0eff */
[C---:B------:R-:W-:Y:S02]  /*c160*/  IMAD R7, R3.reuse, 0x50, RZ ;  /* 0x0000005003077824 */ /* 0x040fe400078e02ff */
[----:B------:R1:W-:Y:S01]  /*c170*/  STL.64 [R1+0x1498], R14 ;  /* 0x0014980e01007387 */ /* 0x0003e20000100a00 */
[----:B------:R-:W-:-:S03]  /*c180*/  IMAD R6, R3, 0x146, RZ ;  /* 0x0000014603067824 */ /* 0x000fc600078e02ff */
[----:B------:R3:W-:Y:S01]  /*c190*/  STL.64 [R1+0x1470], R18 ;  /* 0x0014701201007387 */ /* 0x0007e20000100a00 */
[----:B0-----:R-:W-:-:S04]  /*c1a0*/  IADD3 R10, P1, R24, R16, RZ ;  /* 0x00000010180a7210 */ /* 0x001fc80007f3e0ff */
[-C--:B------:R-:W-:Y:S02]  /*c1b0*/  LEA.HI.X.SX32 R11, R8, R17.reuse, 0x1, P1 ;  /* 0x00000011080b7211 */ /* 0x080fe400008f0eff */
[-C--:B-1----:R-:W-:Y:S02]  /*c1c0*/  IADD3 R14, P4, R7, R16.reuse, RZ ;  /* 0x00000010070e7210 */ /* 0x082fe40007f9e0ff */
[-C--:B---3--:R-:W-:Y:S01]  /*c1d0*/  IADD3 R18, P5, R9, R16.reuse, RZ ;  /* 0x0000001009127210 */ /* 0x088fe20007fbe0ff */
[----:B------:R0:W-:Y:S01]  /*c1e0*/  STL.64 [R1+0x1420], R10 ;  /* 0x0014200a01007387 */ /* 0x0001e20000100a00 */
[-C--:B------:R-:W-:Y:S02]  /*c1f0*/  LEA.HI.X.SX32 R15, R24, R17.reuse, 0x1, P4 ;  /* 0x00000011180f7211 */ /* 0x080fe400020f0eff */
[-C--:B------:R-:W-:Y:S01]  /*c200*/  LEA.HI.X.SX32 R19, R7, R17.reuse, 0x1, P5 ;  /* 0x0000001107137211 */ /* 0x080fe200028f0eff */
[C---:B------:R-:W-:Y:S02]  /*c210*/  IMAD R7, R3.reuse, 0xa1, RZ ;  /* 0x000000a103077824 */ /* 0x040fe400078e02ff */
[C---:B------:R-:W-:Y:S01]  /*c220*/  IMAD R8, R3.reuse, 0x148, RZ ;  /* 0x0000014803087824 */ /* 0x040fe200078e02ff */
[----:B------:R1:W-:Y:S01]  /*c230*/  STL.64 [R1+0x1380], R14 ;  /* 0x0013800e01007387 */ /* 0x0003e20000100a00 */
[----:B0-----:R-:W-:Y:S01]  /*c240*/  IADD3 R10, P1, R6, R16, RZ ;  /* 0x00000010060a7210 */ /* 0x001fe20007f3e0ff */
[----:B------:R-:W-:Y:S01]  /*c250*/  IMAD R6, R3, 0xa2, RZ ;  /* 0x000000a203067824 */ /* 0x000fe200078e02ff */
[-C--:B------:R-:W-:Y:S01]  /*c260*/  LEA.HI.X.SX32 R23, R7, R17.reuse, 0x1, P2 ;  /* 0x0000001107177211 */ /* 0x080fe200010f0eff */
[----:B------:R0:W-:Y:S01]  /*c270*/  STL.64 [R1+0x1240], R18 ;  /* 0x0012401201007387 */ /* 0x0001e20000100a00 */
[----:B------:R-:W-:Y:S01]  /*c280*/  IMAD R7, R3, 0x51, RZ ;  /* 0x0000005103077824 */ /* 0x000fe200078e02ff */
[----:B------:R-:W-:-:S02]  /*c290*/  LEA.HI.X.SX32 R21, R9, R17, 0x1, P3 ;  /* 0x0000001109157211 */ /* 0x000fc400018f0eff */
[-C--:B-1----:R-:W-:Y:S01]  /*c2a0*/  IADD3 R14, P4, R8, R16.reuse, RZ ;  /* 0x00000010080e7210 */ /* 0x082fe20007f9e0ff */
[C---:B------:R-:W-:Y:S02]  /*c2b0*/  IMAD R8, R3.reuse, 0x14a, RZ ;  /* 0x0000014a03087824 */ /* 0x040fe400078e02ff */
[----:B------:R-:W-:Y:S01]  /*c2c0*/  IMAD R9, R3, 0x14c, RZ ;  /* 0x0000014c03097824 */ /* 0x000fe200078e02ff */
[CC--:B0-----:R-:W-:Y:S01]  /*c2d0*/  IADD3 R18, P5, R6.reuse, R16.reuse, RZ ;  /* 0x0000001006127210 */ /* 0x0c1fe20007fbe0ff */
[----:B------:R0:W-:Y:S03]  /*c2e0*/  STL.64 [R1+0xfc8], R20 ;  /* 0x000fc81401007387 */ /* 0x0001e60000100a00 */
[-C--:B------:R-:W-:Y:S01]  /*c2f0*/  LEA.HI.X.SX32 R19, R7, R17.reuse, 0x1, P5 ;  /* 0x0000001107137211 */ /* 0x080fe200028f0eff */
[----:B------:R-:W-:Y:S01]  /*c300*/  IMAD R7, R3, 0xa3, RZ ;  /* 0x000000a303077824 */ /* 0x000fe200078e02ff */
[----:B------:R-:W-:Y:S01]  /*c310*/  IADD3 R24, P2, R9, R16, RZ ;  /* 0x0000001009187210 */ /* 0x000fe20007f5e0ff */
[----:B------:R-:W-:Y:S01]  /*c320*/  IMAD R9, R3, 0xa4, RZ ;  /* 0x000000a403097824 */ /* 0x000fe200078e02ff */
[-C--:B------:R-:W-:Y:S01]  /*c330*/  LEA.HI.X.SX32 R13, R6, R17.reuse, 0x1, P6 ;  /* 0x00000011060d7211 */ /* 0x080fe200030f0eff */
[----:B------:R1:W-:Y:S01]  /*c340*/  STL.64 [R1+0xfc0], R22 ;  /* 0x000fc01601007387 */ /* 0x0003e20000100a00 */
[----:B------:R-:W-:-:S02]  /*c350*/  LEA.HI.X.SX32 R11, R7, R17, 0x1, P1 ;  /* 0x00000011070b7211 */ /* 0x000fc400008f0eff */
[----:B0-----:R-:W-:Y:S01]  /*c360*/  IADD3 R20, P3, R8, R16, RZ ;  /* 0x0000001008147210 */ /* 0x001fe20007f7e0ff */
[C---:B------:R-:W-:Y:S01]  /*c370*/  IMAD R8, R3.reuse, 0x52, RZ ;  /* 0x0000005203087824 */ /* 0x040fe200078e02ff */
[----:B------:R0:W-:Y:S04]  /*c380*/  STL.64 [R1+0x1238], R18 ;  /* 0x0012381201007387 */ /* 0x0001e80000100a00 */
[----:B------:R3:W-:Y:S01]  /*c390*/  STL.64 [R1+0xfb8], R12 ;  /* 0x000fb80c01007387 */ /* 0x0007e20000100a00 */
[----:B-1----:R-:W-:-:S03]  /*c3a0*/  IMAD R22, R3, 0x29, RZ ;  /* 0x0000002903167824 */ /* 0x002fc600078e02ff */
[----:B------:R1:W-:Y:S01]  /*c3b0*/  STL.64 [R1+0xfb0], R10 ;  /* 0x000fb00a01007387 */ /* 0x0003e20000100a00 */
[-C--:B0-----:R-:W-:Y:S02]  /*c3c0*/  IADD3 R18, P5, R8, R16.reuse, RZ ;  /* 0x0000001008127210 */ /* 0x081fe40007fbe0ff */
[-C--:B---3--:R-:W-:Y:S02]  /*c3d0*/  IADD3 R12, P6, R9, R16.reuse, RZ ;  /* 0x00000010090c7210 */ /* 0x088fe40007fde0ff */
[-C--:B------:R-:W-:Y:S01]  /*c3e0*/  LEA.HI.X.SX32 R19, R22, R17.reuse, 0x1, P5 ;  /* 0x0000001116137211 */ /* 0x080fe200028f0eff */
[C---:B-1----:R-:W-:Y:S01]  /*c3f0*/  IMAD R11, R3.reuse, 0x150, RZ ;  /* 0x00000150030b7824 */ /* 0x042fe200078e02ff */
[----:B------:R-:W-:Y:S01]  /*c400*/  LEA.HI.X.SX32 R13, R8, R17, 0x1, P6 ;  /* 0x00000011080d7211 */ /* 0x000fe200030f0eff */
[----:B------:R-:W-:Y:S02]  /*c410*/  IMAD R10, R3, 0xa6, RZ ;  /* 0x000000a6030a7824 */ /* 0x000fe400078e02ff */
[----:B------:R0:W-:Y:S01]  /*c420*/  STL.64 [R1+0x1378], R18 ;  /* 0x0013781201007387 */ /* 0x0001e20000100a00 */
[----:B------:R-:W-:Y:S01]  /*c430*/  IADD3 R22, P5, R11, R16, RZ ;  /* 0x000000100b167210 */ /* 0x000fe20007fbe0ff */
[----:B------:R-:W-:-:S02]  /*c440*/  IMAD R11, R3, 0xa5, RZ ;  /* 0x000000a5030b7824 */ /* 0x000fc400078e02ff */
[----:B------:R1:W-:Y:S01]  /*c450*/  STL.64 [R1+0x1230], R12 ;  /* 0x0012300c01007387 */ /* 0x0003e20000100a00 */
[-C--:B------:R-:W-:Y:S02]  /*c460*/  LEA.HI.X.SX32 R15, R9, R17.reuse, 0x1, P4 ;  /* 0x00000011090f7211 */ /* 0x080fe400020f0eff */
[----:B------:R-:W-:Y:S01]  /*c470*/  LEA.HI.X.SX32 R21, R11, R17, 0x1, P3 ;  /* 0x000000110b157211 */ /* 0x000fe200018f0eff */
[C---:B0-----:R-:W-:Y:S01]  /*c480*/  IMAD R18, R3.reuse, 0x53, RZ ;  /* 0x0000005303127824 */ /* 0x041fe200078e02ff */
[----:B-1----:R-:W-:Y:S01]  /*c490*/  IADD3 R12, P6, R10, R16, RZ ;  /* 0x000000100a0c7210 */ /* 0x002fe20007fde0ff */
[----:B------:R-:W-:-:S03]  /*c4a0*/  IMAD R6, R3, 0x14e, RZ ;  /* 0x0000014e03067824 */ /* 0x000fc600078e02ff */
[----:B------:R-:W-:Y:S01]  /*c4b0*/  LEA.HI.X.SX32 R13, R18, R17, 0x1, P6 ;  /* 0x00000011120d7211 */ /* 0x000fe200030f0eff */
[----:B------:R-:W-:Y:S01]  /*c4c0*/  STL.64 [R1+0xfa8], R14 ;  /* 0x000fa80e01007387 */ /* 0x000fe20000100a00 */
[----:B------:R-:W-:-:S03]  /*c4d0*/  IADD3 R6, P1, R6, R16, RZ ;  /* 0x0000001006067210 */ /* 0x000fc60007f3e0ff */
[----:B------:R-:W-:Y:S04]  /*c4e0*/  STL.64 [R1+0xfa0], R20 ;  /* 0x000fa01401007387 */ /* 0x000fe80000100a00 */
[----:B------:R0:W-:Y:S01]  /*c4f0*/  STL.64 [R1+0x1228], R12 ;  /* 0x0012280c01007387 */ /* 0x0001e20000100a00 */
[----:B------:R-:W-:Y:S01]  /*c500*/  LEA.HI.X.SX32 R25, R10, R17, 0x1, P2 ;  /* 0x000000110a197211 */ /* 0x000fe200010f0eff */
[C---:B------:R-:W-:Y:S02]  /*c510*/  IMAD R11, R3.reuse, 0x2a, RZ ;  /* 0x0000002a030b7824 */ /* 0x040fe400078e02ff */
[C---:B0-----:R-:W-:Y:S02]  /*c520*/  IMAD R12, R3.reuse, 0xa7, RZ ;  /* 0x000000a7030c7824 */ /* 0x041fe400078e02ff */
[----:B------:R-:W-:-:S03]  /*c530*/  IMAD R21, R3, 0xa8, RZ ;  /* 0x000000a803157824 */ /* 0x000fc600078e02ff */
[-C--:B------:R-:W-:Y:S01]  /*c540*/  LEA.HI.X.SX32 R7, R12, R17.reuse, 0x1, P1 ;  /* 0x000000110c077211 */ /* 0x080fe200008f0eff */
[----:B------:R0:W-:Y:S01]  /*c550*/  STL.64 [R1+0xf98], R24 ;  /* 0x000f981801007387 */ /* 0x0001e20000100a00 */
[----:B------:R-:W-:Y:S01]  /*c560*/  IMAD R10, R3, 0x15, RZ ;  /* 0x00000015030a7824 */ /* 0x000fe200078e02ff */
[-C--:B------:R-:W-:Y:S01]  /*c570*/  IADD3 R26, P6, R11, R16.reuse, RZ ;  /* 0x000000100b1a7210 */ /* 0x080fe20007fde0ff */
[C---:B------:R-:W-:Y:S01]  /*c580*/  IMAD R18, R3.reuse, 0x54, RZ ;  /* 0x0000005403127824 */ /* 0x040fe200078e02ff */
[----:B------:R1:W-:Y:S01]  /*c590*/  STL.64 [R1+0xf90], R6 ;  /* 0x000f900601007387 */ /* 0x0003e20000100a00 */
[C---:B------:R-:W-:Y:S01]  /*c5a0*/  IMAD R20, R3.reuse, 0xaa, RZ ;  /* 0x000000aa03147824 */ /* 0x040fe200078e02ff */
[-C--:B------:R-:W-:Y:S01]  /*c5b0*/  LEA.HI.X.SX32 R27, R10, R17.reuse, 0x1, P6 ;  /* 0x000000110a1b7211 */ /* 0x080fe200030f0eff */
[----:B------:R-:W-:Y:S01]  /*c5c0*/  IMAD R8, R3, 0x152, RZ ;  /* 0x0000015203087824 */ /* 0x000fe200078e02ff */
[----:B------:R-:W-:Y:S02]  /*c5d0*/  LEA.HI.X.SX32 R23, R21, R17, 0x1, P5 ;  /* 0x0000001115177211 */ /* 0x000fe400028f0eff */
[----:B0-----:R-:W-:-:S02]  /*c5e0*/  IADD3 R24, P2, R18, R16, RZ ;  /* 0x0000001012187210 */ /* 0x001fc40007f5e0ff */
[----:B-1----:R-:W-:-:S04]  /*c5f0*/  IADD3 R6, P1, R21, R16, RZ ;  /* 0x0000001015067210 */ /* 0x002fc80007f3e0ff */
[-C--:B------:R-:W-:Y:S01]  /*c600*/  LEA.HI.X.SX32 R7, R18, R17.reuse, 0x1, P1 ;  /* 0x0000001112077211 */ /* 0x080fe200008f0eff */
[----:B------:R-:W-:Y:S01]  /*c610*/  STL.64 [R1+0x1418], R26 ;  /* 0x0014181a01007387 */ /* 0x000fe20000100a00 */
[-C--:B------:R-:W-:Y:S01]  /*c620*/  LEA.HI.X.SX32 R25, R11, R17.reuse, 0x1, P2 ;  /* 0x000000110b197211 */ /* 0x080fe200010f0eff */
[C---:B------:R-:W-:Y:S01]  /*c630*/  IMAD R21, R3.reuse, 0x55, RZ ;  /* 0x0000005503157824 */ /* 0x040fe200078e02ff */
[-C--:B------:R-:W-:Y:S01]  /*c640*/  IADD3 R18, P1, R20, R16.reuse, RZ ;  /* 0x0000001014127210 */ /* 0x080fe20007f3e0ff */
[C---:B------:R-:W-:Y:S01]  /*c650*/  IMAD R14, R3.reuse, 0x154, RZ ;  /* 0x00000154030e7824 */ /* 0x040fe200078e02ff */
[----:B------:R0:W-:Y:S01]  /*c660*/  STL.64 [R1+0x1220], R6 ;  /* 0x0012200601007387 */ /* 0x0001e20000100a00 */
[----:B------:R-:W-:Y:S01]  /*c670*/  IMAD R12, R3, 0x156, RZ ;  /* 0x00000156030c7824 */ /* 0x000fe200078e02ff */
[-C--:B------:R-:W-:Y:S02]  /*c680*/  IADD3 R8, P4, R8, R16.reuse, RZ ;  /* 0x0000001008087210 */ /* 0x080fe40007f9e0ff */
[----:B------:R-:W-:Y:S01]  /*c690*/  STL.64 [R1+0x1370], R24 ;  /* 0x0013701801007387 */ /* 0x000fe20000100a00 */
[----:B------:R-:W-:Y:S01]  /*c6a0*/  LEA.HI.X.SX32 R19, R21, R17, 0x1, P1 ;  /* 0x0000001115137211 */ /* 0x000fe200008f0eff */
[C---:B------:R-:W-:Y:S01]  /*c6b0*/  IMAD R21, R3.reuse, 0xab, RZ ;  /* 0x000000ab03157824 */ /* 0x040fe200078e02ff */
[----:B------:R-:W-:Y:S01]  /*c6c0*/  IADD3 R14, P3, R14, R16, RZ ;  /* 0x000000100e0e7210 */ /* 0x000fe20007f7e0ff */
[----:B------:R1:W-:Y:S01]  /*c6d0*/  STL.64 [R1+0xf88], R22 ;  /* 0x000f881601007387 */ /* 0x0003e20000100a00 */
[----:B0-----:R-:W-:-:S02]  /*c6e0*/  IMAD R7, R3, 0x15a, RZ ;  /* 0x0000015a03077824 */ /* 0x001fc400078e02ff */
[----:B------:R-:W-:Y:S01]  /*c6f0*/  IMAD R6, R3, 0xa9, RZ ;  /* 0x000000a903067824 */ /* 0x000fe200078e02ff */
[----:B------:R-:W-:-:S04]  /*c700*/  IADD3 R12, P6, R12, R16, RZ ;  /* 0x000000100c0c7210 */ /* 0x000fc80007fde0ff */
[-C--:B------:R-:W-:Y:S02]  /*c710*/  LEA.HI.X.SX32 R9, R6, R17.reuse, 0x1, P4 ;  /* 0x0000001106097211 */ /* 0x080fe400020f0eff */
[----:B-1----:R-:W-:Y:S01]  /*c720*/  IADD3 R22, P5, R7, R16, RZ ;  /* 0x0000001007167210 */ /* 0x002fe20007fbe0ff */
[----:B------:R-:W-:Y:S01]  /*c730*/  IMAD R7, R3, 0x15c, RZ ;  /* 0x0000015c03077824 */ /* 0x000fe200078e02ff */
[-C--:B------:R-:W-:Y:S01]  /*c740*/  LEA.HI.X.SX32 R15, R20, R17.reuse, 0x1, P3 ;  /* 0x00000011140f7211 */ /* 0x080fe200018f0eff */
[----:B------:R0:W-:Y:S01]  /*c750*/  STL.64 [R1+0xf80], R8 ;  /* 0x000f800801007387 */ /* 0x0001e20000100a00 */
[----:B------:R-:W-:Y:S01]  /*c760*/  LEA.HI.X.SX32 R13, R21, R17, 0x1, P6 ;  /* 0x00000011150d7211 */ /* 0x000fe200030f0eff */
[C---:B------:R-:W-:Y:S02]  /*c770*/  IMAD R6, R3.reuse, 0x56, RZ ;  /* 0x0000005603067824 */ /* 0x040fe400078e02ff */
[----:B------:R1:W-:Y:S01]  /*c780*/  STL.64 [R1+0x1218], R18 ;  /* 0x0012181201007387 */ /* 0x0003e20000100a00 */
[----:B------:R-:W-:-:S03]  /*c790*/  IMAD R10, R3, 0x158, RZ ;  /* 0x00000158030a7824 */ /* 0x000fc600078e02ff */
[----:B------:R3:W-:Y:S01]  /*c7a0*/  STL.64 [R1+0xf78], R14 ;  /* 0x000f780e01007387 */ /* 0x0007e20000100a00 */
[-C--:B0-----:R-:W-:Y:S01]  /*c7b0*/  IADD3 R8, P4, R7, R16.reuse, RZ ;  /* 0x0000001007087210 */ /* 0x081fe20007f9e0ff */
[C---:B------:R-:W-:Y:S02]  /*c7c0*/  IMAD R7, R3.reuse, 0xac, RZ ;  /* 0x000000ac03077824 */ /* 0x040fe400078e02ff */
[----:B------:R0:W-:Y:S01]  /*c7d0*/  STL.64 [R1+0xf70], R12 ;  /* 0x000f700c01007387 */ /* 0x0001e20000100a00 */
[----:B------:R-:W-:Y:S01]  /*c7e0*/  IMAD R20, R3, 0x15e, RZ ;  /* 0x0000015e03147824 */ /* 0x000fe200078e02ff */
[-C--:B-1----:R-:W-:Y:S02]  /*c7f0*/  IADD3 R18, P1, R6, R16.reuse, RZ ;  /* 0x0000001006127210 */ /* 0x082fe40007f3e0ff */
[-C--:B---3--:R-:W-:Y:S01]  /*c800*/  IADD3 R14, P3, R7, R16.reuse, RZ ;  /* 0x00000010070e7210 */ /* 0x088fe20007f7e0ff */
[----:B0-----:R-:W-:Y:S01]  /*c810*/  IMAD R13, R3, 0x2b, RZ ;  /* 0x0000002b030d7824 */ /* 0x001fe200078e02ff */
[----:B------:R-:W-:-:S02]  /*c820*/  IADD3 R10, P2, R10, R16, RZ ;  /* 0x000000100a0a7210 */ /* 0x000fc40007f5e0ff */
[----:B------:R-:W-:Y:S02]  /*c830*/  IADD3 R24, P6, R20, R16, RZ ;  /* 0x0000001014187210 */ /* 0x000fe40007fde0ff */
[-C--:B------:R-:W-:Y:S01]  /*c840*/  LEA.HI.X.SX32 R19, R13, R17.reuse, 0x1, P1 ;  /* 0x000000110d137211 */ /* 0x080fe200008f0eff */
[----:B------:R-:W-:Y:S01]  /*c850*/  IMAD R20, R3, 0xae, RZ ;  /* 0x000000ae03147824 */ /* 0x000fe200078e02ff */
[-C--:B------:R-:W-:Y:S02]  /*c860*/  LEA.HI.X.SX32 R15, R6, R17.reuse, 0x1, P3 ;  /* 0x00000011060f7211 */ /* 0x080fe400018f0eff */
[----:B------:R-:W-:Y:S01]  /*c870*/  LEA.HI.X.SX32 R11, R7, R17, 0x1, P2 ;  /* 0x00000011070b7211 */ /* 0x000fe200010f0eff */
[----:B------:R0:W-:Y:S01]  /*c880*/  STL.64 [R1+0x1368], R18 ;  /* 0x0013681201007387 */ /* 0x0001e20000100a00 */
[----:B------:R-:W-:-:S03]  /*c890*/  IMAD R7, R3, 0xad, RZ ;  /* 0x000000ad03077824 */ /* 0x000fc600078e02ff */
[----:B------:R1:W-:Y:S02]  /*c8a0*/  STL.64 [R1+0x1210], R14 ;  /* 0x0012100e01007387 */ /* 0x0003e40000100a00 */
[-C--:B------:R-:W-:Y:S01]  /*c8b0*/  LEA.HI.X.SX32 R23, R7, R17.reuse, 0x1, P5 ;  /* 0x0000001107177211 */ /* 0x080fe200028f0eff */
[----:B0-----:R-:W-:Y:S01]  /*c8c0*/  IMAD R19, R3, 0x57, RZ ;  /* 0x0000005703137824 */ /* 0x001fe200078e02ff */
[C---:B-1----:R-:W-:Y:S02]  /*c8d0*/  IADD3 R14, P3, R20.reuse, R16, RZ ;  /* 0x00000010140e7210 */ /* 0x042fe40007f7e0ff */
[-C--:B------:R-:W-:Y:S02]  /*c8e0*/  LEA.HI.X.SX32 R9, R20, R17.reuse, 0x1, P4 ;  /* 0x0000001114097211 */ /* 0x080fe400020f0eff */
[----:B------:R-:W-:Y:S01]  /*c8f0*/  LEA.HI.X.SX32 R15, R19, R17, 0x1, P3 ;  /* 0x00000011130f7211 */ /* 0x000fe200018f0eff */
[----:B------:R-:W-:Y:S01]  /*c900*/  STL.64 [R1+0xf68], R10 ;  /* 0x000f680a01007387 */ /* 0x000fe20000100a00 */
[----:B------:R-:W-:-:S03]  /*c910*/  IMAD R18, R3, 0x16, RZ ;  /* 0x0000001603127824 */ /* 0x000fc600078e02ff */
[----:B------:R0:W-:Y:S04]  /*c920*/  STL.64 [R1+0xf60], R22 ;  /* 0x000f601601007387 */ /* 0x0001e80000100a00 */
[----:B------:R1:W-:Y:S04]  /*c930*/  STL.64 [R1+0x1208], R14 ;  /* 0x0012080e01007387 */ /* 0x0003e80000100a00 */
[----:B------:R3:W-:Y:S01]  /*c940*/  STL.64 [R1+0xf58], R8 ;  /* 0x000f580801007387 */ /* 0x0007e20000100a00 */
[C---:B0-----:R-:W-:Y:S02]  /*c950*/  IMAD R22, R3.reuse, 0xaf, RZ ;  /* 0x000000af03167824 */ /* 0x041fe400078e02ff */
[C---:B------:R-:W-:Y:S01]  /*c960*/  IMAD R19, R3.reuse, 0x2c, RZ ;  /* 0x0000002c03137824 */ /* 0x040fe200078e02ff */
[----:B-1----:R-:W-:Y:S01]  /*c970*/  IADD3 R14, P3, R18, R16, RZ ;  /* 0x00000010120e7210 */ /* 0x002fe20007f7e0ff */
[C---:B---3--:R-:W-:Y:S01]  /*c980*/  IMAD R8, R3.reuse, 0xb, RZ ;  /* 0x0000000b03087824 */ /* 0x048fe200078e02ff */
[----:B------:R-:W-:Y:S01]  /*c990*/  LEA.HI.X.SX32 R25, R22, R17, 0x1, P6 ;  /* 0x0000001116197211 */ /* 0x000fe200030f0eff */
[----:B------:R-:W-:-:S02]  /*c9a0*/  IMAD R9, R3, 0x58, RZ ;  /* 0x0000005803097824 */ /* 0x000fc400078e02ff */
[C---:B------:R-:W-:Y:S01]  /*c9b0*/  IMAD R23, R3.reuse, 0xb0, RZ ;  /* 0x000000b003177824 */ /* 0x040fe200078e02ff */
[-C--:B------:R-:W-:Y:S01]  /*c9c0*/  LEA.HI.X.SX32 R15, R8, R17.reuse, 0x1, P3 ;  /* 0x00000011080f7211 */ /* 0x080fe200018f0eff */
[----:B------:R-:W-:Y:S01]  /*c9d0*/  IMAD R12, R3, 0x160, RZ ;  /* 0x00000160030c7824 */ /* 0x000fe200078e02ff */
[-C--:B------:R-:W-:Y:S01]  /*c9e0*/  IADD3 R20, P4, R19, R16.reuse, RZ ;  /* 0x0000001013147210 */ /* 0x080fe20007f9e0ff */
[C---:B------:R-:W-:Y:S01]  /*c9f0*/  IMAD R6, R3.reuse, 0x162, RZ ;  /* 0x0000016203067824 */ /* 0x040fe200078e02ff */
[----:B------:R0:W-:Y:S01]  /*ca00*/  STL.64 [R1+0xf50], R24 ;  /* 0x000f501801007387 */ /* 0x0001e20000100a00 */
[C---:B------:R-:W-:Y:S01]  /*ca10*/  IMAD R22, R3.reuse, 0xb1, RZ ;  /* 0x000000b103167824 */ /* 0x040fe200078e02ff */
[-C--:B------:R-:W-:Y:S02]  /*ca20*/  IADD3 R12, P1, R12, R16.reuse, RZ ;  /* 0x000000100c0c7210 */ /* 0x080fe40007f3e0ff */
[----:B------:R1:W-:Y:S01]  /*ca30*/  STL.64 [R1+0x1468], R14 ;  /* 0x0014680e01007387 */ /* 0x0003e20000100a00 */
[----:B------:R-:W-:Y:S01]  /*ca40*/  LEA.HI.X.SX32 R21, R18, R17, 0x1, P4 ;  /* 0x0000001112157211 */ /* 0x000fe200020f0eff */
[----:B------:R-:W-:Y:S01]  /*ca50*/  IMAD R8, R3, 0x166, RZ ;  /* 0x0000016603087824 */ /* 0x000fe200078e02ff */
[----:B------:R-:W-:-:S02]  /*ca60*/  IADD3 R10, P2, R6, R16, RZ ;  /* 0x00000010060a7210 */ /* 0x000fc40007f5e0ff */
[-C--:B0-----:R-:W-:Y:S02]  /*ca70*/  IADD3 R24, P6, R9, R16.reuse, RZ ;  /* 0x0000001009187210 */ /* 0x081fe40007fde0ff */
[----:B-1----:R-:W-:Y:S02]  /*ca80*/  IADD3 R14, P3, R23, R16, RZ ;  /* 0x00000010170e7210 */ /* 0x002fe40007f7e0ff */
[-C--:B------:R-:W-:Y:S02]  /*ca90*/  LEA.HI.X.SX32 R25, R19, R17.reuse, 0x1, P6 ;  /* 0x0000001113197211 */ /* 0x080fe400030f0eff */
[-C--:B------:R-:W-:Y:S01]  /*caa0*/  LEA.HI.X.SX32 R15, R9, R17.reuse, 0x1, P3 ;  /* 0x00000011090f7211 */ /* 0x080fe200018f0eff */
[----:B------:R0:W-:Y:S01]  /*cab0*/  STL.64 [R1+0x1410], R20 ;  /* 0x0014101401007387 */ /* 0x0001e20000100a00 */
[-C--:B------:R-:W-:Y:S02]  /*cac0*/  LEA.HI.X.SX32 R13, R23, R17.reuse, 0x1, P1 ;  /* 0x00000011170d7211 */ /* 0x080fe400008f0eff */
[----:B------:R-:W-:Y:S01]  /*cad0*/  LEA.HI.X.SX32 R11, R22, R17, 0x1, P2 ;  /* 0x00000011160b7211 */ /* 0x000fe200010f0eff */
[----:B------:R-:W-:Y:S01]  /*cae0*/  STL.64 [R1+0x1360], R24 ;  /* 0x0013601801007387 */ /* 0x000fe20000100a00 */
[----:B------:R-:W-:-:S03]  /*caf0*/  IMAD R9, R3, 0x16a, RZ ;  /* 0x0000016a03097824 */ /* 0x000fc600078e02ff */
[----:B------:R1:W-:Y:S01]  /*cb00*/  STL.64 [R1+0x1200], R14 ;  /* 0x0012000e01007387 */ /* 0x0003e20000100a00 */
[----:B0-----:R-:W-:Y:S01]  /*cb10*/  IADD3 R20, P4, R8, R16, RZ ;  /* 0x0000001008147210 */ /* 0x001fe20007f9e0ff */
[C---:B------:R-:W-:Y:S02]  /*cb20*/  IMAD R8, R3.reuse, 0xb2, RZ ;  /* 0x000000b203087824 */ /* 0x040fe400078e02ff */
[----:B------:R-:W-:Y:S01]  /*cb30*/  STL.64 [R1+0xf48], R12 ;  /* 0x000f480c01007387 */ /* 0x000fe20000100a00 */
[----:B------:R-:W-:-:S03]  /*cb40*/  IMAD R6, R3, 0x164, RZ ;  /* 0x0000016403067824 */ /* 0x000fc600078e02ff */
[----:B------:R0:W-:Y:S01]  /*cb50*/  STL.64 [R1+0xf40], R10 ;  /* 0x000f400a01007387 */ /* 0x0001e20000100a00 */
[-C--:B-1----:R-:W-:Y:S02]  /*cb60*/  IADD3 R14, P3, R8, R16.reuse, RZ ;  /* 0x00000010080e7210 */ /* 0x082fe40007f7e0ff */
[-C--:B------:R-:W-:Y:S01]  /*cb70*/  IADD3 R6, P5, R6, R16.reuse, RZ ;  /* 0x0000001006067210 */ /* 0x080fe20007fbe0ff */
[----:B0-----:R-:W-:Y:S01]  /*cb80*/  IMAD R11, R3, 0x59, RZ ;  /* 0x00000059030b7824 */ /* 0x001fe200078e02ff */
[----:B------:R-:W-:Y:S01]  /*cb90*/  IADD3 R12, P1, R9, R16, RZ ;  /* 0x00000010090c7210 */ /* 0x000fe20007f3e0ff */
[----:B------:R-:W-:-:S03]  /*cba0*/  IMAD R9, R3, 0x16c, RZ ;  /* 0x0000016c03097824 */ /* 0x000fc600078e02ff */
[-C--:B------:R-:W-:Y:S01]  /*cbb0*/  LEA.HI.X.SX32 R15, R11, R17.reuse, 0x1, P3 ;  /* 0x000000110b0f7211 */ /* 0x080fe200018f0eff */
[----:B------:R-:W-:Y:S01]  /*cbc0*/  IMAD R11, R3, 0xb3, RZ ;  /* 0x000000b3030b7824 */ /* 0x000fe200078e02ff */
[-C--:B------:R-:W-:Y:S02]  /*cbd0*/  LEA.HI.X.SX32 R7, R8, R17.reuse, 0x1, P5 ;  /* 0x0000001108077211 */ /* 0x080fe400028f0eff */
[----:B------:R-:W-:Y:S01]  /*cbe0*/  IADD3 R24, P2, R9, R16, RZ ;  /* 0x0000001009187210 */ /* 0x000fe20007f5e0ff */
[----:B------:R-:W-:Y:S01]  /*cbf0*/  IMAD R9, R3, 0xb4, RZ ;  /* 0x000000b403097824 */ /* 0x000fe200078e02ff */
[----:B------:R-:W-:Y:S01]  /*cc00*/  LEA.HI.X.SX32 R21, R11, R17, 0x1, P4 ;  /* 0x000000110b157211 */ /* 0x000fe200020f0eff */
[C---:B------:R-:W-:Y:S01]  /*cc10*/  IMAD R10, R3.reuse, 0x5a, RZ ;  /* 0x0000005a030a7824 */ /* 0x040fe200078e02ff */
[----:B------:R0:W-:Y:S01]  /*cc20*/  STL.64 [R1+0x11f8], R14 ;  /* 0x0011f80e01007387 */ /* 0x0001e20000100a00 */
[----:B------:R-:W-:-:S03]  /*cc30*/  IMAD R18, R3, 0x168, RZ ;  /* 0x0000016803127824 */ /* 0x000fc600078e02ff */
[----:B------:R1:W-:Y:S01]  /*cc40*/  STL.64 [R1+0xf38], R6 ;  /* 0x000f380601007387 */ /* 0x0003e20000100a00 */
[----:B------:R-:W-:-:S03]  /*cc50*/  IMAD R8, R3, 0x16e, RZ ;  /* 0x0000016e03087824 */ /* 0x000fc600078e02ff */
[----:B------:R3:W-:Y:S01]  /*cc60*/  STL.64 [R1+0xf30], R20 ;  /* 0x000f301401007387 */ /* 0x0007e20000100a00 */
[-C--:B0-----:R-:W-:Y:S02]  /*cc70*/  IADD3 R14, P3, R10, R16.reuse, RZ ;  /* 0x000000100a0e7210 */ /* 0x081fe40007f7e0ff */
[----:B-1----:R-:W-:Y:S01]  /*cc80*/  IADD3 R6, P5, R9, R16, RZ ;  /* 0x0000001009067210 */ /* 0x002fe20007fbe0ff */
[----:B---3--:R-:W-:-:S03]  /*cc90*/  IMAD R20, R3, 0x2d, RZ ;  /* 0x0000002d03147824 */ /* 0x008fc600078e02ff */
[-C--:B------:R-:W-:Y:S01]  /*cca0*/  LEA.HI.X.SX32 R7, R10, R17.reuse, 0x1, P5 ;  /* 0x000000110a077211 */ /* 0x080fe200028f0eff */
[C---:B------:R-:W-:Y:S01]  /*ccb0*/  IMAD R10, R3.reuse, 0x172, RZ ;  /* 0x00000172030a7824 */ /* 0x040fe200078e02ff */
[-C--:B------:R-:W-:Y:S02]  /*ccc0*/  IADD3 R18, P6, R18, R16.reuse, RZ ;  /* 0x0000001012127210 */ /* 0x080fe40007fde0ff */
[-C--:B------:R-:W-:Y:S02]  /*ccd0*/  LEA.HI.X.SX32 R15, R20, R17.reuse, 0x1, P3 ;  /* 0x00000011140f7211 */ /* 0x080fe400018f0eff */
[-C--:B------:R-:W-:Y:S01]  /*cce0*/  IADD3 R22, P4, R8, R16.reuse, RZ ;  /* 0x0000001008167210 */ /* 0x080fe20007f9e0ff */
[----:B------:R-:W-:Y:S01]  /*ccf0*/  IMAD R8, R3, 0xb6, RZ ;  /* 0x000000b603087824 */ /* 0x000fe200078e02ff */
[-C--:B------:R-:W-:Y:S01]  /*cd00*/  LEA.HI.X.SX32 R19, R9, R17.reuse, 0x1, P6 ;  /* 0x0000001109137211 */ /* 0x080fe200030f0eff */
[----:B------:R-:W-:Y:S01]  /*cd10*/  STL.64 [R1+0x1358], R14 ;  /* 0x0013580e01007387 */ /* 0x000fe20000100a00 */
[C---:B------:R-:W-:Y:S01]  /*cd20*/  IMAD R9, R3.reuse, 0xb5, RZ ;  /* 0x000000b503097824 */ /* 0x040fe200078e02ff */
[----:B------:R-:W-:Y:S01]  /*cd30*/  IADD3 R20, P6, R10, R16, RZ ;  /* 0x000000100a147210 */ /* 0x000fe20007fde0ff */
[C---:B------:R-:W-:Y:S01]  /*cd40*/  IMAD R10, R3.reuse, 0x5b, RZ ;  /* 0x0000005b030a7824 */ /* 0x040fe200078e02ff */
[----:B------:R0:W-:Y:S01]  /*cd50*/  STL.64 [R1+0x11f0], R6 ;  /* 0x0011f00601007387 */ /* 0x0001e20000100a00 */
[----:B------:R-:W-:Y:S01]  /*cd60*/  IMAD R11, R3, 0x170, RZ ;  /* 0x00000170030b7824 */ /* 0x000fe200078e02ff */
[----:B------:R-:W-:-:S02]  /*cd70*/  LEA.HI.X.SX32 R13, R9, R17, 0x1, P1 ;  /* 0x00000011090d7211 */ /* 0x000fc400008f0eff */
[----:B------:R-:W-:Y:S01]  /*cd80*/  STL.64 [R1+0xf28], R18 ;  /* 0x000f281201007387 */ /* 0x000fe20000100a00 */
[----:B0-----:R-:W-:-:S04]  /*cd90*/  IADD3 R6, P5, R8, R16, RZ ;  /* 0x0000001008067210 */ /* 0x001fc80007fbe0ff */
[-C--:B------:R-:W-:Y:S01]  /*cda0*/  LEA.HI.X.SX32 R7, R10, R17.reuse, 0x1, P5 ;  /* 0x000000110a077211 */ /* 0x080fe200028f0eff */
[----:B------:R-:W-:Y:S01]  /*cdb0*/  STL.64 [R1+0xf20], R12 ;  /* 0x000f200c01007387 */ /* 0x000fe20000100a00 */
[-C--:B------:R-:W-:Y:S01]  /*cdc0*/  IADD3 R14, P3, R11, R16.reuse, RZ ;  /* 0x000000100b0e7210 */ /* 0x080fe20007f7e0ff */
[C---:B------:R-:W-:Y:S02]  /*cdd0*/  IMAD R11, R3.reuse, 0x174, RZ ;  /* 0x00000174030b7824 */ /* 0x040fe400078e02ff */
[----:B------:R0:W-:Y:S01]  /*cde0*/  STL.64 [R1+0x11e8], R6 ;  /* 0x0011e80601007387 */ /* 0x0001e20000100a00 */
[----:B------:R-:W-:Y:S01]  /*cdf0*/  LEA.HI.X.SX32 R25, R8, R17, 0x1, P2 ;  /* 0x0000001108197211 */ /* 0x000fe200010f0eff */
[C---:B------:R-:W-:Y:S02]  /*ce00*/  IMAD R9, R3.reuse, 0x2e, RZ ;  /* 0x0000002e03097824 */ /* 0x040fe400078e02ff */
[----:B0-----:R-:W-:Y:S01]  /*ce10*/  IMAD R7, R3, 0xb7, RZ ;  /* 0x000000b703077824 */ /* 0x001fe200078e02ff */
[----:B------:R-:W-:Y:S01]  /*ce20*/  IADD3 R12, P1, R11, R16, RZ ;  /* 0x000000100b0c7210 */ /* 0x000fe20007f3e0ff */
[----:B------:R-:W-:-:S03]  /*ce30*/  IMAD R11, R3, 0xb8, RZ ;  /* 0x000000b8030b7824 */ /* 0x000fc600078e02ff */
[-C--:B------:R-:W-:Y:S01]  /*ce40*/  LEA.HI.X.SX32 R23, R7, R17.reuse, 0x1, P4 ;  /* 0x0000001107177211 */ /* 0x080fe200020f0eff */
[C---:B------:R-:W-:Y:S01]  /*ce50*/  IMAD R6, R3.reuse, 0x5c, RZ ;  /* 0x0000005c03067824 */ /* 0x040fe200078e02ff */
[----:B------:R0:W-:Y:S01]  /*ce60*/  STL.64 [R1+0xf18], R24 ;  /* 0x000f181801007387 */ /* 0x0001e20000100a00 */
[----:B------:R-:W-:Y:S01]  /*ce70*/  IMAD R8, R3, 0x17, RZ ;  /* 0x0000001703087824 */ /* 0x000fe200078e02ff */
[-C--:B------:R-:W-:Y:S02]  /*ce80*/  IADD3 R18, P5, R9, R16.reuse, RZ ;  /* 0x0000001009127210 */ /* 0x080fe40007fbe0ff */
[----:B------:R1:W-:Y:S01]  /*ce90*/  STL.64 [R1+0xf10], R22 ;  /* 0x000f101601007387 */ /* 0x0003e20000100a00 */
[----:B------:R-:W-:Y:S01]  /*cea0*/  IMAD R7, R3, 0x176, RZ ;  /* 0x0000017603077824 */ /* 0x000fe200078e02ff */
[----:B------:R-:W-:Y:S02]  /*ceb0*/  LEA.HI.X.SX32 R19, R8, R17, 0x1, P5 ;  /* 0x0000001108137211 */ /* 0x000fe400028f0eff */
[----:B0-----:R-:W-:-:S02]  /*cec0*/  IADD3 R24, P2, R6, R16, RZ ;  /* 0x0000001006187210 */ /* 0x001fc40007f5e0ff */
[----:B-1----:R-:W-:-:S04]  /*ced0*/  IADD3 R22, P4, R11, R16, RZ ;  /* 0x000000100b167210 */ /* 0x002fc80007f9e0ff */
[-C--:B------:R-:W-:Y:S01]  /*cee0*/  LEA.HI.X.SX32 R23, R6, R17.reuse, 0x1, P4 ;  /* 0x0000001106177211 */ /* 0x080fe200020f0eff */
[----:B------:R-:W-:Y:S01]  /*cef0*/  IMAD R6, R3, 0xb9, RZ ;  /* 0x000000b903067824 */ /* 0x000fe200078e02ff */
[-C--:B------:R-:W-:Y:S01]  /*cf00*/  LEA.HI.X.SX32 R25, R9, R17.reuse, 0x1, P2 ;  /* 0x0000001109197211 */ /* 0x080fe200010f0eff */
[----:B------:R0:W-:Y:S01]  /*cf10*/  STL.64 [R1+0x1408], R18 ;  /* 0x0014081201007387 */ /* 0x0001e20000100a00 */
[-C--:B------:R-:W-:Y:S02]  /*cf20*/  LEA.HI.X.SX32 R15, R11, R17.reuse, 0x1, P3 ;  /* 0x000000110b0f7211 */ /* 0x080fe400018f0eff */
[----:B------:R-:W-:Y:S01]  /*cf30*/  LEA.HI.X.SX32 R21, R6, R17, 0x1, P6 ;  /* 0x0000001106157211 */ /* 0x000fe200030f0eff */
[----:B------:R-:W-:Y:S04]  /*cf40*/  STL.64 [R1+0x1350], R24 ;  /* 0x0013501801007387 */ /* 0x000fe80000100a00 */
[----:B------:R1:W-:Y:S01]  /*cf50*/  STL.64 [R1+0x11e0], R22 ;  /* 0x0011e01601007387 */ /* 0x0003e20000100a00 */
[----:B0-----:R-:W-:Y:S01]  /*cf60*/  IADD3 R18, P5, R7, R16, RZ ;  /* 0x0000001007127210 */ /* 0x001fe20007fbe0ff */
[----:B------:R-:W-:-:S02]  /*cf70*/  IMAD R7, R3, 0xba, RZ ;  /* 0x000000ba03077824 */ /* 0x000fc400078e02ff */
[----:B------:R-:W-:Y:S04]  /*cf80*/  STL.64 [R1+0xf08], R14 ;  /* 0x000f080e01007387 */ /* 0x000fe80000100a00 */
[----:B------:R0:W-:Y:S01]  /*cf90*/  STL.64 [R1+0xf00], R20 ;  /* 0x000f001401007387 */ /* 0x0001e20000100a00 */
[----:B-1----:R-:W-:Y:S01]  /*cfa0*/  IADD3 R22, P4, R7, R16, RZ ;  /* 0x0000001007167210 */ /* 0x002fe20007f9e0ff */
[----:B------:R-:W-:Y:S01]  /*cfb0*/  IMAD R6, R3, 0x5e, RZ ;  /* 0x0000005e03067824 */ /* 0x000fe200078e02ff */
[----:B------:R-:W-:Y:S01]  /*cfc0*/  LEA.HI.X.SX32 R13, R7, R17, 0x1, P1 ;  /* 0x00000011070d7211 */ /* 0x000fe200008f0eff */
[C---:B0-----:R-:W-:Y:S02]  /*cfd0*/  IMAD R21, R3.reuse, 0x5d, RZ ;  /* 0x0000005d03157824 */ /* 0x041fe400078e02ff */
[----:B------:R-:W-:-:S03]  /*cfe0*/  IMAD R20, R3, 0xbc, RZ ;  /* 0x000000bc03147824 */ /* 0x000fc600078e02ff */
[-C--:B------:R-:W-:Y:S01]  /*cff0*/  LEA.HI.X.SX32 R23, R21, R17.reuse, 0x1, P4 ;  /* 0x0000001115177211 */ /* 0x080fe200020f0eff */
[C---:B------:R-:W-:Y:S02]  /*d000*/  IMAD R8, R3.reuse, 0x178, RZ ;  /* 0x0000017803087824 */ /* 0x040fe400078e02ff */
[C---:B------:R-:W-:Y:S02]  /*d010*/  IMAD R21, R3.reuse, 0xbb, RZ ;  /* 0x000000bb03157824 */ /* 0x040fe400078e02ff */
[----:B------:R0:W-:Y:S01]  /*d020*/  STL.64 [R1+0x11d8], R22 ;  /* 0x0011d81601007387 */ /* 0x0001e20000100a00 */
[----:B------:R-:W-:Y:S01]  /*d030*/  IMAD R24, R3, 0x2f, RZ ;  /* 0x0000002f03187824 */ /* 0x000fe200078e02ff */
[----:B------:R-:W-:Y:S02]  /*d040*/  IADD3 R8, P2, R8, R16, RZ ;  /* 0x0000001008087210 */ /* 0x000fe40007f5e0ff */
[----:B------:R1:W-:Y:S01]  /*d050*/  STL.64 [R1+0xef8], R12 ;  /* 0x000ef80c01007387 */ /* 0x0003e20000100a00 */
[----:B------:R-:W-:Y:S01]  /*d060*/  LEA.HI.X.SX32 R19, R21, R17, 0x1, P5 ;  /* 0x0000001115137211 */ /* 0x000fe200028f0eff */
[----:B------:R-:W-:-:S02]  /*d070*/  IMAD R7, R3, 0x17e, RZ ;  /* 0x0000017e03077824 */ /* 0x000fc400078e02ff */
[C---:B------:R-:W-:Y:S01]  /*d080*/  IMAD R10, R3.reuse, 0x17a, RZ ;  /* 0x0000017a030a7824 */ /* 0x040fe200078e02ff */
[-C--:B0-----:R-:W-:Y:S02]  /*d090*/  IADD3 R22, P4, R6, R16.reuse, RZ ;  /* 0x0000001006167210 */ /* 0x081fe40007f9e0ff */
[-C--:B-1----:R-:W-:Y:S02]  /*d0a0*/  IADD3 R12, P1, R20, R16.reuse, RZ ;  /* 0x00000010140c7210 */ /* 0x082fe40007f3e0ff */
[-C--:B------:R-:W-:Y:S02]  /*d0b0*/  LEA.HI.X.SX32 R23, R24, R17.reuse, 0x1, P4 ;  /* 0x0000001118177211 */ /* 0x080fe400020f0eff */
[-C--:B------:R-:W-:Y:S01]  /*d0c0*/  LEA.HI.X.SX32 R13, R6, R17.reuse, 0x1, P1 ;  /* 0x00000011060d7211 */ /* 0x080fe200008f0eff */
[----:B------:R0:W-:Y:S01]  /*d0d0*/  STL.64 [R1+0xef0], R18 ;  /* 0x000ef01201007387 */ /* 0x0001e20000100a00 */
[----:B------:R-:W-:Y:S01]  /*d0e0*/  LEA.HI.X.SX32 R9, R20, R17, 0x1, P2 ;  /* 0x0000001114097211 */ /* 0x000fe200010f0eff */
[C---:B------:R-:W-:Y:S01]  /*d0f0*/  IMAD R6, R3.reuse, 0x182, RZ ;  /* 0x0000018203067824 */ /* 0x040fe200078e02ff */
[----:B------:R-:W-:Y:S01]  /*d100*/  IADD3 R14, P3, R10, R16, RZ ;  /* 0x000000100a0e7210 */ /* 0x000fe20007f7e0ff */
[----:B------:R-:W-:Y:S01]  /*d110*/  STL.64 [R1+0x1348], R22 ;  /* 0x0013481601007387 */ /* 0x000fe20000100a00 */
[----:B------:R-:W-:-:S03]  /*d120*/  IMAD R10, R3, 0x17c, RZ ;  /* 0x0000017c030a7824 */ /* 0x000fc600078e02ff */
[----:B------:R1:W-:Y:S01]  /*d130*/  STL.64 [R1+0x11d0], R12 ;  /* 0x0011d00c01007387 */ /* 0x0003e20000100a00 */
[-C--:B0-----:R-:W-:Y:S01]  /*d140*/  IADD3 R18, P5, R7, R16.reuse, RZ ;  /* 0x0000001007127210 */ /* 0x081fe20007fbe0ff */
[C---:B------:R-:W-:Y:S02]  /*d150*/  IMAD R7, R3.reuse, 0xbe, RZ ;  /* 0x000000be03077824 */ /* 0x040fe400078e02ff */
[----:B------:R0:W-:Y:S01]  /*d160*/  STL.64 [R1+0xee8], R8 ;  /* 0x000ee80801007387 */ /* 0x0001e20000100a00 */
[-C--:B------:R-:W-:Y:S01]  /*d170*/  IADD3 R20, P2, R6, R16.reuse, RZ ;  /* 0x0000001006147210 */ /* 0x080fe20007f5e0ff */
[----:B------:R-:W-:Y:S01]  /*d180*/  IMAD R6, R3, 0x5f, RZ ;  /* 0x0000005f03067824 */ /* 0x000fe200078e02ff */
[-C--:B------:R-:W-:Y:S02]  /*d190*/  IADD3 R10, P6, R10, R16.reuse, RZ ;  /* 0x000000100a0a7210 */ /* 0x080fe40007fde0ff */
[----:B-1----:R-:W-:Y:S01]  /*d1a0*/  IADD3 R12, P1, R7, R16, RZ ;  /* 0x00000010070c7210 */ /* 0x002fe20007f3e0ff */
[----:B0-----:R-:W-:-:S03]  /*d1b0*/  IMAD R9, R3, 0xbd, RZ ;  /* 0x000000bd03097824 */ /* 0x001fc600078e02ff */
[-C--:B------:R-:W-:Y:S02]  /*d1c0*/  LEA.HI.X.SX32 R13, R6, R17.reuse, 0x1, P1 ;  /* 0x00000011060d7211 */ /* 0x080fe400008f0eff */
[-C--:B------:R-:W-:Y:S02]  /*d1d0*/  LEA.HI.X.SX32 R11, R7, R17.reuse, 0x1, P6 ;  /* 0x00000011070b7211 */ /* 0x080fe400030f0eff */
[----:B------:R-:W-:-:S05]  /*d1e0*/  LEA.HI.X.SX32 R15, R9, R17, 0x1, P3 ;  /* 0x00000011090f7211 */ /* 0x000fca00018f0eff */
[----:B------:R0:W-:Y:S04]  /*d1f0*/  STL.64 [R1+0xee0], R14 ;  /* 0x000ee00e01007387 */ /* 0x0001e80000100a00 */
[----:B------:R-:W-:Y:S01]  /*d200*/  STL.64 [R1+0x11c8], R12 ;  /* 0x0011c80c01007387 */ /* 0x000fe20000100a00 */
[----:B------:R-:W-:-:S03]  /*d210*/  IMAD R25, R3, 0x6, RZ ;  /* 0x0000000603197824 */ /* 0x000fc600078e02ff */
[----:B------:R1:W-:Y:S01]  /*d220*/  STL.64 [R1+0xed8], R10 ;  /* 0x000ed80a01007387 */ /* 0x0003e20000100a00 */
[C---:B------:R-:W-:Y:S02]  /*d230*/  IMAD R6, R3.reuse, 0xc, RZ ;  /* 0x0000000c03067824 */ /* 0x040fe400078e02ff */
[----:B------:R-:W-:Y:S01]  /*d240*/  IMAD R7, R3, 0x3, RZ ;  /* 0x0000000303077824 */ /* 0x000fe200078e02ff */
[----:B0-----:R-:W-:Y:S01]  /*d250*/  IADD3 R14, P1, R25, R16, RZ ;  /* 0x00000010190e7210 */ /* 0x001fe20007f3e0ff */
[C---:B-1----:R-:W-:Y:S02]  /*d260*/  IMAD R11, R3.reuse, 0xbf, RZ ;  /* 0x000000bf030b7824 */ /* 0x042fe400078e02ff */
[----:B------:R-:W-:-:S03]  /*d270*/  IMAD R10, R3, 0x18, RZ ;  /* 0x00000018030a7824 */ /* 0x000fc600078e02ff */
[-C--:B------:R-:W-:Y:S02]  /*d280*/  LEA.HI.X.SX32 R19, R11, R17.reuse, 0x1, P5 ;  /* 0x000000110b137211 */ /* 0x080fe400028f0eff */
[-C--:B------:R-:W-:Y:S01]  /*d290*/  IADD3 R12, P6, R6, R16.reuse, RZ ;  /* 0x00000010060c7210 */ /* 0x080fe20007fde0ff */
[----:B------:R-:W-:Y:S01]  /*d2a0*/  IMAD R24, R3, 0x30, RZ ;  /* 0x0000003003187824 */ /* 0x000fe200078e02ff */
[-C--:B------:R-:W-:Y:S01]  /*d2b0*/  LEA.HI.X.SX32 R15, R7, R17.reuse, 0x1, P1 ;  /* 0x00000011070f7211 */ /* 0x080fe200008f0eff */
[----:B------:R0:W-:Y:S01]  /*d2c0*/  STL.64 [R1+0xed0], R18 ;  /* 0x000ed01201007387 */ /* 0x0001e20000100a00 */
[----:B------:R-:W-:Y:S01]  /*d2d0*/  LEA.HI.X.SX32 R13, R25, R17, 0x1, P6 ;  /* 0x00000011190d7211 */ /* 0x000fe200030f0eff */
[C---:B------:R-:W-:Y:S02]  /*d2e0*/  IMAD R11, R3.reuse, 0xc0, RZ ;  /* 0x000000c0030b7824 */ /* 0x040fe400078e02ff */
[----:B------:R1:W-:Y:S01]  /*d2f0*/  STL.64 [R1+0x14a8], R14 ;  /* 0x0014a80e01007387 */ /* 0x0003e20000100a00 */
[----:B------:R-:W-:Y:S01]  /*d300*/  IMAD R7, R3, 0x60, RZ ;  /* 0x0000006003077824 */ /* 0x000fe200078e02ff */
[----:B0-----:R-:W-:-:S04]  /*d310*/  IADD3 R18, P5, R10, R16, RZ ;  /* 0x000000100a127210 */ /* 0x001fc80007fbe0ff */
[-C--:B------:R-:W-:Y:S02]  /*d320*/  LEA.HI.X.SX32 R19, R6, R17.reuse, 0x1, P5 ;  /* 0x0000001106137211 */ /* 0x080fe400028f0eff */
[----:B-1----:R-:W-:Y:S01]  /*d330*/  IADD3 R14, P1, R24, R16, RZ ;  /* 0x00000010180e7210 */ /* 0x002fe20007f3e0ff */
[----:B------:R0:W-:Y:S01]  /*d340*/  STL.64 [R1+0x1490], R12 ;  /* 0x0014900c01007387 */ /* 0x0001e20000100a00 */
[C---:B------:R-:W-:Y:S02]  /*d350*/  IMAD R6, R3.reuse, 0x186, RZ ;  /* 0x0000018603067824 */ /* 0x040fe400078e02ff */
[----:B------:R-:W-:Y:S01]  /*d360*/  LEA.HI.X.SX32 R15, R10, R17, 0x1, P1 ;  /* 0x000000110a0f7211 */ /* 0x000fe200008f0eff */
[----:B------:R1:W-:Y:S01]  /*d370*/  STL.64 [R1+0x1460], R18 ;  /* 0x0014601201007387 */ /* 0x0003e20000100a00 */
[----:B------:R-:W-:-:S03]  /*d380*/  IMAD R21, R3, 0x180, RZ ;  /* 0x0000018003157824 */ /* 0x000fc600078e02ff */
[----:B------:R3:W-:Y:S01]  /*d390*/  STL.64 [R1+0x1400], R14 ;  /* 0x0014000e01007387 */ /* 0x0007e20000100a00 */
[-C--:B0-----:R-:W-:Y:S02]  /*d3a0*/  IADD3 R12, P6, R7, R16.reuse, RZ ;  /* 0x00000010070c7210 */ /* 0x081fe40007fde0ff */
[-C--:B-1----:R-:W-:Y:S02]  /*d3b0*/  IADD3 R18, P5, R11, R16.reuse, RZ ;  /* 0x000000100b127210 */ /* 0x082fe40007fbe0ff */
[-C--:B------:R-:W-:Y:S02]  /*d3c0*/  LEA.HI.X.SX32 R13, R24, R17.reuse, 0x1, P6 ;  /* 0x00000011180d7211 */ /* 0x080fe400030f0eff */
[-C--:B------:R-:W-:Y:S01]  /*d3d0*/  LEA.HI.X.SX32 R19, R7, R17.reuse, 0x1, P5 ;  /* 0x0000001107137211 */ /* 0x080fe200028f0eff */
[C---:B------:R-:W-:Y:S01]  /*d3e0*/  IMAD R7, R3.reuse, 0xc1, RZ ;  /* 0x000000c103077824 */ /* 0x040fe200078e02ff */
[-C--:B---3--:R-:W-:Y:S01]  /*d3f0*/  IADD3 R14, P1, R6, R16.reuse, RZ ;  /* 0x00000010060e7210 */ /* 0x088fe20007f3e0ff */
[----:B------:R-:W-:Y:S01]  /*d400*/  IMAD R6, R3, 0xc2, RZ ;  /* 0x000000c203067824 */ /* 0x000fe200078e02ff */
[----:B------:R-:W-:Y:S01]  /*d410*/  IADD3 R22, P4, R21, R16, RZ ;  /* 0x0000001015167210 */ /* 0x000fe20007f9e0ff */
[----:B------:R-:W-:Y:S01]  /*d420*/  STL.64 [R1+0x1340], R12 ;  /* 0x0013400c01007387 */ /* 0x000fe20000100a00 */
[----:B------:R-:W-:Y:S01]  /*d430*/  LEA.HI.X.SX32 R21, R7, R17, 0x1, P2 ;  /* 0x0000001107157211 */ /* 0x000fe200010f0eff */
[----:B------:R-:W-:-:S02]  /*d440*/  IMAD R7, R3, 0x61, RZ ;  /* 0x0000006103077824 */ /* 0x000fc400078e02ff */
[----:B------:R0:W-:Y:S01]  /*d450*/  STL.64 [R1+0x11c0], R18 ;  /* 0x0011c01201007387 */ /* 0x0001e20000100a00 */
[C---:B------:R-:W-:Y:S02]  /*d460*/  IMAD R8, R3.reuse, 0x184, RZ ;  /* 0x0000018403087824 */ /* 0x040fe400078e02ff */
[----:B------:R-:W-:Y:S01]  /*d470*/  IMAD R10, R3, 0x188, RZ ;  /* 0x00000188030a7824 */ /* 0x000fe200078e02ff */
[----:B------:R-:W-:Y:S02]  /*d480*/  LEA.HI.X.SX32 R23, R11, R17, 0x1, P4 ;  /* 0x000000110b177211 */ /* 0x000fe400020f0eff */
[-C--:B------:R-:W-:Y:S02]  /*d490*/  IADD3 R8, P3, R8, R16.reuse, RZ ;  /* 0x0000001008087210 */ /* 0x080fe40007f7e0ff */
[-C--:B0-----:R-:W-:Y:S02]  /*d4a0*/  IADD3 R18, P5, R6, R16.reuse, RZ ;  /* 0x0000001006127210 */ /* 0x081fe40007fbe0ff */
[----:B------:R-:W-:-:S02]  /*d4b0*/  IADD3 R12, P6, R10, R16, RZ ;  /* 0x000000100a0c7210 */ /* 0x000fc40007fde0ff */
[-C--:B------:R-:W-:Y:S01]  /*d4c0*/  LEA.HI.X.SX32 R19, R7, R17.reuse, 0x1, P5 ;  /* 0x0000001107137211 */ /* 0x080fe200028f0eff */
[C---:B------:R-:W-:Y:S02]  /*d4d0*/  IMAD R7, R3.reuse, 0xc3, RZ ;  /* 0x000000c303077824 */ /* 0x040fe400078e02ff */
[C---:B------:R-:W-:Y:S01]  /*d4e0*/  IMAD R10, R3.reuse, 0x18a, RZ ;  /* 0x0000018a030a7824 */ /* 0x040fe200078e02ff */
[-C--:B------:R-:W-:Y:S01]  /*d4f0*/  LEA.HI.X.SX32 R9, R6, R17.reuse, 0x1, P3 ;  /* 0x0000001106097211 */ /* 0x080fe200018f0eff */
[----:B------:R-:W-:Y:S01]  /*d500*/  IMAD R11, R3, 0x18c, RZ ;  /* 0x0000018c030b7824 */ /* 0x000fe200078e02ff */
[----:B------:R-:W-:Y:S01]  /*d510*/  LEA.HI.X.SX32 R15, R7, R17, 0x1, P1 ;  /* 0x00000011070f7211 */ /* 0x000fe200008f0eff */
[----:B------:R-:W-:Y:S01]  /*d520*/  STL.64 [R1+0xec8], R22 ;  /* 0x000ec81601007387 */ /* 0x000fe20000100a00 */
[-C--:B------:R-:W-:Y:S01]  /*d530*/  IADD3 R24, P4, R10, R16.reuse, RZ ;  /* 0x000000100a187210 */ /* 0x080fe20007f9e0ff */
[----:B------:R-:W-:Y:S02]  /*d540*/  IMAD R10, R3, 0x62, RZ ;  /* 0x00000062030a7824 */ /* 0x000fe400078e02ff */
[----:B------:R0:W-:Y:S04]  /*d550*/  STL.64 [R1+0xec0], R20 ;  /* 0x000ec01401007387 */ /* 0x0001e80000100a00 */
[----:B------:R-:W-:Y:S04]  /*d560*/  STL.64 [R1+0x11b8], R18 ;  /* 0x0011b81201007387 */ /* 0x000fe80000100a00 */
[----:B------:R1:W-:Y:S01]  /*d570*/  STL.64 [R1+0xeb8], R8 ;  /* 0x000eb80801007387 */ /* 0x0003e20000100a00 */
[----:B0-----:R-:W-:Y:S01]  /*d580*/  IADD3 R20, P2, R11, R16, RZ ;  /* 0x000000100b147210 */ /* 0x001fe20007f5e0ff */
[----:B------:R-:W-:-:S02]  /*d590*/  IMAD R11, R3, 0xc4, RZ ;  /* 0x000000c4030b7824 */ /* 0x000fc400078e02ff */
[----:B------:R0:W-:Y:S01]  /*d5a0*/  STL.64 [R1+0xeb0], R14 ;  /* 0x000eb00e01007387 */ /* 0x0001e20000100a00 */
[-C--:B------:R-:W-:Y:S02]  /*d5b0*/  IADD3 R22, P5, R10, R16.reuse, RZ ;  /* 0x000000100a167210 */ /* 0x080fe40007fbe0ff */
[----:B-1----:R-:W-:Y:S01]  /*d5c0*/  IADD3 R8, P3, R11, R16, RZ ;  /* 0x000000100b087210 */ /* 0x002fe20007f7e0ff */
[----:B0-----:R-:W-:-:S03]  /*d5d0*/  IMAD R15, R3, 0x31, RZ ;  /* 0x00000031030f7824 */ /* 0x001fc600078e02ff */
[-C--:B------:R-:W-:Y:S01]  /*d5e0*/  LEA.HI.X.SX32 R9, R10, R17.reuse, 0x1, P3 ;  /* 0x000000110a097211 */ /* 0x080fe200018f0eff */
[----:B------:R-:W-:Y:S01]  /*d5f0*/  IMAD R14, R3, 0x190, RZ ;  /* 0x00000190030e7824 */ /* 0x000fe200078e02ff */
[-C--:B------:R-:W-:Y:S01]  /*d600*/  LEA.HI.X.SX32 R23, R15, R17.reuse, 0x1, P5 ;  /* 0x000000110f177211 */ /* 0x080fe200028f0eff */
[----:B------:R-:W-:Y:S01]  /*d610*/  IMAD R19, R3, 0xc6, RZ ;  /* 0x000000c603137824 */ /* 0x000fe200078e02ff */
[-C--:B------:R-:W-:Y:S01]  /*d620*/  LEA.HI.X.SX32 R13, R11, R17.reuse, 0x1, P6 ;  /* 0x000000110b0d7211 */ /* 0x080fe200030f0eff */
[----:B------:R-:W-:Y:S02]  /*d630*/  IMAD R11, R3, 0xc5, RZ ;  /* 0x000000c5030b7824 */ /* 0x000fe400078e02ff */
[----:B------:R0:W-:Y:S04]  /*d640*/  STL.64 [R1+0x1338], R22 ;  /* 0x0013381601007387 */ /* 0x0001e80000100a00 */
[----:B------:R1:W-:Y:S01]  /*d650*/  STL.64 [R1+0x11b0], R8 ;  /* 0x0011b00801007387 */ /* 0x0003e20000100a00 */
[----:B------:R-:W-:-:S02]  /*d660*/  LEA.HI.X.SX32 R25, R11, R17, 0x1, P4 ;  /* 0x000000110b197211 */ /* 0x000fc400020f0eff */
[-C--:B0-----:R-:W-:Y:S01]  /*d670*/  IADD3 R22, P5, R14, R16.reuse, RZ ;  /* 0x000000100e167210 */ /* 0x081fe20007fbe0ff */
[----:B------:R-:W-:Y:S01]  /*d680*/  IMAD R14, R3, 0x63, RZ ;  /* 0x00000063030e7824 */ /* 0x000fe200078e02ff */
[----:B-1----:R-:W-:Y:S01]  /*d690*/  IADD3 R8, P3, R19, R16, RZ ;  /* 0x0000001013087210 */ /* 0x002fe20007f7e0ff */
[----:B------:R-:W-:-:S03]  /*d6a0*/  IMAD R6, R3, 0x18e, RZ ;  /* 0x0000018e03067824 */ /* 0x000fc600078e02ff */
[----:B------:R-:W-:Y:S01]  /*d6b0*/  LEA.HI.X.SX32 R9, R14, R17, 0x1, P3 ;  /* 0x000000110e097211 */ /* 0x000fe200018f0eff */
[----:B------:R-:W-:Y:S01]  /*d6c0*/  STL.64 [R1+0xea8], R12 ;  /* 0x000ea80c01007387 */ /* 0x000fe20000100a00 */
[----:B------:R-:W-:-:S03]  /*d6d0*/  IADD3 R6, P1, R6, R16, RZ ;  /* 0x0000001006067210 */ /* 0x000fc60007f3e0ff */
[----:B------:R0:W-:Y:S04]  /*d6e0*/  STL.64 [R1+0xea0], R24 ;  /* 0x000ea01801007387 */ /* 0x0001e80000100a00 */
[----:B------:R1:W-:Y:S01]  /*d6f0*/  STL.64 [R1+0x11a8], R8 ;  /* 0x0011a80801007387 */ /* 0x0003e20000100a00 */
[----:B------:R-:W-:Y:S01]  /*d700*/  LEA.HI.X.SX32 R21, R19, R17, 0x1, P2 ;  /* 0x0000001113157211 */ /* 0x000fe200010f0eff */
[C---:B------:R-:W-:Y:S02]  /*d710*/  IMAD R18, R3.reuse, 0x64, RZ ;  /* 0x0000006403127824 */ /* 0x040fe400078e02ff */
[C---:B------:R-:W-:Y:S02]  /*d720*/  IMAD R19, R3.reuse, 0x19, RZ ;  /* 0x0000001903137824 */ /* 0x040fe400078e02ff */
[----:B0-----:R-:W-:-:S02]  /*d730*/  IMAD R24, R3, 0x32, RZ ;  /* 0x0000003203187824 */ /* 0x001fc400078e02ff */
[C---:B-1----:R-:W-:Y:S02]  /*d740*/  IMAD R9, R3.reuse, 0xc7, RZ ;  /* 0x000000c703097824 */ /* 0x042fe400078e02ff */
[----:B------:R-:W-:-:S03]  /*d750*/  IMAD R8, R3, 0xc8, RZ ;  /* 0x000000c803087824 */ /* 0x000fc600078e02ff */
[----:B------:R-:W-:Y:S01]  /*d760*/  LEA.HI.X.SX32 R7, R9, R17, 0x1, P1 ;  /* 0x0000001109077211 */ /* 0x000fe200008f0eff */
[----:B------:R0:W-:Y:S01]  /*d770*/  STL.64 [R1+0xe98], R20 ;  /* 0x000e981401007387 */ /* 0x0001e20000100a00 */
[----:B------:R-:W-:-:S03]  /*d780*/  IADD3 R14, P3, R24, R16, RZ ;  /* 0x00000010180e7210 */ /* 0x000fc60007f7e0ff */
[----:B------:R1:W-:Y:S01]  /*d790*/  STL.64 [R1+0xe90], R6 ;  /* 0x000e900601007387 */ /* 0x0003e20000100a00 */
[-C--:B------:R-:W-:Y:S02]  /*d7a0*/  LEA.HI.X.SX32 R15, R19, R17.reuse, 0x1, P3 ;  /* 0x00000011130f7211 */ /* 0x080fe400018f0eff */
[-C--:B0-----:R-:W-:Y:S02]  /*d7b0*/  IADD3 R20, P2, R18, R16.reuse, RZ ;  /* 0x0000001012147210 */ /* 0x081fe40007f5e0ff */
[----:B-1----:R-:W-:Y:S02]  /*d7c0*/  IADD3 R6, P1, R8, R16, RZ ;  /* 0x0000001008067210 */ /* 0x002fe40007f3e0ff */
[-C--:B------:R-:W-:Y:S02]  /*d7d0*/  LEA.HI.X.SX32 R21, R24, R17.reuse, 0x1, P2 ;  /* 0x0000001118157211 */ /* 0x080fe400010f0eff */
[----:B------:R-:W-:Y:S01]  /*d7e0*/  LEA.HI.X.SX32 R7, R18, R17, 0x1, P1 ;  /* 0x0000001112077211 */ /* 0x000fe200008f0eff */
[C---:B------:R-:W-:Y:S01]  /*d7f0*/  IMAD R10, R3.reuse, 0x192, RZ ;  /* 0x00000192030a7824 */ /* 0x040fe200078e02ff */
[----:B------:R0:W-:Y:S01]  /*d800*/  STL.64 [R1+0x13f8], R14 ;  /* 0x0013f80e01007387 */ /* 0x0001e20000100a00 */
[----:B------:R-:W-:-:S03]  /*d810*/  IMAD R9, R3, 0x196, RZ ;  /* 0x0000019603097824 */ /* 0x000fc600078e02ff */
[----:B------:R-:W-:Y:S01]  /*d820*/  STL.64 [R1+0x1330], R20 ;  /* 0x0013301401007387 */ /* 0x000fe20000100a00 */
[----:B------:R-:W-:-:S03]  /*d830*/  IADD3 R12, P6, R10, R16, RZ ;  /* 0x000000100a0c7210 */ /* 0x000fc60007fde0ff */
[----:B------:R1:W-:Y:S01]  /*d840*/  STL.64 [R1+0x11a0], R6 ;  /* 0x0011a00601007387 */ /* 0x0003e20000100a00 */
[-C--:B------:R-:W-:Y:S01]  /*d850*/  LEA.HI.X.SX32 R23, R8, R17.reuse, 0x1, P5 ;  /* 0x0000001108177211 */ /* 0x080fe200028f0eff */
[----:B------:R-:W-:Y:S01]  /*d860*/  IMAD R10, R3, 0x194, RZ ;  /* 0x00000194030a7824 */ /* 0x000fe200078e02ff */
[-C--:B0-----:R-:W-:Y:S01]  /*d870*/  IADD3 R14, P3, R9, R16.reuse, RZ ;  /* 0x00000010090e7210 */ /* 0x081fe20007f7e0ff */
[C---:B------:R-:W-:Y:S02]  /*d880*/  IMAD R9, R3.reuse, 0xca, RZ ;  /* 0x000000ca03097824 */ /* 0x040fe400078e02ff */
[----:B-1----:R-:W-:Y:S01]  /*d890*/  IMAD R7, R3, 0xc9, RZ ;  /* 0x000000c903077824 */ /* 0x002fe200078e02ff */
[----:B------:R-:W-:Y:S04]  /*d8a0*/  STL.64 [R1+0xe88], R22 ;  /* 0x000e881601007387 */ /* 0x000fe80000100a00 */
[----:B------:R-:W-:Y:S01]  /*d8b0*/  LEA.HI.X.SX32 R13, R7, R17, 0x1, P6 ;  /* 0x00000011070d7211 */ /* 0x000fe200030f0eff */
[----:B------:R-:W-:Y:S01]  /*d8c0*/  IMAD R19, R3, 0x198, RZ ;  /* 0x0000019803137824 */ /* 0x000fe200078e02ff */
[----:B------:R-:W-:-:S03]  /*d8d0*/  IADD3 R18, P1, R9, R16, RZ ;  /* 0x0000001009127210 */ /* 0x000fc60007f3e0ff */
[----:B------:R0:W-:Y:S01]  /*d8e0*/  STL.64 [R1+0xe80], R12 ;  /* 0x000e800c01007387 */ /* 0x0001e20000100a00 */
[-C--:B------:R-:W-:Y:S02]  /*d8f0*/  IADD3 R10, P4, R10, R16.reuse, RZ ;  /* 0x000000100a0a7210 */ /* 0x080fe40007f9e0ff */
[----:B------:R-:W-:Y:S01]  /*d900*/  IADD3 R20, P2, R19, R16, RZ ;  /* 0x0000001013147210 */ /* 0x000fe20007f5e0ff */
[----:B------:R-:W-:Y:S01]  /*d910*/  IMAD R8, R3, 0xcc, RZ ;  /* 0x000000cc03087824 */ /* 0x000fe200078e02ff */
[----:B------:R-:W-:Y:S01]  /*d920*/  LEA.HI.X.SX32 R11, R9, R17, 0x1, P4 ;  /* 0x00000011090b7211 */ /* 0x000fe200020f0eff */
[C---:B0-----:R-:W-:Y:S02]  /*d930*/  IMAD R13, R3.reuse, 0x65, RZ ;  /* 0x00000065030d7824 */ /* 0x041fe400078e02ff */
[----:B------:R-:W-:-:S03]  /*d940*/  IMAD R12, R3, 0x66, RZ ;  /* 0x00000066030c7824 */ /* 0x000fc600078e02ff */
[-C--:B------:R-:W-:Y:S01]  /*d950*/  LEA.HI.X.SX32 R19, R13, R17.reuse, 0x1, P1 ;  /* 0x000000110d137211 */ /* 0x080fe200008f0eff */
[C---:B------:R-:W-:Y:S02]  /*d960*/  IMAD R13, R3.reuse, 0xcb, RZ ;  /* 0x000000cb030d7824 */ /* 0x040fe400078e02ff */
[----:B------:R-:W-:Y:S02]  /*d970*/  IMAD R22, R3, 0x33, RZ ;  /* 0x0000003303167824 */ /* 0x000fe400078e02ff */
[----:B------:R0:W-:Y:S01]  /*d980*/  STL.64 [R1+0x1198], R18 ;  /* 0x0011981201007387 */ /* 0x0001e20000100a00 */
[-C--:B------:R-:W-:Y:S01]  /*d990*/  LEA.HI.X.SX32 R15, R13, R17.reuse, 0x1, P3 ;  /* 0x000000110d0f7211 */ /* 0x080fe200018f0eff */
[C---:B------:R-:W-:Y:S02]  /*d9a0*/  IMAD R9, R3.reuse, 0x19e, RZ ;  /* 0x0000019e03097824 */ /* 0x040fe400078e02ff */
[----:B------:R1:W-:Y:S01]  /*d9b0*/  STL.64 [R1+0xe78], R10 ;  /* 0x000e780a01007387 */ /* 0x0003e20000100a00 */
[----:B------:R-:W-:Y:S01]  /*d9c0*/  IMAD R6, R3, 0x19a, RZ ;  /* 0x0000019a03067824 */ /* 0x000fe200078e02ff */
[----:B------:R-:W-:-:S02]  /*d9d0*/  LEA.HI.X.SX32 R21, R8, R17, 0x1, P2 ;  /* 0x0000001108157211 */ /* 0x000fc400010f0eff */
[-C--:B0-----:R-:W-:Y:S02]  /*d9e0*/  IADD3 R18, P1, R12, R16.reuse, RZ ;  /* 0x000000100c127210 */ /* 0x081fe40007f3e0ff */
[-C--:B-1----:R-:W-:Y:S02]  /*d9f0*/  IADD3 R10, P4, R8, R16.reuse, RZ ;  /* 0x00000010080a7210 */ /* 0x082fe40007f9e0ff */
[-C--:B------:R-:W-:Y:S01]  /*da00*/  LEA.HI.X.SX32 R19, R22, R17.reuse, 0x1, P1 ;  /* 0x0000001116137211 */ /* 0x080fe200008f0eff */
[----:B------:R0:W-:Y:S01]  /*da10*/  STL.64 [R1+0xe70], R14 ;  /* 0x000e700e01007387 */ /* 0x0001e20000100a00 */
[----:B------:R-:W-:Y:S02]  /*da20*/  LEA.HI.X.SX32 R11, R12, R17, 0x1, P4 ;  /* 0x000000110c0b7211 */ /* 0x000fe400020f0eff */
[----:B------:R-:W-:Y:S01]  /*da30*/  IADD3 R24, P5, R6, R16, RZ ;  /* 0x0000001006187210 */ /* 0x000fe20007fbe0ff */
[C---:B------:R-:W-:Y:S01]  /*da40*/  IMAD R6, R3.reuse, 0x19c, RZ ;  /* 0x0000019c03067824 */ /* 0x040fe200078e02ff */
[----:B------:R-:W-:Y:S01]  /*da50*/  STL.64 [R1+0x1328], R18 ;  /* 0x0013281201007387 */ /* 0x000fe20000100a00 */
[----:B------:R-:W-:-:S03]  /*da60*/  IMAD R8, R3, 0xcd, RZ ;  /* 0x000000cd03087824 */ /* 0x000fc600078e02ff */
[----:B------:R1:W-:Y:S01]  /*da70*/  STL.64 [R1+0x1190], R10 ;  /* 0x0011900a01007387 */ /* 0x0003e20000100a00 */
[-C--:B0-----:R-:W-:Y:S01]  /*da80*/  IADD3 R14, P3, R9, R16.reuse, RZ ;  /* 0x00000010090e7210 */ /* 0x081fe20007f7e0ff */
[----:B------:R-:W-:Y:S02]  /*da90*/  IMAD R9, R3, 0xce, RZ ;  /* 0x000000ce03097824 */ /* 0x000fe400078e02ff */
[----:B------:R0:W-:Y:S01]  /*daa0*/  STL.64 [R1+0xe68], R20 ;  /* 0x000e681401007387 */ /* 0x0001e20000100a00 */
[-C--:B------:R-:W-:Y:S02]  /*dab0*/  IADD3 R6, P6, R6, R16.reuse, RZ ;  /* 0x0000001006067210 */ /* 0x080fe40007fde0ff */
[-C--:B------:R-:W-:Y:S02]  /*dac0*/  LEA.HI.X.SX32 R25, R8, R17.reuse, 0x1, P5 ;  /* 0x0000001108197211 */ /* 0x080fe400028f0eff */
[----:B-1----:R-:W-:Y:S01]  /*dad0*/  IADD3 R10, P4, R9, R16, RZ ;  /* 0x00000010090a7210 */ /* 0x002fe20007f9e0ff */
[----:B0-----:R-:W-:Y:S01]  /*dae0*/  IMAD R20, R3, 0x67, RZ ;  /* 0x0000006703147824 */ /* 0x001fe200078e02ff */
[----:B------:R-:W-:Y:S01]  /*daf0*/  LEA.HI.X.SX32 R7, R9, R17, 0x1, P6 ;  /* 0x0000001109077211 */ /* 0x000fe200030f0eff */
[----:B------:R-:W-:-:S03]  /*db00*/  IMAD R8, R3, 0x1a, RZ ;  /* 0x0000001a03087824 */ /* 0x000fc600078e02ff */
[----:B------:R-:W-:Y:S01]  /*db10*/  LEA.HI.X.SX32 R11, R20, R17, 0x1, P4 ;  /* 0x00000011140b7211 */ /* 0x000fe200020f0eff */
[----:B------:R0:W-:Y:S01]  /*db20*/  STL.64 [R1+0xe60], R24 ;  /* 0x000e601801007387 */ /* 0x0001e20000100a00 */
[----:B------:R-:W-:-:S03]  /*db30*/  IADD3 R20, P4, R8, R16, RZ ;  /* 0x0000001008147210 */ /* 0x000fc60007f9e0ff */
[----:B------:R-:W-:Y:S04]  /*db40*/  STL.64 [R1+0x1188], R10 ;  /* 0x0011880a01007387 */ /* 0x000fe80000100a00 */
[----:B------:R1:W-:Y:S01]  /*db50*/  STL.64 [R1+0xe58], R6 ;  /* 0x000e580601007387 */ /* 0x0003e20000100a00 */
[C---:B0-----:R-:W-:Y:S02]  /*db60*/  IMAD R25, R3.reuse, 0xcf, RZ ;  /* 0x000000cf03197824 */ /* 0x041fe400078e02ff */
[C---:B------:R-:W-:Y:S02]  /*db70*/  IMAD R24, R3.reuse, 0x34, RZ ;  /* 0x0000003403187824 */ /* 0x040fe400078e02ff */
[----:B-1----:R-:W-:Y:S01]  /*db80*/  IMAD R6, R3, 0xd, RZ ;  /* 0x0000000d03067824 */ /* 0x002fe200078e02ff */
[----:B------:R-:W-:Y:S01]  /*db90*/  LEA.HI.X.SX32 R15, R25, R17, 0x1, P3 ;  /* 0x00000011190f7211 */ /* 0x000fe200018f0eff */
[----:B------:R-:W-:Y:S01]  /*dba0*/  IMAD R9, R3, 0xd0, RZ ;  /* 0x000000d003097824 */ /* 0x000fe200078e02ff */
[----:B------:R-:W-:-:S02]  /*dbb0*/  IADD3 R10, P6, R24, R16, RZ ;  /* 0x00000010180a7210 */ /* 0x000fc40007fde0ff */
[-C--:B------:R-:W-:Y:S01]  /*dbc0*/  LEA.HI.X.SX32 R21, R6, R17.reuse, 0x1, P4 ;  /* 0x0000001106157211 */ /* 0x080fe200020f0eff */
[C---:B------:R-:W-:Y:S01]  /*dbd0*/  IMAD R7, R3.reuse, 0x68, RZ ;  /* 0x0000006803077824 */ /* 0x040fe200078e02ff */
[----:B------:R0:W-:Y:S01]  /*dbe0*/  STL.64 [R1+0xe50], R14 ;  /* 0x000e500e01007387 */ /* 0x0001e20000100a00 */
[----:B------:R-:W-:Y:S01]  /*dbf0*/  LEA.HI.X.SX32 R11, R8, R17, 0x1, P6 ;  /* 0x00000011080b7211 */ /* 0x000fe200030f0eff */
[C---:B------:R-:W-:Y:S02]  /*dc00*/  IMAD R12, R3.reuse, 0x1a2, RZ ;  /* 0x000001a2030c7824 */ /* 0x040fe400078e02ff */
[----:B------:R1:W-:Y:S01]  /*dc10*/  STL.64 [R1+0x1458], R20 ;  /* 0x0014581401007387 */ /* 0x0003e20000100a00 */
[C---:B------:R-:W-:Y:S02]  /*dc20*/  IMAD R6, R3.reuse, 0x1a6, RZ ;  /* 0x000001a603067824 */ /* 0x040fe400078e02ff */
[----:B------:R-:W-:Y:S01]  /*dc30*/  IMAD R13, R3, 0x1a0, RZ ;  /* 0x000001a0030d7824 */ /* 0x000fe200078e02ff */
[----:B------:R3:W-:Y:S01]  /*dc40*/  STL.64 [R1+0x13f0], R10 ;  /* 0x0013f00a01007387 */ /* 0x0007e20000100a00 */
[----:B0-----:R-:W-:-:S02]  /*dc50*/  IADD3 R14, P3, R7, R16, RZ ;  /* 0x00000010070e7210 */ /* 0x001fc40007f7e0ff */
[-C--:B-1----:R-:W-:Y:S01]  /*dc60*/  IADD3 R20, P4, R9, R16.reuse, RZ ;  /* 0x0000001009147210 */ /* 0x082fe20007f9e0ff */
[----:B------:R-:W-:Y:S01]  /*dc70*/  IMAD R8, R3, 0x1a8, RZ ;  /* 0x000001a803087824 */ /* 0x000fe200078e02ff */
[-C--:B------:R-:W-:Y:S02]  /*dc80*/  LEA.HI.X.SX32 R15, R24, R17.reuse, 0x1, P3 ;  /* 0x00000011180f7211 */ /* 0x080fe400018f0eff */
[-C--:B------:R-:W-:Y:S01]  /*dc90*/  LEA.HI.X.SX32 R21, R7, R17.reuse, 0x1, P4 ;  /* 0x0000001107157211 */ /* 0x080fe200020f0eff */
[C---:B------:R-:W-:Y:S01]  /*dca0*/  IMAD R7, R3.reuse, 0xd1, RZ ;  /* 0x000000d103077824 */ /* 0x040fe200078e02ff */
[-C--:B------:R-:W-:Y:S02]  /*dcb0*/  IADD3 R22, P2, R12, R16.reuse, RZ ;  /* 0x000000100c167210 */ /* 0x080fe40007f5e0ff */
[-C--:B---3--:R-:W-:Y:S01]  /*dcc0*/  IADD3 R10, P6, R6, R16.reuse, RZ ;  /* 0x00000010060a7210 */ /* 0x088fe20007fde0ff */
[----:B------:R-:W-:Y:S01]  /*dcd0*/  IMAD R6, R3, 0xd2, RZ ;  /* 0x000000d203067824 */ /* 0x000fe200078e02ff */
[-C--:B------:R-:W-:Y:S01]  /*dce0*/  IADD3 R18, P1, R13, R16.reuse, RZ ;  /* 0x000000100d127210 */ /* 0x080fe20007f3e0ff */
[----:B------:R-:W-:Y:S01]  /*dcf0*/  IMAD R12, R3, 0x1a4, RZ ;  /* 0x000001a4030c7824 */ /* 0x000fe200078e02ff */
[----:B------:R0:W-:Y:S01]  /*dd00*/  STL.64 [R1+0x1320], R14 ;  /* 0x0013200e01007387 */ /* 0x0001e20000100a00 */
[-C--:B------:R-:W-:Y:S01]  /*dd10*/  LEA.HI.X.SX32 R23, R7, R17.reuse, 0x1, P2 ;  /* 0x0000001107177211 */ /* 0x080fe200010f0eff */
[----:B------:R-:W-:Y:S01]  /*dd20*/  IMAD R7, R3, 0x69, RZ ;  /* 0x0000006903077824 */ /* 0x000fe200078e02ff */
[----:B------:R-:W-:Y:S01]  /*dd30*/  LEA.HI.X.SX32 R19, R9, R17, 0x1, P1 ;  /* 0x0000001109137211 */ /* 0x000fe200008f0eff */
[----:B------:R1:W-:Y:S01]  /*dd40*/  STL.64 [R1+0x1180], R20 ;  /* 0x0011801401007387 */ /* 0x0003e20000100a00 */
[----:B------:R-:W-:Y:S01]  /*dd50*/  IMAD R9, R3, 0x1ac, RZ ;  /* 0x000001ac03097824 */ /* 0x000fe200078e02ff */
[----:B------:R-:W-:-:S02]  /*dd60*/  IADD3 R12, P5, R12, R16, RZ ;  /* 0x000000100c0c7210 */ /* 0x000fc40007fbe0ff */
[-C--:B0-----:R-:W-:Y:S01]  /*dd70*/  IADD3 R14, P3, R8, R16.reuse, RZ ;  /* 0x00000010080e7210 */ /* 0x081fe20007f7e0ff */
[----:B------:R-:W-:Y:S01]  /*dd80*/  IMAD R8, R3, 0x1aa, RZ ;  /* 0x000001aa03087824 */ /* 0x000fe200078e02ff */
[CC--:B-1----:R-:W-:Y:S01]  /*dd90*/  IADD3 R20, P4, R6.reuse, R16.reuse, RZ ;  /* 0x0000001006147210 */ /* 0x0c2fe20007f9e0ff */
[----:B------:R0:W-:Y:S01]  /*dda0*/  STL.64 [R1+0xe48], R18 ;  /* 0x000e481201007387 */ /* 0x0001e20000100a00 */
[-C--:B------:R-:W-:Y:S02]  /*ddb0*/  IADD3 R24, P2, R9, R16.reuse, RZ ;  /* 0x0000001009187210 */ /* 0x080fe40007f5e0ff */
[-C--:B------:R-:W-:Y:S01]  /*ddc0*/  LEA.HI.X.SX32 R21, R7, R17.reuse, 0x1, P4 ;  /* 0x0000001107157211 */ /* 0x080fe200020f0eff */
[C---:B------:R-:W-:Y:S01]  /*ddd0*/  IMAD R7, R3.reuse, 0xd3, RZ ;  /* 0x000000d303077824 */ /* 0x040fe200078e02ff */
[----:B------:R-:W-:Y:S01]  /*dde0*/  LEA.HI.X.SX32 R13, R6, R17, 0x1, P5 ;  /* 0x00000011060d7211 */ /* 0x000fe200028f0eff */
[C---:B------:R-:W-:Y:S01]  /*ddf0*/  IMAD R9, R3.reuse, 0xd4, RZ ;  /* 0x000000d403097824 */ /* 0x040fe200078e02ff */
[----:B------:R1:W-:Y:S01]  /*de00*/  STL.64 [R1+0xe40], R22 ;  /* 0x000e401601007387 */ /* 0x0003e20000100a00 */
[----:B0-----:R-:W-:Y:S01]  /*de10*/  IADD3 R18, P1, R8, R16, RZ ;  /* 0x0000001008127210 */ /* 0x001fe20007f3e0ff */
[----:B------:R-:W-:-:S02]  /*de20*/  IMAD R8, R3, 0x6a, RZ ;  /* 0x0000006a03087824 */ /* 0x000fc400078e02ff */
[----:B------:R0:W-:Y:S01]  /*de30*/  STL.64 [R1+0x1178], R20 ;  /* 0x0011781401007387 */ /* 0x0001e20000100a00 */
[----:B------:R-:W-:-:S03]  /*de40*/  LEA.HI.X.SX32 R11, R7, R17, 0x1, P6 ;  /* 0x00000011070b7211 */ /* 0x000fc600030f0eff */
[----:B------:R3:W-:Y:S01]  /*de50*/  STL.64 [R1+0xe38], R12 ;  /* 0x000e380c01007387 */ /* 0x0007e20000100a00 */
[----:B-1----:R-:W-:Y:S01]  /*de60*/  IMAD R22, R3, 0x35, RZ ;  /* 0x0000003503167824 */ /* 0x002fe200078e02ff */
[CC--:B------:R-:W-:Y:S02]  /*de70*/  LEA.HI.X.SX32 R15, R9.reuse, R17.reuse, 0x1, P3 ;  /* 0x00000011090f7211 */ /* 0x0c0fe400018f0eff */
[----:B------:R1:W-:Y:S01]  /*de80*/  STL.64 [R1+0xe30], R10 ;  /* 0x000e300a01007387 */ /* 0x0003e20000100a00 */
[-C--:B0-----:R-:W-:Y:S02]  /*de90*/  IADD3 R20, P4, R8, R16.reuse, RZ ;  /* 0x0000001008147210 */ /* 0x081fe40007f9e0ff */
[----:B---3--:R-:W-:Y:S02]  /*dea0*/  IADD3 R12, P5, R9, R16, RZ ;  /* 0x00000010090c7210 */ /* 0x008fe40007fbe0ff */
[-C--:B------:R-:W-:Y:S01]  /*deb0*/  LEA.HI.X.SX32 R21, R22, R17.reuse, 0x1, P4 ;  /* 0x0000001116157211 */ /* 0x080fe200020f0eff */
[C---:B-1----:R-:W-:Y:S01]  /*dec0*/  IMAD R11, R3.reuse, 0x1b0, RZ ;  /* 0x000001b0030b7824 */ /* 0x042fe200078e02ff */
[----:B------:R-:W-:Y:S01]  /*ded0*/  LEA.HI.X.SX32 R13, R8, R17, 0x1, P5 ;  /* 0x00000011080d7211 */ /* 0x000fe200028f0eff */
[----:B------:R-:W-:-:S02]  /*dee0*/  IMAD R10, R3, 0xd6, RZ ;  /* 0x000000d6030a7824 */ /* 0x000fc400078e02ff */
[----:B------:R-:W-:Y:S01]  /*def0*/  STL.64 [R1+0x1318], R20 ;  /* 0x0013181401007387 */ /* 0x000fe20000100a00 */
[-C--:B------:R-:W-:Y:S01]  /*df00*/  IADD3 R22, P4, R11, R16.reuse, RZ ;  /* 0x000000100b167210 */ /* 0x080fe20007f9e0ff */
[----:B------:R-:W-:Y:S02]  /*df10*/  IMAD R11, R3, 0xd5, RZ ;  /* 0x000000d5030b7824 */ /* 0x000fe400078e02ff */
[----:B------:R0:W-:Y:S04]  /*df20*/  STL.64 [R1+0x1170], R12 ;  /* 0x0011700c01007387 */ /* 0x0001e80000100a00 */
[----:B------:R1:W-:Y:S01]  /*df30*/  STL.64 [R1+0xe28], R14 ;  /* 0x000e280e01007387 */ /* 0x0003e20000100a00 */
[----:B------:R-:W-:Y:S01]  /*df40*/  LEA.HI.X.SX32 R19, R11, R17, 0x1, P1 ;  /* 0x000000110b137211 */ /* 0x000fe200008f0eff */
[C---:B------:R-:W-:Y:S01]  /*df50*/  IMAD R6, R3.reuse, 0x1ae, RZ ;  /* 0x000001ae03067824 */ /* 0x040fe200078e02ff */
[----:B0-----:R-:W-:Y:S01]  /*df60*/  IADD3 R12, P5, R10, R16, RZ ;  /* 0x000000100a0c7210 */ /* 0x001fe20007fbe0ff */
[----:B-1----:R-:W-:-:S02]  /*df70*/  IMAD R14, R3, 0x6b, RZ ;  /* 0x0000006b030e7824 */ /* 0x002fc400078e02ff */
[----:B------:R-:W-:Y:S03]  /*df80*/  STL.64 [R1+0xe20], R18 ;  /* 0x000e201201007387 */ /* 0x000fe60000100a00 */
[----:B------:R-:W-:Y:S02]  /*df90*/  LEA.HI.X.SX32 R13, R14, R17, 0x1, P5 ;  /* 0x000000110e0d7211 */ /* 0x000fe400028f0eff */
[----:B------:R-:W-:-:S03]  /*dfa0*/  IADD3 R6, P6, R6, R16, RZ ;  /* 0x0000001006067210 */ /* 0x000fc60007fde0ff */
[----:B------:R0:W-:Y:S01]  /*dfb0*/  STL.64 [R1+0x1168], R12 ;  /* 0x0011680c01007387 */ /* 0x0001e20000100a00 */
[----:B------:R-:W-:Y:S01]  /*dfc0*/  LEA.HI.X.SX32 R25, R10, R17, 0x1, P2 ;  /* 0x000000110a197211 */ /* 0x000fe200010f0eff */
[C---:B------:R-:W-:Y:S02]  /*dfd0*/  IMAD R11, R3.reuse, 0x36, RZ ;  /* 0x00000036030b7824 */ /* 0x040fe400078e02ff */
[C---:B------:R-:W-:Y:S02]  /*dfe0*/  IMAD R15, R3.reuse, 0x1b4, RZ ;  /* 0x000001b4030f7824 */ /* 0x040fe400078e02ff */
[C---:B0-----:R-:W-:Y:S02]  /*dff0*/  IMAD R12, R3.reuse, 0xd7, RZ ;  /* 0x000000d7030c7824 */ /* 0x041fe400078e02ff */
[----:B------:R-:W-:-:S03]  /*e000*/  IMAD R13, R3, 0xd8, RZ ;  /* 0x000000d8030d7824 */ /* 0x000fc600078e02ff */
[-C--:B------:R-:W-:Y:S01]  /*e010*/  LEA.HI.X.SX32 R7, R12, R17.reuse, 0x1, P6 ;  /* 0x000000110c077211 */ /* 0x080fe200030f0eff */
[----:B------:R-:W-:Y:S01]  /*e020*/  STL.64 [R1+0xe18], R24 ;  /* 0x000e181801007387 */ /* 0x000fe20000100a00 */
[----:B------:R-:W-:Y:S01]  /*e030*/  IMAD R10, R3, 0x1b, RZ ;  /* 0x0000001b030a7824 */ /* 0x000fe200078e02ff */
[-C--:B------:R-:W-:Y:S01]  /*e040*/  IADD3 R14, P5, R11, R16.reuse, RZ ;  /* 0x000000100b0e7210 */ /* 0x080fe20007fbe0ff */
[----:B------:R-:W-:Y:S01]  /*e050*/  IMAD R20, R3, 0x6c, RZ ;  /* 0x0000006c03147824 */ /* 0x000fe200078e02ff */
[----:B------:R0:W-:Y:S01]  /*e060*/  STL.64 [R1+0xe10], R6 ;  /* 0x000e100601007387 */ /* 0x0001e20000100a00 */
[-C--:B------:R-:W-:Y:S01]  /*e070*/  IADD3 R18, P1, R15, R16.reuse, RZ ;  /* 0x000000100f127210 */ /* 0x080fe20007f3e0ff */
[C---:B------:R-:W-:Y:S01]  /*e080*/  IMAD R12, R3.reuse, 0x1b6, RZ ;  /* 0x000001b6030c7824 */ /* 0x040fe200078e02ff */
[----:B------:R-:W-:Y:S01]  /*e090*/  LEA.HI.X.SX32 R15, R10, R17, 0x1, P5 ;  /* 0x000000110a0f7211 */ /* 0x000fe200028f0eff */
[----:B------:R-:W-:Y:S01]  /*e0a0*/  IMAD R8, R3, 0x1b2, RZ ;  /* 0x000001b203087824 */ /* 0x000fe200078e02ff */
[----:B0-----:R-:W-:-:S04]  /*e0b0*/  IADD3 R6, P6, R13, R16, RZ ;  /* 0x000000100d067210 */ /* 0x001fc80007fde0ff */
[C---:B------:R-:W-:Y:S01]  /*e0c0*/  LEA.HI.X.SX32 R7, R20.reuse, R17, 0x1, P6 ;  /* 0x0000001114077211 */ /* 0x040fe200030f0eff */
[----:B------:R0:W-:Y:S01]  /*e0d0*/  STL.64 [R1+0x13e8], R14 ;  /* 0x0013e80e01007387 */ /* 0x0001e20000100a00 */
[----:B------:R-:W-:-:S03]  /*e0e0*/  IADD3 R24, P2, R20, R16, RZ ;  /* 0x0000001014187210 */ /* 0x000fc60007f5e0ff */
[----:B------:R1:W-:Y:S01]  /*e0f0*/  STL.64 [R1+0x1160], R6 ;  /* 0x0011600601007387 */ /* 0x0003e20000100a00 */
[-C--:B------:R-:W-:Y:S02]  /*e100*/  IADD3 R8, P3, R8, R16.reuse, RZ ;  /* 0x0000001008087210 */ /* 0x080fe40007f7e0ff */
[-C--:B------:R-:W-:Y:S02]  /*e110*/  LEA.HI.X.SX32 R25, R11, R17.reuse, 0x1, P2 ;  /* 0x000000110b197211 */ /* 0x080fe400010f0eff */
[-C--:B0-----:R-:W-:Y:S01]  /*e120*/  IADD3 R14, P5, R12, R16.reuse, RZ ;  /* 0x000000100c0e7210 */ /* 0x081fe20007fbe0ff */
[C---:B------:R-:W-:Y:S02]  /*e130*/  IMAD R12, R3.reuse, 0xda, RZ ;  /* 0x000000da030c7824 */ /* 0x040fe400078e02ff */
[----:B-1----:R-:W-:Y:S01]  /*e140*/  IMAD R7, R3, 0xd9, RZ ;  /* 0x000000d903077824 */ /* 0x002fe200078e02ff */
[----:B------:R-:W-:Y:S01]  /*e150*/  LEA.HI.X.SX32 R23, R13, R17, 0x1, P4 ;  /* 0x000000110d177211 */ /* 0x000fe200020f0eff */
[----:B------:R-:W-:Y:S01]  /*e160*/  IMAD R13, R3, 0x6d, RZ ;  /* 0x0000006d030d7824 */ /* 0x000fe200078e02ff */
[----:B------:R-:W-:-:S02]  /*e170*/  IADD3 R20, P6, R12, R16, RZ ;  /* 0x000000100c147210 */ /* 0x000fc40007fde0ff */
[-C--:B------:R-:W-:Y:S01]  /*e180*/  LEA.HI.X.SX32 R9, R7, R17.reuse, 0x1, P3 ;  /* 0x0000001107097211 */ /* 0x080fe200018f0eff */
[----:B------:R-:W-:Y:S01]  /*e190*/  STL.64 [R1+0x1310], R24 ;  /* 0x0013101801007387 */ /* 0x000fe20000100a00 */
[-C--:B------:R-:W-:Y:S02]  /*e1a0*/  LEA.HI.X.SX32 R21, R13, R17.reuse, 0x1, P6 ;  /* 0x000000110d157211 */ /* 0x080fe400030f0eff */
[----:B------:R-:W-:Y:S01]  /*e1b0*/  LEA.HI.X.SX32 R19, R12, R17, 0x1, P1 ;  /* 0x000000110c137211 */ /* 0x000fe200008f0eff */
[----:B------:R-:W-:Y:S01]  /*e1c0*/  STL.64 [R1+0xe08], R22 ;  /* 0x000e081601007387 */ /* 0x000fe20000100a00 */
[----:B------:R-:W-:-:S03]  /*e1d0*/  IMAD R13, R3, 0xdb, RZ ;  /* 0x000000db030d7824 */ /* 0x000fc600078e02ff */
[----:B------:R0:W-:Y:S01]  /*e1e0*/  STL.64 [R1+0xe00], R8 ;  /* 0x000e000801007387 */ /* 0x0001e20000100a00 */
[----:B------:R-:W-:-:S03]  /*e1f0*/  IMAD R10, R3, 0x1b8, RZ ;  /* 0x000001b8030a7824 */ /* 0x000fc600078e02ff */
[----:B------:R1:W-:Y:S01]  /*e200*/  STL.64 [R1+0x1158], R20 ;  /* 0x0011581401007387 */ /* 0x0003e20000100a00 */
[----:B------:R-:W-:-:S03]  /*e210*/  LEA.HI.X.SX32 R15, R13, R17, 0x1, P5 ;  /* 0x000000110d0f7211 */ /* 0x000fc600028f0eff */
[----:B------:R3:W-:Y:S01]  /*e220*/  STL.64 [R1+0xdf8], R18 ;  /* 0x000df81201007387 */ /* 0x0007e20000100a00 */
[C---:B0-----:R-:W-:Y:S02]  /*e230*/  IMAD R8, R3.reuse, 0xdc, RZ ;  /* 0x000000dc03087824 */ /* 0x041fe400078e02ff */
[C---:B------:R-:W-:Y:S02]  /*e240*/  IMAD R9, R3.reuse, 0x6e, RZ ;  /* 0x0000006e03097824 */ /* 0x040fe400078e02ff */
[C---:B------:R-:W-:Y:S02]  /*e250*/  IMAD R22, R3.reuse, 0x37, RZ ;  /* 0x0000003703167824 */ /* 0x040fe400078e02ff */
[----:B------:R-:W-:Y:S01]  /*e260*/  IMAD R6, R3, 0x1ba, RZ ;  /* 0x000001ba03067824 */ /* 0x000fe200078e02ff */
[-C--:B-1----:R-:W-:Y:S02]  /*e270*/  IADD3 R20, P6, R9, R16.reuse, RZ ;  /* 0x0000001009147210 */ /* 0x082fe40007fde0ff */
[-C--:B---3--:R-:W-:Y:S01]  /*e280*/  IADD3 R18, P1, R8, R16.reuse, RZ ;  /* 0x0000001008127210 */ /* 0x088fe20007f3e0ff */
[----:B------:R0:W-:Y:S01]  /*e290*/  STL.64 [R1+0xdf0], R14 ;  /* 0x000df00e01007387 */ /* 0x0001e20000100a00 */
[----:B------:R-:W-:-:S02]  /*e2a0*/  IADD3 R10, P2, R10, R16, RZ ;  /* 0x000000100a0a7210 */ /* 0x000fc40007f5e0ff */
[-C--:B------:R-:W-:Y:S01]  /*e2b0*/  LEA.HI.X.SX32 R19, R9, R17.reuse, 0x1, P1 ;  /* 0x0000001109137211 */ /* 0x080fe200008f0eff */
[C---:B------:R-:W-:Y:S01]  /*e2c0*/  IMAD R9, R3.reuse, 0x1c2, RZ ;  /* 0x000001c203097824 */ /* 0x040fe200078e02ff */
[-C--:B------:R-:W-:Y:S02]  /*e2d0*/  LEA.HI.X.SX32 R21, R22, R17.reuse, 0x1, P6 ;  /* 0x0000001116157211 */ /* 0x080fe400030f0eff */
[-C--:B------:R-:W-:Y:S01]  /*e2e0*/  IADD3 R24, P4, R6, R16.reuse, RZ ;  /* 0x0000001006187210 */ /* 0x080fe20007f9e0ff */
[C---:B------:R-:W-:Y:S01]  /*e2f0*/  IMAD R6, R3.reuse, 0x1bc, RZ ;  /* 0x000001bc03067824 */ /* 0x040fe200078e02ff */
[-C--:B------:R-:W-:Y:S01]  /*e300*/  LEA.HI.X.SX32 R11, R8, R17.reuse, 0x1, P2 ;  /* 0x00000011080b7211 */ /* 0x080fe200010f0eff */
[C---:B0-----:R-:W-:Y:S01]  /*e310*/  IMAD R14, R3.reuse, 0xde, RZ ;  /* 0x000000de030e7824 */ /* 0x041fe200078e02ff */
[----:B------:R-:W-:Y:S01]  /*e320*/  STL.64 [R1+0x1308], R20 ;  /* 0x0013081401007387 */ /* 0x000fe20000100a00 */
[----:B------:R-:W-:Y:S01]  /*e330*/  IMAD R8, R3, 0xdd, RZ ;  /* 0x000000dd03087824 */ /* 0x000fe200078e02ff */
[-C--:B------:R-:W-:Y:S01]  /*e340*/  IADD3 R22, P2, R9, R16.reuse, RZ ;  /* 0x0000001009167210 */ /* 0x080fe20007f5e0ff */
[C---:B------:R-:W-:Y:S01]  /*e350*/  IMAD R9, R3.reuse, 0x6f, RZ ;  /* 0x0000006f03097824 */ /* 0x040fe200078e02ff */
[----:B------:R0:W-:Y:S01]  /*e360*/  STL.64 [R1+0x1150], R18 ;  /* 0x0011501201007387 */ /* 0x0001e20000100a00 */
[C---:B------:R-:W-:Y:S01]  /*e370*/  IMAD R15, R3.reuse, 0x1c0, RZ ;  /* 0x000001c0030f7824 */ /* 0x040fe200078e02ff */
[----:B------:R-:W-:Y:S01]  /*e380*/  IADD3 R6, P3, R6, R16, RZ ;  /* 0x0000001006067210 */ /* 0x000fe20007f7e0ff */
[C---:B------:R-:W-:Y:S01]  /*e390*/  IMAD R12, R3.reuse, 0x1be, RZ ;  /* 0x000001be030c7824 */ /* 0x040fe200078e02ff */
[-C--:B------:R-:W-:Y:S01]  /*e3a0*/  LEA.HI.X.SX32 R25, R8, R17.reuse, 0x1, P4 ;  /* 0x0000001108197211 */ /* 0x080fe200020f0eff */
[----:B------:R-:W-:Y:S01]  /*e3b0*/  IMAD R8, R3, 0xe, RZ ;  /* 0x0000000e03087824 */ /* 0x000fe200078e02ff */
[----:B------:R-:W-:-:S02]  /*e3c0*/  LEA.HI.X.SX32 R7, R14, R17, 0x1, P3 ;  /* 0x000000110e077211 */ /* 0x000fc400018f0eff */
[-C--:B0-----:R-:W-:Y:S02]  /*e3d0*/  IADD3 R18, P1, R14, R16.reuse, RZ ;  /* 0x000000100e127210 */ /* 0x081fe40007f3e0ff */
[-C--:B------:R-:W-:Y:S02]  /*e3e0*/  IADD3 R20, P6, R15, R16.reuse, RZ ;  /* 0x000000100f147210 */ /* 0x080fe40007fde0ff */
[-C--:B------:R-:W-:Y:S01]  /*e3f0*/  LEA.HI.X.SX32 R19, R9, R17.reuse, 0x1, P1 ;  /* 0x0000001109137211 */ /* 0x080fe200008f0eff */
[C---:B------:R-:W-:Y:S01]  /*e400*/  IMAD R15, R3.reuse, 0x1c, RZ ;  /* 0x0000001c030f7824 */ /* 0x040fe200078e02ff */
[----:B------:R-:W-:Y:S01]  /*e410*/  STL.64 [R1+0xde8], R10 ;  /* 0x000de80a01007387 */ /* 0x000fe20000100a00 */
[----:B------:R-:W-:Y:S01]  /*e420*/  IMAD R9, R3, 0xdf, RZ ;  /* 0x000000df03097824 */ /* 0x000fe200078e02ff */
[----:B------:R-:W-:Y:S02]  /*e430*/  IADD3 R12, P5, R12, R16, RZ ;  /* 0x000000100c0c7210 */ /* 0x000fe40007fbe0ff */
[----:B------:R0:W-:Y:S04]  /*e440*/  STL.64 [R1+0xde0], R24 ;  /* 0x000de01801007387 */ /* 0x0001e80000100a00 */
[----:B------:R1:W-:Y:S01]  /*e450*/  STL.64 [R1+0x1148], R18 ;  /* 0x0011481201007387 */ /* 0x0003e20000100a00 */
[----:B------:R-:W-:-:S03]  /*e460*/  LEA.HI.X.SX32 R13, R9, R17, 0x1, P5 ;  /* 0x00000011090d7211 */ /* 0x000fc600028f0eff */
[----:B------:R3:W-:Y:S01]  /*e470*/  STL.64 [R1+0xdd8], R6 ;  /* 0x000dd80601007387 */ /* 0x0007e20000100a00 */
[C---:B0-----:R-:W-:Y:S01]  /*e480*/  IMAD R25, R3.reuse, 0x7, RZ ;  /* 0x0000000703197824 */ /* 0x041fe200078e02ff */
[CC--:B-1----:R-:W-:Y:S01]  /*e490*/  IADD3 R18, P1, R8.reuse, R16.reuse, RZ ;  /* 0x0000001008127210 */ /* 0x0c2fe20007f3e0ff */
[----:B------:R-:W-:Y:S01]  /*e4a0*/  IMAD R24, R3, 0x38, RZ ;  /* 0x0000003803187824 */ /* 0x000fe200078e02ff */
[-C--:B---3--:R-:W-:Y:S01]  /*e4b0*/  IADD3 R6, P3, R15, R16.reuse, RZ ;  /* 0x000000100f067210 */ /* 0x088fe20007f7e0ff */
[----:B------:R-:W-:Y:S01]  /*e4c0*/  IMAD R14, R3, 0x70, RZ ;  /* 0x00000070030e7824 */ /* 0x000fe200078e02ff */
[-C--:B------:R-:W-:Y:S01]  /*e4d0*/  LEA.HI.X.SX32 R19, R25, R17.reuse, 0x1, P1 ;  /* 0x0000001119137211 */ /* 0x080fe200008f0eff */
[----:B------:R-:W-:Y:S01]  /*e4e0*/  IMAD R9, R3, 0xe0, RZ ;  /* 0x000000e003097824 */ /* 0x000fe200078e02ff */
[----:B------:R-:W-:Y:S01]  /*e4f0*/  LEA.HI.X.SX32 R7, R8, R17, 0x1, P3 ;  /* 0x0000001108077211 */ /* 0x000fe200018f0eff */
[----:B------:R0:W-:Y:S04]  /*e500*/  STL.64 [R1+0xdd0], R12 ;  /* 0x000dd00c01007387 */ /* 0x0001e80000100a00 */
[----:B------:R1:W-:Y:S04]  /*e510*/  STL.64 [R1+0x1488], R18 ;  /* 0x0014881201007387 */ /* 0x0003e80000100a00 */
[----:B------:R3:W-:Y:S01]  /*e520*/  STL.64 [R1+0x1450], R6 ;  /* 0x0014500601007387 */ /* 0x0007e20000100a00 */
[----:B0-----:R-:W-:-:S02]  /*e530*/  IADD3 R12, P5, R24, R16, RZ ;  /* 0x00000010180c7210 */ /* 0x001fc40007fbe0ff */
[-C--:B-1----:R-:W-:Y:S02]  /*e540*/  IADD3 R18, P1, R14, R16.reuse, RZ ;  /* 0x000000100e127210 */ /* 0x082fe40007f3e0ff */
[-C--:B------:R-:W-:Y:S02]  /*e550*/  LEA.HI.X.SX32 R13, R15, R17.reuse, 0x1, P5 ;  /* 0x000000110f0d7211 */ /* 0x080fe400028f0eff */
[----:B---3--:R-:W-:Y:S02]  /*e560*/  IADD3 R6, P3, R9, R16, RZ ;  /* 0x0000001009067210 */ /* 0x008fe40007f7e0ff */
[-C--:B------:R-:W-:Y:S01]  /*e570*/  LEA.HI.X.SX32 R19, R24, R17.reuse, 0x1, P1 ;  /* 0x0000001118137211 */ /* 0x080fe200008f0eff */
[----:B------:R-:W-:Y:S01]  /*e580*/  IMAD R8, R3, 0x1c6, RZ ;  /* 0x000001c603087824 */ /* 0x000fe200078e02ff */
[-C--:B------:R-:W-:Y:S01]  /*e590*/  LEA.HI.X.SX32 R7, R14, R17.reuse, 0x1, P3 ;  /* 0x000000110e077211 */ /* 0x080fe200018f0eff */
[----:B------:R0:W-:Y:S01]  /*e5a0*/  STL.64 [R1+0x13e0], R12 ;  /* 0x0013e00c01007387 */ /* 0x0001e20000100a00 */
[----:B------:R-:W-:-:S03]  /*e5b0*/  LEA.HI.X.SX32 R21, R9, R17, 0x1, P6 ;  /* 0x0000001109157211 */ /* 0x000fc600030f0eff */
[----:B------:R-:W-:Y:S01]  /*e5c0*/  STL.64 [R1+0x1300], R18 ;  /* 0x0013001201007387 */ /* 0x000fe20000100a00 */
[----:B------:R-:W-:-:S03]  /*e5d0*/  IMAD R10, R3, 0x1c4, RZ ;  /* 0x000001c4030a7824 */ /* 0x000fc600078e02ff */
[----:B------:R1:W-:Y:S01]  /*e5e0*/  STL.64 [R1+0x1140], R6 ;  /* 0x0011400601007387 */ /* 0x0003e20000100a00 */
[-C--:B0-----:R-:W-:Y:S01]  /*e5f0*/  IADD3 R12, P5, R8, R16.reuse, RZ ;  /* 0x00000010080c7210 */ /* 0x081fe20007fbe0ff */
[C---:B------:R-:W-:Y:S02]  /*e600*/  IMAD R8, R3.reuse, 0xe2, RZ ;  /* 0x000000e203087824 */ /* 0x040fe400078e02ff */
[----:B------:R0:W-:Y:S01]  /*e610*/  STL.64 [R1+0xdc8], R20 ;  /* 0x000dc81401007387 */ /* 0x0001e20000100a00 */
[C---:B------:R-:W-:Y:S02]  /*e620*/  IMAD R15, R3.reuse, 0x1c8, RZ ;  /* 0x000001c8030f7824 */ /* 0x040fe400078e02ff */
[C---:B-1----:R-:W-:Y:S02]  /*e630*/  IMAD R7, R3.reuse, 0x1ca, RZ ;  /* 0x000001ca03077824 */ /* 0x042fe400078e02ff */
[C---:B------:R-:W-:Y:S01]  /*e640*/  IMAD R6, R3.reuse, 0xe1, RZ ;  /* 0x000000e103067824 */ /* 0x040fe200078e02ff */
[-C--:B------:R-:W-:Y:S01]  /*e650*/  IADD3 R14, P3, R8, R16.reuse, RZ ;  /* 0x00000010080e7210 */ /* 0x080fe20007f7e0ff */
[----:B------:R-:W-:Y:S01]  /*e660*/  IMAD R9, R3, 0x71, RZ ;  /* 0x0000007103097824 */ /* 0x000fe200078e02ff */
[-C--:B0-----:R-:W-:Y:S01]  /*e670*/  IADD3 R20, P6, R7, R16.reuse, RZ ;  /* 0x0000001007147210 */ /* 0x081fe20007fde0ff */
[----:B------:R-:W-:Y:S01]  /*e680*/  IMAD R7, R3, 0x1cc, RZ ;  /* 0x000001cc03077824 */ /* 0x000fe200078e02ff */
[----:B------:R-:W-:-:S02]  /*e690*/  IADD3 R10, P4, R10, R16, RZ ;  /* 0x000000100a0a7210 */ /* 0x000fc40007f9e0ff */
[-C--:B------:R-:W-:Y:S02]  /*e6a0*/  IADD3 R18, P1, R15, R16.reuse, RZ ;  /* 0x000000100f127210 */ /* 0x080fe40007f3e0ff */
[-C--:B------:R-:W-:Y:S01]  /*e6b0*/  LEA.HI.X.SX32 R23, R6, R17.reuse, 0x1, P2 ;  /* 0x0000001106177211 */ /* 0x080fe200010f0eff */
[----:B------:R-:W-:Y:S01]  /*e6c0*/  IMAD R6, R3, 0x72, RZ ;  /* 0x0000007203067824 */ /* 0x000fe200078e02ff */
[-C--:B------:R-:W-:Y:S02]  /*e6d0*/  LEA.HI.X.SX32 R15, R9, R17.reuse, 0x1, P3 ;  /* 0x00000011090f7211 */ /* 0x080fe400018f0eff */
[----:B------:R-:W-:Y:S01]  /*e6e0*/  IADD3 R24, P2, R7, R16, RZ ;  /* 0x0000001007187210 */ /* 0x000fe20007f5e0ff */
[C---:B------:R-:W-:Y:S01]  /*e6f0*/  IMAD R7, R3.reuse, 0xe4, RZ ;  /* 0x000000e403077824 */ /* 0x040fe200078e02ff */
[-C--:B------:R-:W-:Y:S01]  /*e700*/  LEA.HI.X.SX32 R11, R8, R17.reuse, 0x1, P4 ;  /* 0x00000011080b7211 */ /* 0x080fe200020f0eff */
[----:B------:R-:W-:Y:S01]  /*e710*/  IMAD R9, R3, 0xe3, RZ ;  /* 0x000000e303097824 */ /* 0x000fe200078e02ff */
[----:B------:R0:W-:Y:S04]  /*e720*/  STL.64 [R1+0xdc0], R22 ;  /* 0x000dc01601007387 */ /* 0x0001e80000100a00 */
[----:B------:R1:W-:Y:S01]  /*e730*/  STL.64 [R1+0x1138], R14 ;  /* 0x0011380e01007387 */ /* 0x0003e20000100a00 */
[----:B------:R-:W-:-:S03]  /*e740*/  LEA.HI.X.SX32 R13, R9, R17, 0x1, P5 ;  /* 0x00000011090d7211 */ /* 0x000fc600028f0eff */
[----:B------:R3:W-:Y:S01]  /*e750*/  STL.64 [R1+0xdb8], R10 ;  /* 0x000db80a01007387 */ /* 0x0007e20000100a00 */
[----:B0-----:R-:W-:Y:S01]  /*e760*/  IMAD R22, R3, 0x39, RZ ;  /* 0x0000003903167824 */ /* 0x001fe200078e02ff */
[-C--:B-1----:R-:W-:Y:S02]  /*e770*/  IADD3 R14, P3, R6, R16.reuse, RZ ;  /* 0x00000010060e7210 */ /* 0x082fe40007f7e0ff */
[C---:B---3--:R-:W-:Y:S02]  /*e780*/  IADD3 R10, P4, R7.reuse, R16, RZ ;  /* 0x00000010070a7210 */ /* 0x048fe40007f9e0ff */
[-C--:B------:R-:W-:Y:S02]  /*e790*/  LEA.HI.X.SX32 R15, R22, R17.reuse, 0x1, P3 ;  /* 0x00000011160f7211 */ /* 0x080fe400018f0eff */
[-C--:B------:R-:W-:Y:S01]  /*e7a0*/  LEA.HI.X.SX32 R11, R6, R17.reuse, 0x1, P4 ;  /* 0x00000011060b7211 */ /* 0x080fe200020f0eff */
[----:B------:R0:W-:Y:S01]  /*e7b0*/  STL.64 [R1+0xdb0], R12 ;  /* 0x000db00c01007387 */ /* 0x0001e20000100a00 */
[----:B------:R-:W-:Y:S01]  /*e7c0*/  LEA.HI.X.SX32 R19, R7, R17, 0x1, P1 ;  /* 0x0000001107137211 */ /* 0x000fe200008f0eff */
[----:B------:R-:W-:-:S02]  /*e7d0*/  IMAD R7, R3, 0xe5, RZ ;  /* 0x000000e503077824 */ /* 0x000fc400078e02ff */
[----:B------:R-:W-:Y:S04]  /*e7e0*/  STL.64 [R1+0x12f8], R14 ;  /* 0x0012f80e01007387 */ /* 0x000fe80000100a00 */
[----:B------:R1:W-:Y:S01]  /*e7f0*/  STL.64 [R1+0x1130], R10 ;  /* 0x0011300a01007387 */ /* 0x0003e20000100a00 */
[----:B0-----:R-:W-:-:S03]  /*e800*/  IMAD R12, R3, 0xe6, RZ ;  /* 0x000000e6030c7824 */ /* 0x001fc600078e02ff */
[----:B------:R0:W-:Y:S01]  /*e810*/  STL.64 [R1+0xda8], R18 ;  /* 0x000da81201007387 */ /* 0x0001e20000100a00 */
[----:B------:R-:W-:Y:S02]  /*e820*/  LEA.HI.X.SX32 R21, R7, R17, 0x1, P6 ;  /* 0x0000001107157211 */ /* 0x000fe400030f0eff */
[----:B-1----:R-:W-:Y:S01]  /*e830*/  IADD3 R10, P4, R12, R16, RZ ;  /* 0x000000100c0a7210 */ /* 0x002fe20007f9e0ff */
[C---:B0-----:R-:W-:Y:S02]  /*e840*/  IMAD R18, R3.reuse, 0x73, RZ ;  /* 0x0000007303127824 */ /* 0x041fe400078e02ff */
[----:B------:R-:W-:-:S03]  /*e850*/  IMAD R8, R3, 0x1ce, RZ ;  /* 0x000001ce03087824 */ /* 0x000fc600078e02ff */
[-C--:B------:R-:W-:Y:S01]  /*e860*/  LEA.HI.X.SX32 R11, R18, R17.reuse, 0x1, P4 ;  /* 0x00000011120b7211 */ /* 0x080fe200020f0eff */
[----:B------:R-:W-:Y:S01]  /*e870*/  STL.64 [R1+0xda0], R20 ;  /* 0x000da01401007387 */ /* 0x000fe20000100a00 */
[----:B------:R-:W-:Y:S01]  /*e880*/  IMAD R13, R3, 0x1d0, RZ ;  /* 0x000001d0030d7824 */ /* 0x000fe200078e02ff */
[-C--:B------:R-:W-:Y:S02]  /*e890*/  IADD3 R8, P5, R8, R16.reuse, RZ ;  /* 0x0000001008087210 */ /* 0x080fe40007fbe0ff */
[----:B------:R0:W-:Y:S01]  /*e8a0*/  STL.64 [R1+0x1128], R10 ;  /* 0x0011280a01007387 */ /* 0x0001e20000100a00 */
[----:B------:R-:W-:Y:S02]  /*e8b0*/  LEA.HI.X.SX32 R25, R12, R17, 0x1, P2 ;  /* 0x000000110c197211 */ /* 0x000fe400010f0eff */
[----:B------:R-:W-:Y:S01]  /*e8c0*/  IADD3 R14, P3, R13, R16, RZ ;  /* 0x000000100d0e7210 */ /* 0x000fe20007f7e0ff */
[C---:B------:R-:W-:Y:S02]  /*e8d0*/  IMAD R13, R3.reuse, 0x3a, RZ ;  /* 0x0000003a030d7824 */ /* 0x040fe400078e02ff */
[----:B0-----:R-:W-:-:S02]  /*e8e0*/  IMAD R10, R3, 0xe7, RZ ;  /* 0x000000e7030a7824 */ /* 0x001fc400078e02ff */
[----:B------:R-:W-:-:S03]  /*e8f0*/  IMAD R11, R3, 0xe8, RZ ;  /* 0x000000e8030b7824 */ /* 0x000fc600078e02ff */
[-C--:B------:R-:W-:Y:S01]  /*e900*/  LEA.HI.X.SX32 R9, R10, R17.reuse, 0x1, P5 ;  /* 0x000000110a097211 */ /* 0x080fe200028f0eff */
[----:B------:R-:W-:Y:S01]  /*e910*/  STL.64 [R1+0xd98], R24 ;  /* 0x000d981801007387 */ /* 0x000fe20000100a00 */
[----:B------:R-:W-:Y:S01]  /*e920*/  IMAD R12, R3, 0x1d, RZ ;  /* 0x0000001d030c7824 */ /* 0x000fe200078e02ff */
[-C--:B------:R-:W-:Y:S01]  /*e930*/  IADD3 R18, P4, R13, R16.reuse, RZ ;  /* 0x000000100d127210 */ /* 0x080fe20007f9e0ff */
[C---:B------:R-:W-:Y:S01]  /*e940*/  IMAD R20, R3.reuse, 0x74, RZ ;  /* 0x0000007403147824 */ /* 0x040fe200078e02ff */
[----:B------:R0:W-:Y:S02]  /*e950*/  STL.64 [R1+0xd90], R8 ;  /* 0x000d900801007387 */ /* 0x0001e40000100a00 */
[----:B------:R-:W-:Y:S01]  /*e960*/  LEA.HI.X.SX32 R19, R12, R17, 0x1, P4 ;  /* 0x000000110c137211 */ /* 0x000fe200020f0eff */
[----:B------:R-:W-:Y:S01]  /*e970*/  IMAD R6, R3, 0x1d2, RZ ;  /* 0x000001d203067824 */ /* 0x000fe200078e02ff */
[----:B0-----:R-:W-:-:S04]  /*e980*/  IADD3 R8, P5, R11, R16, RZ ;  /* 0x000000100b087210 */ /* 0x001fc80007fbe0ff */
[CC--:B------:R-:W-:Y:S01]  /*e990*/  LEA.HI.X.SX32 R9, R20.reuse, R17.reuse, 0x1, P5 ;  /* 0x0000001114097211 */ /* 0x0c0fe200028f0eff */
[----:B------:R-:W-:Y:S01]  /*e9a0*/  STL.64 [R1+0x13d8], R18 ;  /* 0x0013d81201007387 */ /* 0x000fe20000100a00 */
[-C--:B------:R-:W-:Y:S01]  /*e9b0*/  IADD3 R24, P2, R20, R16.reuse, RZ ;  /* 0x0000001014187210 */ /* 0x080fe20007f5e0ff */
[----:B------:R-:W-:Y:S02]  /*e9c0*/  IMAD R10, R3, 0x1d6, RZ ;  /* 0x000001d6030a7824 */ /* 0x000fe400078e02ff */
[----:B------:R0:W-:Y:S01]  /*e9d0*/  STL.64 [R1+0x1120], R8 ;  /* 0x0011200801007387 */ /* 0x0001e20000100a00 */
[-C--:B------:R-:W-:Y:S02]  /*e9e0*/  IADD3 R22, P1, R6, R16.reuse, RZ ;  /* 0x0000001006167210 */ /* 0x080fe40007f3e0ff */
[-C--:B------:R-:W-:Y:S02]  /*e9f0*/  LEA.HI.X.SX32 R25, R13, R17.reuse, 0x1, P2 ;  /* 0x000000110d197211 */ /* 0x080fe400010f0eff */
[----:B------:R-:W-:Y:S01]  /*ea00*/  LEA.HI.X.SX32 R15, R11, R17, 0x1, P3 ;  /* 0x000000110b0f7211 */ /* 0x000fe200018f0eff */
[C---:B0-----:R-:W-:Y:S01]  /*ea10*/  IMAD R9, R3.reuse, 0xe9, RZ ;  /* 0x000000e903097824 */ /* 0x041fe200078e02ff */
[----:B------:R-:W-:Y:S01]  /*ea20*/  IADD3 R18, P4, R10, R16, RZ ;  /* 0x000000100a127210 */ /* 0x000fe20007f9e0ff */
[----:B------:R-:W-:-:S03]  /*ea30*/  IMAD R10, R3, 0xea, RZ ;  /* 0x000000ea030a7824 */ /* 0x000fc600078e02ff */
[----:B------:R-:W-:Y:S01]  /*ea40*/  LEA.HI.X.SX32 R23, R9, R17, 0x1, P1 ;  /* 0x0000001109177211 */ /* 0x000fe200008f0eff */
[----:B------:R-:W-:Y:S01]  /*ea50*/  STL.64 [R1+0x12f0], R24 ;  /* 0x0012f01801007387 */ /* 0x000fe20000100a00 */
[----:B------:R-:W-:-:S03]  /*ea60*/  IMAD R6, R3, 0x1d4, RZ ;  /* 0x000001d403067824 */ /* 0x000fc600078e02ff */
[----:B------:R-:W-:Y:S01]  /*ea70*/  STL.64 [R1+0xd88], R14 ;  /* 0x000d880e01007387 */ /* 0x000fe20000100a00 */
[----:B------:R-:W-:-:S03]  /*ea80*/  IADD3 R20, P5, R10, R16, RZ ;  /* 0x000000100a147210 */ /* 0x000fc60007fbe0ff */
[----:B------:R0:W-:Y:S01]  /*ea90*/  STL.64 [R1+0xd80], R22 ;  /* 0x000d801601007387 */ /* 0x0001e20000100a00 */
[----:B------:R-:W-:Y:S01]  /*eaa0*/  IADD3 R6, P6, R6, R16, RZ ;  /* 0x0000001006067210 */ /* 0x000fe20007fde0ff */
[C---:B------:R-:W-:Y:S02]  /*eab0*/  IMAD R11, R3.reuse, 0x76, RZ ;  /* 0x00000076030b7824 */ /* 0x040fe400078e02ff */
[----:B0-----:R-:W-:Y:S01]  /*eac0*/  IMAD R23, R3, 0x75, RZ ;  /* 0x0000007503177824 */ /* 0x001fe200078e02ff */
[----:B------:R-:W-:-:S04]  /*ead0*/  LEA.HI.X.SX32 R7, R10, R17, 0x1, P6 ;  /* 0x000000110a077211 */ /* 0x000fc800030f0eff */
[----:B------:R-:W-:Y:S01]  /*eae0*/  LEA.HI.X.SX32 R21, R23, R17, 0x1, P5 ;  /* 0x0000001117157211 */ /* 0x000fe200028f0eff */
[C---:B------:R-:W-:Y:S02]  /*eaf0*/  IMAD R22, R3.reuse, 0xec, RZ ;  /* 0x000000ec03167824 */ /* 0x040fe400078e02ff */
[----:B------:R-:W-:Y:S02]  /*eb00*/  IMAD R12, R3, 0x1d8, RZ ;  /* 0x000001d8030c7824 */ /* 0x000fe400078e02ff */
[----:B------:R0:W-:Y:S01]  /*eb10*/  STL.64 [R1+0x1118], R20 ;  /* 0x0011181401007387 */ /* 0x0001e20000100a00 */
[----:B------:R-:W-:-:S03]  /*eb20*/  IADD3 R24, P5, R11, R16, RZ ;  /* 0x000000100b187210 */ /* 0x000fc60007fbe0ff */
[----:B------:R1:W-:Y:S01]  /*eb30*/  STL.64 [R1+0xd78], R6 ;  /* 0x000d780601007387 */ /* 0x0003e20000100a00 */
[-C--:B------:R-:W-:Y:S01]  /*eb40*/  IADD3 R12, P2, R12, R16.reuse, RZ ;  /* 0x000000100c0c7210 */ /* 0x080fe20007f5e0ff */
[C---:B0-----:R-:W-:Y:S02]  /*eb50*/  IMAD R20, R3.reuse, 0xeb, RZ ;  /* 0x000000eb03147824 */ /* 0x041fe400078e02ff */
[C---:B------:R-:W-:Y:S01]  /*eb60*/  IMAD R21, R3.reuse, 0x3b, RZ ;  /* 0x0000003b03157824 */ /* 0x040fe200078e02ff */
[----:B-1----:R-:W-:Y:S02]  /*eb70*/  IADD3 R6, P6, R22, R16, RZ ;  /* 0x0000001016067210 */ /* 0x002fe40007fde0ff */
[-C--:B------:R-:W-:Y:S01]  /*eb80*/  LEA.HI.X.SX32 R19, R20, R17.reuse, 0x1, P4 ;  /* 0x0000001114137211 */ /* 0x080fe200020f0eff */
[----:B------:R-:W-:Y:S01]  /*eb90*/  IMAD R10, R3, 0x1de, RZ ;  /* 0x000001de030a7824 */ /* 0x000fe200078e02ff */
[-C--:B------:R-:W-:Y:S01]  /*eba0*/  LEA.HI.X.SX32 R25, R21, R17.reuse, 0x1, P5 ;  /* 0x0000001115197211 */ /* 0x080fe200028f0eff */
[----:B------:R-:W-:Y:S01]  /*ebb0*/  IMAD R8, R3, 0x1da, RZ ;  /* 0x000001da03087824 */ /* 0x000fe200078e02ff */
[----:B------:R-:W-:-:S02]  /*ebc0*/  LEA.HI.X.SX32 R7, R11, R17, 0x1, P6 ;  /* 0x000000110b077211 */ /* 0x000fc400030f0eff */
[----:B------:R-:W-:Y:S01]  /*ebd0*/  LEA.HI.X.SX32 R13, R22, R17, 0x1, P2 ;  /* 0x00000011160d7211 */ /* 0x000fe200010f0eff */
[----:B------:R0:W-:Y:S01]  /*ebe0*/  STL.64 [R1+0xd70], R18 ;  /* 0x000d701201007387 */ /* 0x0001e20000100a00 */
[C---:B------:R-:W-:Y:S01]  /*ebf0*/  IMAD R11, R3.reuse, 0x1e2, RZ ;  /* 0x000001e2030b7824 */ /* 0x040fe200078e02ff */
[----:B------:R-:W-:Y:S02]  /*ec00*/  IADD3 R14, P3, R8, R16, RZ ;  /* 0x00000010080e7210 */ /* 0x000fe40007f7e0ff */
[----:B------:R-:W-:Y:S01]  /*ec10*/  STL.64 [R1+0x12e8], R24 ;  /* 0x0012e81801007387 */ /* 0x000fe20000100a00 */
[----:B------:R-:W-:-:S03]  /*ec20*/  IMAD R8, R3, 0x1dc, RZ ;  /* 0x000001dc03087824 */ /* 0x000fc600078e02ff */
[----:B------:R1:W-:Y:S01]  /*ec30*/  STL.64 [R1+0x1110], R6 ;  /* 0x0011100601007387 */ /* 0x0003e20000100a00 */
[-C--:B0-----:R-:W-:Y:S01]  /*ec40*/  IADD3 R18, P4, R10, R16.reuse, RZ ;  /* 0x000000100a127210 */ /* 0x081fe20007f9e0ff */
[----:B------:R-:W-:Y:S02]  /*ec50*/  IMAD R10, R3, 0xee, RZ ;  /* 0x000000ee030a7824 */ /* 0x000fe400078e02ff */
[----:B------:R0:W-:Y:S01]  /*ec60*/  STL.64 [R1+0xd68], R12 ;  /* 0x000d680c01007387 */ /* 0x0001e20000100a00 */
[-C--:B------:R-:W-:Y:S01]  /*ec70*/  IADD3 R22, P2, R11, R16.reuse, RZ ;  /* 0x000000100b167210 */ /* 0x080fe20007f5e0ff */
[C---:B------:R-:W-:Y:S01]  /*ec80*/  IMAD R11, R3.reuse, 0x77, RZ ;  /* 0x00000077030b7824 */ /* 0x040fe200078e02ff */
[-C--:B------:R-:W-:Y:S02]  /*ec90*/  IADD3 R8, P1, R8, R16.reuse, RZ ;  /* 0x0000001008087210 */ /* 0x080fe40007f3e0ff */
[----:B-1----:R-:W-:Y:S01]  /*eca0*/  IADD3 R6, P6, R10, R16, RZ ;  /* 0x000000100a067210 */ /* 0x002fe20007fde0ff */
[----:B0-----:R-:W-:-:S03]  /*ecb0*/  IMAD R13, R3, 0xed, RZ ;  /* 0x000000ed030d7824 */ /* 0x001fc600078e02ff */
[-C--:B------:R-:W-:Y:S02]  /*ecc0*/  LEA.HI.X.SX32 R7, R11, R17.reuse, 0x1, P6 ;  /* 0x000000110b077211 */ /* 0x080fe400030f0eff */
[-C--:B------:R-:W-:Y:S02]  /*ecd0*/  LEA.HI.X.SX32 R15, R13, R17.reuse, 0x1, P3 ;  /* 0x000000110d0f7211 */ /* 0x080fe400018f0eff */
[----:B------:R-:W-:-:S03]  /*ece0*/  LEA.HI.X.SX32 R9, R10, R17, 0x1, P1 ;  /* 0x000000110a097211 */ /* 0x000fc600008f0eff */
[----:B------:R0:W-:Y:S01]  /*ecf0*/  STL.64 [R1+0xd60], R14 ;  /* 0x000d600e01007387 */ /* 0x0001e20000100a00 */
[----:B------:R-:W-:-:S03]  /*ed00*/  IMAD R25, R3, 0xef, RZ ;  /* 0x000000ef03197824 */ /* 0x000fc600078e02ff */
[----:B------:R1:W-:Y:S04]  /*ed10*/  STL.64 [R1+0x1108], R6 ;  /* 0x0011080601007387 */ /* 0x0003e80000100a00 */
[----:B------:R3:W-:Y:S01]  /*ed20*/  STL.64 [R1+0xd58], R8 ;  /* 0x000d580801007387 */ /* 0x0007e20000100a00 */
[----:B0-----:R-:W-:Y:S01]  /*ed30*/  IMAD R15, R3, 0x1e, RZ ;  /* 0x0000001e030f7824 */ /* 0x001fe200078e02ff */
[----:B------:R-:W-:Y:S01]  /*ed40*/  LEA.HI.X.SX32 R19, R25, R17, 0x1, P4 ;  /* 0x0000001119137211 */ /* 0x000fe200020f0eff */
[----:B------:R-:W-:-:S03]  /*ed50*/  IMAD R24, R3, 0x3c, RZ ;  /* 0x0000003c03187824 */ /* 0x000fc600078e02ff */
[-C--:B-1----:R-:W-:Y:S01]  /*ed60*/  IADD3 R6, P6, R15, R16.reuse, RZ ;  /* 0x000000100f067210 */ /* 0x082fe20007fde0ff */
[C---:B---3--:R-:W-:Y:S02]  /*ed70*/  IMAD R8, R3.reuse, 0xf, RZ ;  /* 0x0000000f03087824 */ /* 0x048fe400078e02ff */
[C---:B------:R-:W-:Y:S02]  /*ed80*/  IMAD R14, R3.reuse, 0x78, RZ ;  /* 0x00000078030e7824 */ /* 0x040fe400078e02ff */
[C---:B------:R-:W-:Y:S01]  /*ed90*/  IMAD R9, R3.reuse, 0xf0, RZ ;  /* 0x000000f003097824 */ /* 0x040fe200078e02ff */
[-C--:B------:R-:W-:Y:S01]  /*eda0*/  LEA.HI.X.SX32 R7, R8, R17.reuse, 0x1, P6 ;  /* 0x0000001108077211 */ /* 0x080fe200030f0eff */
[----:B------:R0:W-:Y:S01]  /*edb0*/  STL.64 [R1+0xd50], R18 ;  /* 0x000d501201007387 */ /* 0x0001e20000100a00 */
[-C--:B------:R-:W-:Y:S01]  /*edc0*/  IADD3 R10, P1, R24, R16.reuse, RZ ;  /* 0x00000010180a7210 */ /* 0x080fe20007f3e0ff */
[----:B------:R-:W-:Y:S02]  /*edd0*/  IMAD R20, R3, 0x1e0, RZ ;  /* 0x000001e003147824 */ /* 0x000fe400078e02ff */
[----:B------:R1:W-:Y:S01]  /*ede0*/  STL.64 [R1+0x1448], R6 ;  /* 0x0014480601007387 */ /* 0x0003e20000100a00 */
[----:B------:R-:W-:Y:S01]  /*edf0*/  LEA.HI.X.SX32 R11, R15, R17, 0x1, P1 ;  /* 0x000000110f0b7211 */ /* 0x000fe200008f0eff */
[----:B------:R-:W-:Y:S01]  /*ee00*/  IMAD R8, R3, 0x1e6, RZ ;  /* 0x000001e603087824 */ /* 0x000fe200078e02ff */
[----:B0-----:R-:W-:-:S02]  /*ee10*/  IADD3 R18, P4, R14, R16, RZ ;  /* 0x000000100e127210 */ /* 0x001fc40007f9e0ff */
[CC--:B-1----:R-:W-:Y:S02]  /*ee20*/  IADD3 R6, P6, R9.reuse, R16.reuse, RZ ;  /* 0x0000001009067210 */ /* 0x0c2fe40007fde0ff */
[-C--:B------:R-:W-:Y:S02]  /*ee30*/  LEA.HI.X.SX32 R19, R24, R17.reuse, 0x1, P4 ;  /* 0x0000001118137211 */ /* 0x080fe400020f0eff */
[-C--:B------:R-:W-:Y:S02]  /*ee40*/  LEA.HI.X.SX32 R7, R14, R17.reuse, 0x1, P6 ;  /* 0x000000110e077211 */ /* 0x080fe400030f0eff */
[----:B------:R-:W-:Y:S01]  /*ee50*/  IADD3 R20, P5, R20, R16, RZ ;  /* 0x0000001014147210 */ /* 0x000fe20007fbe0ff */
[----:B------:R0:W-:Y:S03]  /*ee60*/  STL.64 [R1+0x13d0], R10 ;  /* 0x0013d00a01007387 */ /* 0x0001e60000100a00 */
[----:B------:R-:W-:Y:S01]  /*ee70*/  LEA.HI.X.SX32 R21, R9, R17, 0x1, P5 ;  /* 0x0000001109157211 */ /* 0x000fe200028f0eff */
[----:B------:R-:W-:Y:S01]  /*ee80*/  STL.64 [R1+0x12e0], R18 ;  /* 0x0012e01201007387 */ /* 0x000fe20000100a00 */
[----:B------:R-:W-:-:S03]  /*ee90*/  IMAD R12, R3, 0x1e4, RZ ;  /* 0x000001e4030c7824 */ /* 0x000fc600078e02ff */
[----:B------:R1:W-:Y:S01]  /*eea0*/  STL.64 [R1+0x1100], R6 ;  /* 0x0011000601007387 */ /* 0x0003e20000100a00 */
[-C--:B0-----:R-:W-:Y:S01]  /*eeb0*/  IADD3 R10, P1, R8, R16.reuse, RZ ;  /* 0x00000010080a7210 */ /* 0x081fe20007f3e0ff */
[C---:B------:R-:W-:Y:S02]  /*eec0*/  IMAD R8, R3.reuse, 0xf2, RZ ;  /* 0x000000f203087824 */ /* 0x040fe400078e02ff */
[C---:B------:R-:W-:Y:S01]  /*eed0*/  IMAD R15, R3.reuse, 0x1e8, RZ ;  /* 0x000001e8030f7824 */ /* 0x040fe200078e02ff */
[----:B------:R0:W-:Y:S01]  /*eee0*/  STL.64 [R1+0xd48], R20 ;  /* 0x000d481401007387 */ /* 0x0001e20000100a00 */
[C---:B------:R-:W-:Y:S02]  /*eef0*/  IMAD R9, R3.reuse, 0x79, RZ ;  /* 0x0000007903097824 */ /* 0x040fe400078e02ff */
[C---:B-1----:R-:W-:Y:S02]  /*ef00*/  IMAD R7, R3.reuse, 0x1ea, RZ ;  /* 0x000001ea03077824 */ /* 0x042fe400078e02ff */
[----:B------:R-:W-:Y:S01]  /*ef10*/  IMAD R6, R3, 0xf1, RZ ;  /* 0x000000f103067824 */ /* 0x000fe200078e02ff */
[----:B------:R-:W-:-:S02]  /*ef20*/  IADD3 R14, P6, R8, R16, RZ ;  /* 0x00000010080e7210 */ /* 0x000fc40007fde0ff */
[-C--:B------:R-:W-:Y:S02]  /*ef30*/  IADD3 R12, P3, R12, R16.reuse, RZ ;  /* 0x000000100c0c7210 */ /* 0x080fe40007f7e0ff */
[-C--:B------:R-:W-:Y:S02]  /*ef40*/  LEA.HI.X.SX32 R23, R6, R17.reuse, 0x1, P2 ;  /* 0x0000001106177211 */ /* 0x080fe400010f0eff */
[-C--:B0-----:R-:W-:Y:S01]  /*ef50*/  IADD3 R20, P5, R7, R16.reuse, RZ ;  /* 0x0000001007147210 */ /* 0x081fe20007fbe0ff */
[----:B------:R-:W-:Y:S01]  /*ef60*/  IMAD R7, R3, 0x1ec, RZ ;  /* 0x000001ec03077824 */ /* 0x000fe200078e02ff */
[----:B------:R-:W-:Y:S02]  /*ef70*/  IADD3 R18, P4, R15, R16, RZ ;  /* 0x000000100f127210 */ /* 0x000fe40007f9e0ff */
[-C--:B------:R-:W-:Y:S01]  /*ef80*/  LEA.HI.X.SX32 R15, R9, R17.reuse, 0x1, P6 ;  /* 0x00000011090f7211 */ /* 0x080fe200030f0eff */
[C---:B------:R-:W-:Y:S01]  /*ef90*/  IMAD R9, R3.reuse, 0xf3, RZ ;  /* 0x000000f303097824 */ /* 0x040fe200078e02ff */
[----:B------:R0:W-:Y:S01]  /*efa0*/  STL.64 [R1+0xd40], R22 ;  /* 0x000d401601007387 */ /* 0x0001e20000100a00 */
[C---:B------:R-:W-:Y:S01]  /*efb0*/  IMAD R6, R3.reuse, 0x7a, RZ ;  /* 0x0000007a03067824 */ /* 0x040fe200078e02ff */
[-C--:B------:R-:W-:Y:S01]  /*efc0*/  LEA.HI.X.SX32 R13, R8, R17.reuse, 0x1, P3 ;  /* 0x00000011080d7211 */ /* 0x080fe200018f0eff */
[----:B------:R-:W-:Y:S01]  /*efd0*/  IMAD R24, R3, 0x3d, RZ ;  /* 0x0000003d03187824 */ /* 0x000fe200078e02ff */
[----:B------:R1:W-:Y:S01]  /*efe0*/  STL.64 [R1+0x10f8], R14 ;  /* 0x0010f80e01007387 */ /* 0x0003e20000100a00 */
[----:B------:R-:W-:-:S02]  /*eff0*/  LEA.HI.X.SX32 R11, R9, R17, 0x1, P1 ;  /* 0x00000011090b7211 */ /* 0x000fc400008f0eff */
[-C--:B0-----:R-:W-:Y:S01]  /*f000*/  IADD3 R22, P2, R7, R16.reuse, RZ ;  /* 0x0000001007167210 */ /* 0x081fe20007f5e0ff */
[----:B------:R-:W-:Y:S01]  /*f010*/  IMAD R7, R3, 0xf4, RZ ;  /* 0x000000f403077824 */ /* 0x000fe200078e02ff */
[----:B------:R0:W-:Y:S01]  /*f020*/  STL.64 [R1+0xd38], R12 ;  /* 0x000d380c01007387 */ /* 0x0001e20000100a00 */
[----:B-1----:R-:W-:-:S03]  /*f030*/  IADD3 R14, P6, R6, R16, RZ ;  /* 0x00000010060e7210 */ /* 0x002fc60007fde0ff */
[----:B------:R1:W-:Y:S01]  /*f040*/  STL.64 [R1+0xd30], R10 ;  /* 0x000d300a01007387 */ /* 0x0003e20000100a00 */
[----:B------:R-:W-:Y:S02]  /*f050*/  LEA.HI.X.SX32 R15, R24, R17, 0x1, P6 ;  /* 0x00000011180f7211 */ /* 0x000fe400030f0eff */
[----:B0-----:R-:W-:Y:S01]  /*f060*/  IADD3 R12, P3, R7, R16, RZ ;  /* 0x00000010070c7210 */ /* 0x001fe20007f7e0ff */
[----:B-1----:R-:W-:-:S03]  /*f070*/  IMAD R10, R3, 0x1f0, RZ ;  /* 0x000001f0030a7824 */ /* 0x002fc600078e02ff */
[-C--:B------:R-:W-:Y:S01]  /*f080*/  LEA.HI.X.SX32 R13, R6, R17.reuse, 0x1, P3 ;  /* 0x00000011060d7211 */ /* 0x080fe200018f0eff */
[----:B------:R-:W-:Y:S01]  /*f090*/  IMAD R11, R3, 0xf6, RZ ;  /* 0x000000f6030b7824 */ /* 0x000fe200078e02ff */
[----:B------:R0:W-:Y:S01]  /*f0a0*/  STL.64 [R1+0x12d8], R14 ;  /* 0x0012d80e01007387 */ /* 0x0001e20000100a00 */
[-C--:B------:R-:W-:Y:S01]  /*f0b0*/  LEA.HI.X.SX32 R19, R7, R17.reuse, 0x1, P4 ;  /* 0x0000001107137211 */ /* 0x080fe200020f0eff */
[C---:B------:R-:W-:Y:S02]  /*f0c0*/  IMAD R7, R3.reuse, 0xf5, RZ ;  /* 0x000000f503077824 */ /* 0x040fe400078e02ff */
[----:B------:R1:W-:Y:S01]  /*f0d0*/  STL.64 [R1+0x10f0], R12 ;  /* 0x0010f00c01007387 */ /* 0x0003e20000100a00 */
[----:B------:R-:W-:Y:S02]  /*f0e0*/  IMAD R8, R3, 0x1ee, RZ ;  /* 0x000001ee03087824 */ /* 0x000fe400078e02ff */
[----:B------:R-:W-:Y:S02]  /*f0f0*/  LEA.HI.X.SX32 R21, R7, R17, 0x1, P5 ;  /* 0x0000001107157211 */ /* 0x000fe400028f0eff */
[-C--:B0-----:R-:W-:Y:S01]  /*f100*/  IADD3 R14, P6, R10, R16.reuse, RZ ;  /* 0x000000100a0e7210 */ /* 0x081fe20007fde0ff */
[----:B------:R-:W-:Y:S01]  /*f110*/  IMAD R10, R3, 0x7b, RZ ;  /* 0x0000007b030a7824 */ /* 0x000fe200078e02ff */
[----:B-1----:R-:W-:Y:S01]  /*f120*/  IADD3 R12, P3, R11, R16, RZ ;  /* 0x000000100b0c7210 */ /* 0x002fe20007f7e0ff */
[----:B------:R-:W-:-:S03]  /*f130*/  IMAD R24, R3, 0x3e, RZ ;  /* 0x0000003e03187824 */ /* 0x000fc600078e02ff */
[-C--:B------:R-:W-:Y:S01]  /*f140*/  LEA.HI.X.SX32 R13, R10, R17.reuse, 0x1, P3 ;  /* 0x000000110a0d7211 */ /* 0x080fe200018f0eff */
[----:B------:R-:W-:Y:S01]  /*f150*/  STL.64 [R1+0xd28], R18 ;  /* 0x000d281201007387 */ /* 0x000fe20000100a00 */
[----:B------:R-:W-:Y:S01]  /*f160*/  IMAD R10, R3, 0xf7, RZ ;  /* 0x000000f7030a7824 */ /* 0x000fe200078e02ff */
[----:B------:R-:W-:Y:S01]  /*f170*/  LEA.HI.X.SX32 R23, R11, R17, 0x1, P2 ;  /* 0x000000110b177211 */ /* 0x000fe200010f0eff */
[----:B------:R-:W-:Y:S01]  /*f180*/  IMAD R11, R3, 0x1f, RZ ;  /* 0x0000001f030b7824 */ /* 0x000fe200078e02ff */
[----:B------:R0:W-:Y:S01]  /*f190*/  STL.64 [R1+0xd20], R20 ;  /* 0x000d201401007387 */ /* 0x0001e20000100a00 */
[----:B------:R-:W-:-:S03]  /*f1a0*/  IADD3 R8, P1, R8, R16, RZ ;  /* 0x0000001008087210 */ /* 0x000fc60007f3e0ff */
[----:B------:R1:W-:Y:S01]  /*f1b0*/  STL.64 [R1+0x10e8], R12 ;  /* 0x0010e80c01007387 */ /* 0x0003e20000100a00 */
[----:B------:R-:W-:-:S03]  /*f1c0*/  LEA.HI.X.SX32 R9, R10, R17, 0x1, P1 ;  /* 0x000000110a097211 */ /* 0x000fc600008f0eff */
[----:B------:R3:W-:Y:S01]  /*f1d0*/  STL.64 [R1+0xd18], R22 ;  /* 0x000d181601007387 */ /* 0x0007e20000100a00 */
[C---:B0-----:R-:W-:Y:S01]  /*f1e0*/  IMAD R21, R3.reuse, 0x7c, RZ ;  /* 0x0000007c03157824 */ /* 0x041fe200078e02ff */
[----:B-1----:R-:W-:Y:S01]  /*f1f0*/  IADD3 R12, P3, R24, R16, RZ ;  /* 0x00000010180c7210 */ /* 0x002fe20007f7e0ff */
[----:B------:R-:W-:-:S03]  /*f200*/  IMAD R20, R3, 0xf8, RZ ;  /* 0x000000f803147824 */ /* 0x000fc600078e02ff */
[-C--:B------:R-:W-:Y:S02]  /*f210*/  LEA.HI.X.SX32 R13, R11, R17.reuse, 0x1, P3 ;  /* 0x000000110b0d7211 */ /* 0x080fe400018f0eff */
[----:B---3--:R-:W-:Y:S01]  /*f220*/  IADD3 R22, P2, R21, R16, RZ ;  /* 0x0000001015167210 */ /* 0x008fe20007f5e0ff */
[----:B------:R0:W-:Y:S03]  /*f230*/  STL.64 [R1+0xd10], R8 ;  /* 0x000d100801007387 */ /* 0x0001e60000100a00 */
[----:B------:R-:W-:Y:S01]  /*f240*/  LEA.HI.X.SX32 R23, R24, R17, 0x1, P2 ;  /* 0x0000001118177211 */ /* 0x000fe200010f0eff */
[----:B------:R1:W-:Y:S01]  /*f250*/  STL.64 [R1+0x13c8], R12 ;  /* 0x0013c80c01007387 */ /* 0x0003e20000100a00 */
[----:B------:R-:W-:-:S03]  /*f260*/  IMAD R6, R3, 0x1f2, RZ ;  /* 0x000001f203067824 */ /* 0x000fc600078e02ff */
[----:B------:R3:W-:Y:S01]  /*f270*/  STL.64 [R1+0x12d0], R22 ;  /* 0x0012d01601007387 */ /* 0x0007e20000100a00 */
[----:B0-----:R-:W-:Y:S01]  /*f280*/  IADD3 R8, P1, R20, R16, RZ ;  /* 0x0000001014087210 */ /* 0x001fe20007f3e0ff */
[----:B-1----:R-:W-:-:S03]  /*f290*/  IMAD R13, R3, 0x1f8, RZ ;  /* 0x000001f8030d7824 */ /* 0x002fc600078e02ff */
[-C--:B------:R-:W-:Y:S01]  /*f2a0*/  LEA.HI.X.SX32 R9, R21, R17.reuse, 0x1, P1 ;  /* 0x0000001115097211 */ /* 0x080fe200008f0eff */
[----:B------:R-:W-:Y:S01]  /*f2b0*/  IMAD R12, R3, 0xfa, RZ ;  /* 0x000000fa030c7824 */ /* 0x000fe200078e02ff */
[----:B------:R-:W-:Y:S02]  /*f2c0*/  LEA.HI.X.SX32 R15, R20, R17, 0x1, P6 ;  /* 0x00000011140f7211 */ /* 0x000fe400030f0eff */
[-C--:B---3--:R-:W-:Y:S01]  /*f2d0*/  IADD3 R22, P2, R13, R16.reuse, RZ ;  /* 0x000000100d167210 */ /* 0x088fe20007f5e0ff */
[C---:B------:R-:W-:Y:S01]  /*f2e0*/  IMAD R13, R3.reuse, 0x1fa, RZ ;  /* 0x000001fa030d7824 */ /* 0x040fe200078e02ff */
[-C--:B------:R-:W-:Y:S01]  /*f2f0*/  IADD3 R18, P4, R6, R16.reuse, RZ ;  /* 0x0000001006127210 */ /* 0x080fe20007f9e0ff */
[----:B------:R-:W-:Y:S01]  /*f300*/  IMAD R6, R3, 0x1f4, RZ ;  /* 0x000001f403067824 */ /* 0x000fe200078e02ff */
[----:B------:R0:W-:Y:S02]  /*f310*/  STL.64 [R1+0x10e0], R8 ;  /* 0x0010e00801007387 */ /* 0x0001e40000100a00 */
[-C--:B------:R-:W-:Y:S01]  /*f320*/  IADD3 R26, P6, R13, R16.reuse, RZ ;  /* 0x000000100d1a7210 */ /* 0x080fe20007fde0ff */
[----:B------:R-:W-:Y:S01]  /*f330*/  IMAD R13, R3, 0x7d, RZ ;  /* 0x0000007d030d7824 */ /* 0x000fe200078e02ff */
[----:B------:R1:W-:Y:S01]  /*f340*/  STL.64 [R1+0xd08], R14 ;  /* 0x000d080e01007387 */ /* 0x0003e20000100a00 */
[----:B------:R-:W-:-:S02]  /*f350*/  IADD3 R6, P5, R6, R16, RZ ;  /* 0x0000001006067210 */ /* 0x000fc40007fbe0ff */
[----:B0-----:R-:W-:Y:S01]  /*f360*/  IADD3 R8, P1, R12, R16, RZ ;  /* 0x000000100c087210 */ /* 0x001fe20007f3e0ff */
[----:B-1----:R-:W-:-:S03]  /*f370*/  IMAD R15, R3, 0xf9, RZ ;  /* 0x000000f9030f7824 */ /* 0x002fc600078e02ff */
[-C--:B------:R-:W-:Y:S02]  /*f380*/  LEA.HI.X.SX32 R9, R13, R17.reuse, 0x1, P1 ;  /* 0x000000110d097211 */ /* 0x080fe400008f0eff */
[-C--:B------:R-:W-:Y:S02]  /*f390*/  LEA.HI.X.SX32 R7, R12, R17.reuse, 0x1, P5 ;  /* 0x000000110c077211 */ /* 0x080fe400028f0eff */
[----:B------:R-:W-:Y:S01]  /*f3a0*/  LEA.HI.X.SX32 R19, R15, R17, 0x1, P4 ;  /* 0x000000110f137211 */ /* 0x000fe200020f0eff */
[----:B------:R-:W-:Y:S01]  /*f3b0*/  IMAD R10, R3, 0x1f6, RZ ;  /* 0x000001f6030a7824 */ /* 0x000fe200078e02ff */
[----:B------:R-:W-:Y:S04]  /*f3c0*/  STL.64 [R1+0x10d8], R8 ;  /* 0x0010d80801007387 */ /* 0x000fe80000100a00 */
[----:B------:R-:W-:Y:S01]  /*f3d0*/  STL.64 [R1+0xd00], R18 ;  /* 0x000d001201007387 */ /* 0x000fe20000100a00 */
[----:B------:R-:W-:-:S03]  /*f3e0*/  IADD3 R10, P3, R10, R16, RZ ;  /* 0x000000100a0a7210 */ /* 0x000fc60007f7e0ff */
[----:B------:R-:W3:Y:S04]  /*f3f0*/  LDL R28, [R1+0x970] ;  /* 0x00097000011c7983 */ /* 0x000ee80000100800 */
[----:B------:R0:W-:Y:S01]  /*f400*/  STL.64 [R1+0xcf8], R6 ;  /* 0x000cf80601007387 */ /* 0x0001e20000100a00 */
[C---:B------:R-:W-:Y:S02]  /*f410*/  IMAD R23, R3.reuse, 0x7e, RZ ;  /* 0x0000007e03177824 */ /* 0x040fe400078e02ff */
[----:B0-----:R-:W-:-:S03]  /*f420*/  IMAD R7, R3, 0xfb, RZ ;  /* 0x000000fb03077824 */ /* 0x001fc600078e02ff */
[----:B------:R-:W-:Y:S01]  /*f430*/  IADD3 R8, P1, R23, R16, RZ ;  /* 0x0000001017087210 */ /* 0x000fe20007f3e0ff */
[----:B------:R-:W-:Y:S01]  /*f440*/  IMAD R6, R3, 0x3f, RZ ;  /* 0x0000003f03067824 */ /* 0x000fe200078e02ff */
[-C--:B------:R-:W-:Y:S02]  /*f450*/  LEA.HI.X.SX32 R11, R7, R17.reuse, 0x1, P3 ;  /* 0x00000011070b7211 */ /* 0x080fe400018f0eff */
[----:B------:R-:W4:Y:S02]  /*f460*/  LDL R7, [R1+0x980] ;  /* 0x0009800001077983 */ /* 0x000f240000100800 */
[----:B------:R-:W-:Y:S02]  /*f470*/  LEA.HI.X.SX32 R9, R6, R17, 0x1, P1 ;  /* 0x0000001106097211 */ /* 0x000fe400008f0eff */
[----:B------:R0:W-:Y:S04]  /*f480*/  STL.64 [R1+0xcf0], R10 ;  /* 0x000cf00a01007387 */ /* 0x0001e80000100a00 */
[----:B------:R-:W5:Y:S04]  /*f490*/  LDL R6, [R1+0x97c] ;  /* 0x00097c0001067983 */ /* 0x000f680000100800 */
[----:B0-----:R-:W5:Y:S04]  /*f4a0*/  LDL.64 R10, [R1+0x968] ;  /* 0x00096800010a7983 */ /* 0x001f680000100a00 */
[----:B------:R0:W-:Y:S04]  /*f4b0*/  STL.64 [R1+0x12c8], R8 ;  /* 0x0012c80801007387 */ /* 0x0001e80000100a00 */
[----:B0-----:R-:W5:Y:S01]  /*f4c0*/  LDL.64 R8, [R1+0x960] ;  /* 0x0009600001087983 */ /* 0x001f620000100a00 */
[----:B------:R-:W-:-:S02]  /*f4d0*/  IMAD R25, R3, 0xfc, RZ ;  /* 0x000000fc03197824 */ /* 0x000fc400078e02ff */
[----:B------:R-:W-:-:S03]  /*f4e0*/  IMAD R14, R3, 0x1fc, RZ ;  /* 0x000001fc030e7824 */ /* 0x000fc600078e02ff */
[----:B------:R-:W-:Y:S01]  /*f4f0*/  IADD3 R18, P5, R25, R16, RZ ;  /* 0x0000001019127210 */ /* 0x000fe20007fbe0ff */
[----:B------:R-:W-:-:S03]  /*f500*/  IMAD R24, R3, 0xfe, RZ ;  /* 0x000000fe03187824 */ /* 0x000fc600078e02ff */
[-C--:B------:R-:W-:Y:S01]  /*f510*/  LEA.HI.X.SX32 R19, R23, R17.reuse, 0x1, P5 ;  /* 0x0000001117137211 */ /* 0x080fe200028f0eff */
[C---:B------:R-:W-:Y:S01]  /*f520*/  IMAD R27, R3.reuse, 0xfd, RZ ;  /* 0x000000fd031b7824 */ /* 0x040fe200078e02ff */
[----:B------:R-:W-:Y:S02]  /*f530*/  SHF.L.U32 R29, R3, 0x1, RZ ;  /* 0x00000001031d7819 */ /* 0x000fe400000006ff */
[----:B------:R-:W-:Y:S01]  /*f540*/  LEA.HI.X.SX32 R23, R25, R17, 0x1, P2 ;  /* 0x0000001119177211 */ /* 0x000fe200010f0eff */
[----:B------:R-:W-:Y:S01]  /*f550*/  IMAD R25, R3, 0x7f, RZ ;  /* 0x0000007f03197824 */ /* 0x000fe200078e02ff */
[-C--:B------:R-:W-:Y:S01]  /*f560*/  IADD3 R20, P4, R14, R16.reuse, RZ ;  /* 0x000000100e147210 */ /* 0x080fe20007f9e0ff */
[----:B------:R0:W-:Y:S01]  /*f570*/  STL.64 [R1+0x10d0], R18 ;  /* 0x0010d01201007387 */ /* 0x0001e20000100a00 */
[-C--:B------:R-:W-:Y:S02]  /*f580*/  IADD3 R14, P3, R24, R16.reuse, RZ ;  /* 0x00000010180e7210 */ /* 0x080fe40007f7e0ff */
[----:B------:R-:W-:-:S02]  /*f590*/  IADD3 R12, P1, R29, R16, RZ ;  /* 0x000000101d0c7210 */ /* 0x000fc40007f3e0ff */
[-C--:B------:R-:W-:Y:S02]  /*f5a0*/  LEA.HI.X.SX32 R27, R27, R17.reuse, 0x1, P6 ;  /* 0x000000111b1b7211 */ /* 0x080fe400030f0eff */
[-C--:B------:R-:W-:Y:S02]  /*f5b0*/  LEA.HI.X.SX32 R15, R25, R17.reuse, 0x1, P3 ;  /* 0x00000011190f7211 */ /* 0x080fe400018f0eff */
[----:B0-----:R-:W-:Y:S02]  /*f5c0*/  LEA R18, P5, R3, R16, 0x2 ;  /* 0x0000001003127211 */ /* 0x001fe400078a10ff */
[-C--:B------:R-:W-:Y:S02]  /*f5d0*/  LEA.HI.X.SX32 R21, R24, R17.reuse, 0x1, P4 ;  /* 0x0000001118157211 */ /* 0x080fe400020f0eff */
[-C--:B------:R-:W-:Y:S01]  /*f5e0*/  LEA.HI.X.SX32 R19, R29, R17.reuse, 0x1, P5 ;  /* 0x000000111d137211 */ /* 0x080fe200028f0eff */
[----:B------:R0:W-:Y:S01]  /*f5f0*/  STL.64 [R1+0xce8], R22 ;  /* 0x000ce81601007387 */ /* 0x0001e20000100a00 */
[----:B------:R-:W-:-:S03]  /*f600*/  LEA.HI.X.SX32 R13, R3, R17, 0x1, P1 ;  /* 0x00000011030d7211 */ /* 0x000fc600008f0eff */
[----:B------:R-:W2:Y:S04]  /*f610*/  S2R R29, SR_TID.X ;  /* 0x00000000001d7919 */ /* 0x000ea80000002100 */
[----:B------:R-:W-:Y:S04]  /*f620*/  STL.64 [R1+0xce0], R26 ;  /* 0x000ce01a01007387 */ /* 0x000fe80000100a00 */
[----:B------:R-:W-:Y:S01]  /*f630*/  STL.64 [R1+0x10c8], R14 ;  /* 0x0010c80e01007387 */ /* 0x000fe20000100a00 */
[----:B0-----:R-:W-:-:S03]  /*f640*/  LEA R22, P2, R3, R16, 0x3 ;  /* 0x0000001003167211 */ /* 0x001fc600078418ff */
[----:B------:R-:W-:Y:S04]  /*f650*/  STL.64 [R1+0xcd8], R20 ;  /* 0x000cd81401007387 */ /* 0x000fe80000100a00 */
[----:B------:R0:W-:Y:S02]  /*f660*/  STL.64 [R1+0x14b8], R12 ;  /* 0x0014b80c01007387 */ /* 0x0001e40000100a00 */
[----:B0-----:R-:W-:Y:S02]  /*f670*/  IMAD.SHL.U32 R13, R3, 0x4, RZ ;  /* 0x00000004030d7824 */ /* 0x001fe400078e00ff */
[----:B------:R-:W-:Y:S03]  /*f680*/  STL.64 [R1+0x14b0], R18 ;  /* 0x0014b01201007387 */ /* 0x000fe60000100a00 */
[----:B------:R-:W-:-:S05]  /*f690*/  LEA.HI.X.SX32 R23, R13, R17, 0x1, P2 ;  /* 0x000000110d177211 */ /* 0x000fca00010f0eff */
[----:B------:R0:W-:Y:S01]  /*f6a0*/  STL.64 [R1+0x14a0], R22 ;  /* 0x0014a01601007387 */ /* 0x0001e20000100a00 */
[CC--:B------:R-:W-:Y:S01]  /*f6b0*/  LEA R14, P3, R3.reuse, R16.reuse, 0x5 ;  /* 0x00000010030e7211 */ /* 0x0c0fe200078628ff */
[C---:B------:R-:W-:Y:S01]  /*f6c0*/  IMAD R12, R3.reuse, 0x1fe, RZ ;  /* 0x000001fe030c7824 */ /* 0x040fe200078e02ff */
[CC--:B------:R-:W-:Y:S02]  /*f6d0*/  LEA R26, P6, R3.reuse, R16.reuse, 0x4 ;  /* 0x00000010031a7211 */ /* 0x0c0fe400078c20ff */
[----:B------:R-:W-:Y:S02]  /*f6e0*/  LEA R24, P4, R3, R16, 0x6 ;  /* 0x0000001003187211 */ /* 0x000fe400078830ff */
[----:B0-----:R-:W-:Y:S02]  /*f6f0*/  MOV R22, c[0x0][0x1b8] ;  /* 0x00006e0000167a02 */ /* 0x001fe40000000f00 */
[----:B------:R-:W-:Y:S02]  /*f700*/  MOV R23, c[0x0][0x1b8] ;  /* 0x00006e0000177a02 */ /* 0x000fe40000000f00 */
[----:B------:R-:W-:-:S02]  /*f710*/  SHF.L.U32 R22, R22, 0x4, RZ ;  /* 0x0000000416167819 */ /* 0x000fc400000006ff */
[CC--:B------:R-:W-:Y:S02]  /*f720*/  LEA R20, P1, R3.reuse, R16.reuse, 0x7 ;  /* 0x0000001003147211 */ /* 0x0c0fe400078238ff */
[----:B------:R-:W-:Y:S02]  /*f730*/  LEA R18, P5, R3, R16, 0x8 ;  /* 0x0000001003127211 */ /* 0x000fe400078a40ff */
[----:B--2---:R-:W-:Y:S02]  /*f740*/  LOP3.LUT R3, R5, 0x10, R29, 0x78, !PT ;  /* 0x0000001005037812 */ /* 0x004fe400078e781d */
[----:B------:R-:W-:Y:S02]  /*f750*/  LEA.HI.X.SX32 R15, R22, R17, 0x1, P3 ;  /* 0x00000011160f7211 */ /* 0x000fe400018f0eff */
[----:B------:R-:W-:Y:S01]  /*f760*/  SHF.L.U32 R23, R23, 0x3, RZ ;  /* 0x0000000317177819 */ /* 0x000fe200000006ff */
[----:B------:R-:W-:Y:S01]  /*f770*/  STL [R1+0x978], R3 ;  /* 0x0009780301007387 */ /* 0x000fe20000100800 */
[----:B------:R-:W-:-:S02]  /*f780*/  IMAD.MOV.U32 R22, RZ, RZ, c[0x0][0x1b8] ;  /* 0x00006e00ff167624 */ /* 0x000fc400078e00ff */
[----:B------:R-:W-:Y:S01]  /*f790*/  LEA.HI.X.SX32 R27, R23, R17, 0x1, P6 ;  /* 0x00000011171b7211 */ /* 0x000fe200030f0eff */
[----:B------:R0:W-:Y:S01]  /*f7a0*/  STL.64 [R1+0x1440], R14 ;  /* 0x0014400e01007387 */ /* 0x0001e20000100a00 */
[----:B------:R-:W-:Y:S02]  /*f7b0*/  MOV R23, c[0x0][0x1b8] ;  /* 0x00006e0000177a02 */ /* 0x000fe40000000f00 */
[----:B------:R-:W-:Y:S02]  /*f7c0*/  SHF.L.U32 R22, R22, 0x6, RZ ;  /* 0x0000000616167819 */ /* 0x000fe400000006ff */
[----:B------:R-:W-:Y:S02]  /*f7d0*/  SHF.L.U32 R23, R23, 0x5, RZ ;  /* 0x0000000517177819 */ /* 0x000fe400000006ff */
[----:B0-----:R-:W-:Y:S02]  /*f7e0*/  MOV R14, c[0x0][0x1b8] ;  /* 0x00006e00000e7a02 */ /* 0x001fe40000000f00 */
[----:B------:R-:W-:-:S02]  /*f7f0*/  MOV R15, c[0x0][0x1b8] ;  /* 0x00006e00000f7a02 */ /* 0x000fc40000000f00 */
[----:B------:R-:W-:Y:S01]  /*f800*/  IADD3 R12, P2, R12, R16, RZ ;  /* 0x000000100c0c7210 */ /* 0x000fe20007f5e0ff */
[----:B------:R-:W-:Y:S01]  /*f810*/  IMAD R14, R14, 0xff, RZ ;  /* 0x000000ff0e0e7824 */ /* 0x000fe200078e02ff */
[----:B------:R-:W-:Y:S02]  /*f820*/  SHF.L.U32 R15, R15, 0x7, RZ ;  /* 0x000000070f0f7819 */ /* 0x000fe400000006ff */
[-C--:B------:R-:W-:Y:S02]  /*f830*/  LEA.HI.X.SX32 R25, R23, R17.reuse, 0x1, P4 ;  /* 0x0000001117197211 */ /* 0x080fe400020f0eff */
[-C--:B------:R-:W-:Y:S02]  /*f840*/  LEA.HI.X.SX32 R21, R22, R17.reuse, 0x1, P1 ;  /* 0x0000001116157211 */ /* 0x080fe400008f0eff */
[-C--:B------:R-:W-:Y:S01]  /*f850*/  LEA.HI.X.SX32 R13, R14, R17.reuse, 0x1, P2 ;  /* 0x000000110e0d7211 */ /* 0x080fe200010f0eff */
[----:B------:R-:W-:Y:S01]  /*f860*/  STL.64 [R1+0x1480], R26 ;  /* 0x0014801a01007387 */ /* 0x000fe20000100a00 */
[----:B------:R-:W-:-:S03]  /*f870*/  LEA.HI.X.SX32 R19, R15, R17, 0x1, P5 ;  /* 0x000000110f137211 */ /* 0x000fc600028f0eff */
[----:B------:R-:W-:Y:S04]  /*f880*/  STL.64 [R1+0x13c0], R24 ;  /* 0x0013c01801007387 */ /* 0x000fe80000100a00 */
[----:B------:R-:W-:Y:S04]  /*f890*/  STL.64 [R1+0x12c0], R20 ;  /* 0x0012c01401007387 */ /* 0x000fe80000100a00 */
[----:B------:R0:W-:Y:S04]  /*f8a0*/  STL.64 [R1+0xcc8], R12 ;  /* 0x000cc80c01007387 */ /* 0x0001e80000100a00 */
[----:B------:R-:W-:Y:S01]  /*f8b0*/  STL.64 [R1+0xcd0], R18 ;  /* 0x000cd01201007387 */ /* 0x000fe20000100a00 */
[----:B0-----:R-:W-:-:S02]  /*f8c0*/  LOP3.LUT R12, R3, 0x20, RZ, 0x3c, !PT ;  /* 0x00000020030c7812 */ /* 0x001fc400078e3cff */
[----:B---3--:R-:W-:Y:S02]  /*f8d0*/  LOP3.LUT R5, R28, 0x40, RZ, 0x3c, !PT ;  /* 0x000000401c057812 */ /* 0x008fe400078e3cff */
[----:B----4-:R-:W-:Y:S02]  /*f8e0*/  LOP3.LUT R5, R7, 0x40, RZ, 0x3c, !PT ;  /* 0x0000004007057812 */ /* 0x010fe400078e3cff */
[----:B------:R-:W-:-:S03]  /*f8f0*/  LOP3.LUT R7, R3, 0x40, RZ, 0x3c, !PT ;  /* 0x0000004003077812 */ /* 0x000fc600078e3cff */
[----:B------:R0:W-:Y:S04]  /*f900*/  STL [R1+0x14dc], R5 ;  /* 0x0014dc0501007387 */ /* 0x0001e80000100800 */
[----:B------:R1:W-:Y:S01]  /*f910*/  STL [R1+0x14d8], R12 ;  /* 0x0014d80c01007387 */ /* 0x0003e20000100800 */
[----:B0-----:R-:W-:Y:S02]  /*f920*/  LOP3.LUT R5, R3, 0x60, RZ, 0x3c, !PT ;  /* 0x0000006003057812 */ /* 0x001fe400078e3cff */
[----:B-----5:R-:W-:Y:S01]  /*f930*/  LOP3.LUT R3, R6, 0x40, RZ, 0x3c, !PT ;  /* 0x0000004006037812 */ /* 0x020fe200078e3cff */
[----:B------:R0:W-:Y:S01]  /*f940*/  STL [R1+0x14d4], R7 ;  /* 0x0014d40701007387 */ /* 0x0001e20000100800 */
[C---:B------:R-:W-:Y:S01]  /*f950*/  SHF.L.U32 R6, R4.reuse, 0x1, RZ ;  /* 0x0000000104067819 */ /* 0x040fe200000006ff */
[----:B-1----:R-:W-:-:S02]  /*f960*/  IMAD.WIDE R12, R4, 0x2, R10 ;  /* 0x00000002040c7825 */ /* 0x002fc400078e020a */
[----:B------:R1:W-:Y:S02]  /*f970*/  STL [R1+0x14d0], R5 ;  /* 0x0014d00501007387 */ /* 0x0003e40000100800 */
[----:B------:R-:W-:Y:S02]  /*f980*/  IMAD.WIDE R14, R6, 0x2, R10 ;  /* 0x00000002060e7825 */ /* 0x000fe400078e020a */
[----:B------:R-:W-:Y:S02]  /*f990*/  STL [R1+0x14cc], R3 ;  /* 0x0014cc0301007387 */ /* 0x000fe40000100800 */
[C---:B0-----:R-:W-:Y:S02]  /*f9a0*/  IMAD R7, R4.reuse, 0x3, RZ ;  /* 0x0000000304077824 */ /* 0x041fe400078e02ff */
[----:B------:R0:W-:Y:S01]  /*f9b0*/  STL.64 [R1+0x1cd0], R12 ;  /* 0x001cd00c01007387 */ /* 0x0001e20000100a00 */
[----:B-1----:R-:W-:-:S05]  /*f9c0*/  IMAD.WIDE R4, R4, 0x2, R8 ;  /* 0x0000000204047825 */ /* 0x002fca00078e0208 */
[----:B------:R1:W-:Y:S01]  /*f9d0*/  STL.64 [R1+0x1cc8], R4 ;  /* 0x001cc80401007387 */ /* 0x0003e20000100a00 */
[----:B0-----:R-:W-:-:S03]  /*f9e0*/  IMAD.WIDE R12, R6, 0x2, R8 ;  /* 0x00000002060c7825 */ /* 0x001fc600078e0208 */
[----:B------:R-:W-:Y:S01]  /*f9f0*/  STL.64 [R1+0x1cc0], R14 ;  /* 0x001cc00e01007387 */ /* 0x000fe20000100a00 */
[----:B------:R-:W-:-:S03]  /*fa00*/  MOV R6, c[0x0][0x1a4] ;  /* 0x0000690000067a02 */ /* 0x000fc60000000f00 */
[----:B------:R0:W-:Y:S01]  /*fa10*/  STL.64 [R1+0x1cb8], R12 ;  /* 0x001cb80c01007387 */ /* 0x0001e20000100a00 */
[----:B-1----:R-:W-:-:S04]  /*fa20*/  IMAD.WIDE R4, R7, 0x2, R10 ;  /* 0x0000000207047825 */ /* 0x002fc800078e020a */
[----:B------:R-:W-:Y:S01]  /*fa30*/  IMAD.SHL.U32 R6, R6, 0x4, RZ ;  /* 0x0000000406067824 */ /* 0x000fe200078e00ff */
[----:B------:R1:W-:Y:S01]  /*fa40*/  STL.64 [R1+0x1cb0], R4 ;  /* 0x001cb00401007387 */ /* 0x0003e20000100a00 */
[----:B0-----:R-:W-:Y:S02]  /*fa50*/  MOV R12, c[0x0][0x1a4] ;  /* 0x00006900000c7a02 */ /* 0x001fe40000000f00 */
[----:B------:R-:W-:-:S04]  /*fa60*/  IMAD.WIDE R16, R6, 0x2, R10 ;  /* 0x0000000206107825 */ /* 0x000fc800078e020a */
[----:B------:R-:W-:Y:S02]  /*fa70*/  IMAD R12, R12, 0x5, RZ ;  /* 0x000000050c0c7824 */ /* 0x000fe400078e02ff */
[----:B-1----:R-:W-:-:S04]  /*fa80*/  IMAD.WIDE R4, R7, 0x2, R8 ;  /* 0x0000000207047825 */ /* 0x002fc800078e0208 */
[----:B------:R-:W-:Y:S01]  /*fa90*/  IMAD.WIDE R14, R6, 0x2, R8 ;  /* 0x00000002060e7825 */ /* 0x000fe200078e0208 */
[----:B------:R0:W-:Y:S01]  /*faa0*/  STL.64 [R1+0x1ca8], R4 ;  /* 0x001ca80401007387 */ /* 0x0001e20000100a00 */
[----:B------:R-:W-:Y:S02]  /*fab0*/  MOV R6, c[0x0][0x1a4] ;  /* 0x0000690000067a02 */ /* 0x000fe40000000f00 */
[----:B------:R-:W-:Y:S01]  /*fac0*/  MOV R7, c[0x0][0x1a4] ;  /* 0x0000690000077a02 */ /* 0x000fe20000000f00 */
[----:B------:R-:W-:Y:S02]  /*fad0*/  STL.64 [R1+0x1ca0], R16 ;  /* 0x001ca01001007387 */ /* 0x000fe40000100a00 */
[----:B------:R-:W-:Y:S02]  /*fae0*/  IMAD R6, R6, 0x6, RZ ;  /* 0x0000000606067824 */ /* 0x000fe400078e02ff */
[----:B------:R1:W-:Y:S01]  /*faf0*/  STL.64 [R1+0x1c98], R14 ;  /* 0x001c980e01007387 */ /* 0x0003e20000100a00 */
[----:B0-----:R-:W-:-:S05]  /*fb00*/  IMAD.WIDE R4, R12, 0x2, R10 ;  /* 0x000000020c047825 */ /* 0x001fca00078e020a */
[----:B------:R0:W-:Y:S01]  /*fb10*/  STL.64 [R1+0x1c90], R4 ;  /* 0x001c900401007387 */ /* 0x0001e20000100a00 */
[----:B------:R-:W-:Y:S02]  /*fb20*/  IMAD R7, R7, 0x7, RZ ;  /* 0x0000000707077824 */ /* 0x000fe400078e02ff */
[----:B-1----:R-:W-:-:S04]  /*fb30*/  IMAD.WIDE R14, R6, 0x2, R10 ;  /* 0x00000002060e7825 */ /* 0x002fc800078e020a */
[----:B0-----:R-:W-:-:S04]  /*fb40*/  IMAD.WIDE R4, R12, 0x2, R8 ;  /* 0x000000020c047825 */ /* 0x001fc800078e0208 */
[----:B------:R-:W-:Y:S01]  /*fb50*/  IMAD.WIDE R12, R6, 0x2, R8 ;  /* 0x00000002060c7825 */ /* 0x000fe200078e0208 */
[----:B------:R0:W-:Y:S01]  /*fb60*/  STL.64 [R1+0x1c88], R4 ;  /* 0x001c880401007387 */ /* 0x0001e20000100a00 */
[----:B------:R-:W-:-:S03]  /*fb70*/  MOV R6, c[0x0][0x1a4] ;  /* 0x0000690000067a02 */ /* 0x000fc60000000f00 */
[----:B------:R-:W-:Y:S01]  /*fb80*/  STL.64 [R1+0x1c80], R14 ;  /* 0x001c800e01007387 */ /* 0x000fe20000100a00 */
[----:B------:R-:W-:-:S03]  /*fb90*/  SHF.L.U32 R6, R6, 0x3, RZ ;  /* 0x0000000306067819 */ /* 0x000fc600000006ff */
[----:B------:R1:W-:Y:S01]  /*fba0*/  STL.64 [R1+0x1c78], R12 ;  /* 0x001c780c01007387 */ /* 0x0003e20000100a00 */
[----:B0-----:R-:W-:-:S05]  /*fbb0*/  IMAD.WIDE R4, R7, 0x2, R10 ;  /* 0x0000000207047825 */ /* 0x001fca00078e020a */
[----:B------:R0:W-:Y:S01]  /*fbc0*/  STL.64 [R1+0x1c70], R4 ;  /* 0x001c700401007387 */ /* 0x0001e20000100a00 */
[----:B-1----:R-:W-:Y:S01]  /*fbd0*/  MOV R12, c[0x0][0x1a4] ;  /* 0x00006900000c7a02 */ /* 0x002fe20000000f00 */
[----:B------:R-:W-:-:S04]  /*fbe0*/  IMAD.WIDE R16, R6, 0x2, R10 ;  /* 0x0000000206107825 */ /* 0x000fc800078e020a */
[----:B------:R-:W-:Y:S02]  /*fbf0*/  IMAD R12, R12, 0x9, RZ ;  /* 0x000000090c0c7824 */ /* 0x000fe400078e02ff */
[----:B0-----:R-:W-:-:S04]  /*fc00*/  IMAD.WIDE R4, R7, 0x2, R8 ;  /* 0x0000000207047825 */ /* 0x001fc800078e0208 */
[----:B------:R-:W-:Y:S01]  /*fc10*/  IMAD.WIDE R14, R6, 0x2, R8 ;  /* 0x00000002060e7825 */ /* 0x000fe200078e0208 */
[----:B------:R0:W-:Y:S03]  /*fc20*/  STL.64 [R1+0x1c68], R4 ;  /* 0x001c680401007387 */ /* 0x0001e60000100a00 */
[----:B------:R-:W-:Y:S01]  /*fc30*/  IMAD.MOV.U32 R6, RZ, RZ, c[0x0][0x1a4] ;  /* 0x00006900ff067624 */ /* 0x000fe200078e00ff */
[----:B------:R-:W-:Y:S01]  /*fc40*/  STL.64 [R1+0x1c60], R16 ;  /* 0x001c601001007387 */ /* 0x000fe20000100a00 */
[----:B------:R-:W-:Y:S02]  /*fc50*/  MOV R7, c[0x0][0x1a4] ;  /* 0x0000690000077a02 */ /* 0x000fe40000000f00 */
[----:B------:R-:W-:Y:S01]  /*fc60*/  IMAD R6, R6, 0xa, RZ ;  /* 0x0000000a06067824 */ /* 0x000fe200078e02ff */
        /* <DEDUP_REMOVED lines=9> */
[----:B------:R-:W-:Y:S04]  /*fd00*/  STL.64 [R1+0x1c40], R14 ;  /* 0x001c400e01007387 */ /* 0x000fe80000100a00 */
[----:B------:R1:W-:Y:S01]  /*fd10*/  STL.64 [R1+0x1c38], R12 ;  /* 0x001c380c01007387 */ /* 0x0003e20000100a00 */
[----:B0-----:R-:W-:-:S04]  /*fd20*/  IMAD.WIDE R4, R7, 0x2, R10 ;  /* 0x0000000207047825 */ /* 0x001fc800078e020a */
[----:B------:R-:W-:Y:S01]  /*fd30*/  IMAD R6, R6, 0xc, RZ ;  /* 0x0000000c06067824 */ /* 0x000fe200078e02ff */
[----:B------:R0:W-:Y:S01]  /*fd40*/  STL.64 [R1+0x1c30], R4 ;  /* 0x001c300401007387 */ /* 0x0001e20000100a00 */
[----:B-1----:R-:W-:Y:S02]  /*fd50*/  MOV R12, c[0x0][0x1a4] ;  /* 0x00006900000c7a02 */ /* 0x002fe40000000f00 */
[----:B------:R-:W-:-:S04]  /*fd60*/  IMAD.WIDE R16, R6, 0x2, R10 ;  /* 0x0000000206107825 */ /* 0x000fc800078e020a */
[----:B------:R-:W-:Y:S02]  /*fd70*/  IMAD R12, R12, 0xd, RZ ;  /* 0x0000000d0c0c7824 */ /* 0x000fe400078e02ff */
[----:B0-----:R-:W-:-:S04]  /*fd80*/  IMAD.WIDE R4, R7, 0x2, R8 ;  /* 0x0000000207047825 */ /* 0x001fc800078e0208 */
        /* <DEDUP_REMOVED lines=18> */
[----:B------:R-:W-:Y:S01]  /*feb0*/  IMAD.SHL.U32 R6, R6, 0x10, RZ ;  /* 0x0000001006067824 */ /* 0x000fe200078e00ff */
        /* <DEDUP_REMOVED lines=32> */
[----:B------:R-:W-:Y:S01]  /*100c0*/  IMAD.MOV.U32 R7, RZ, RZ, c[0x0][0x1a4] ;  /* 0x00006900ff077624 */ /* 0x000fe200078e00ff */
        /* <DEDUP_REMOVED lines=81> */
[----:B------:R0:W-:Y:S03]  /*105e0*/  STL.64 [R1+0x1ac8], R4 ;  /* 0x001ac80401007387 */ /* 0x0001e60000100a00 */
[----:B------:R-:W-:Y:S01]  /*105f0*/  IMAD.MOV.U32 R6, RZ, RZ, c[0x0][0x1a4] ;  /* 0x00006900ff067624 */ /* 0x000fe200078e00ff */
        /* <DEDUP_REMOVED lines=125> */
[----:B-1----:R-:W-:Y:S02]  /*10dd0*/  IMAD.MOV.U32 R12, RZ, RZ, c[0x0][0x1a4] ;  /* 0x00006900ff0c7624 */ /* 0x002fe400078e00ff */
        /* <DEDUP_REMOVED lines=44> */
[----:B0-----:R-:W-:Y:S01]  /*110a0*/  IMAD.WIDE R4, R7, 0x2, R10 ;  /* 0x0000000207047825 */ /* 0x001fe200078e020a */
[----:B------:R-:W-:-:S04]  /*110b0*/  SHF.L.U32 R6, R6, 0x6, RZ ;  /* 0x0000000606067819 */ /* 0x000fc800000006ff */
        /* <DEDUP_REMOVED lines=284> */
[----:B------:R1:W-:Y:S04]  /*12280*/  STL.64 [R1+0x1600], R14 ;  /* 0x0016000e01007387 */ /* 0x0003e80000100a00 */
[----:B------:R-:W-:Y:S01]  /*12290*/  STL.64 [R1+0x15f8], R12 ;  /* 0x0015f80c01007387 */ /* 0x000fe20000100a00 */
[----:B0-----:R-:W-:-:S05]  /*122a0*/  IMAD.WIDE R4, R7, 0x2, R10 ;  /* 0x0000000207047825 */ /* 0x001fca00078e020a */
[----:B------:R0:W-:Y:S01]  /*122b0*/  STL.64 [R1+0x15f0], R4 ;  /* 0x0015f00401007387 */ /* 0x0001e20000100a00 */
[----:B------:R-:W-:-:S04]  /*122c0*/  IMAD R6, R6, 0x70, RZ ;  /* 0x0000007006067824 */ /* 0x000fc800078e02ff */
[----:B-1----:R-:W-:-:S04]  /*122d0*/  IMAD.WIDE R14, R6, 0x2, R8 ;  /* 0x00000002060e7825 */ /* 0x002fc800078e0208 */
[----:B0-----:R-:W-:-:S05]  /*122e0*/  IMAD.WIDE R4, R7, 0x2, R8 ;  /* 0x0000000207047825 */ /* 0x001fca00078e0208 */
[----:B------:R0:W-:Y:S02]  /*122f0*/  STL.64 [R1+0x15e8], R4 ;  /* 0x0015e80401007387 */ /* 0x0001e40000100a00 */
[----:B0-----:R-:W-:Y:S02]  /*12300*/  IMAD.WIDE R4, R6, 0x2, R10 ;  /* 0x0000000206047825 */ /* 0x001fe400078e020a */
[----:B------:R-:W2:Y:S01]  /*12310*/  LDL R6, [R1+0x950] ;  /* 0x0009500001067983 */ /* 0x000ea20000100800 */
[----:B------:R-:W-:-:S05]  /*12320*/  MOV R13, c[0x0][0x1a4] ;  /* 0x00006900000d7a02 */ /* 0x000fca0000000f00 */
[----:B------:R-:W-:Y:S01]  /*12330*/  IMAD R13, R13, 0x71, RZ ;  /* 0x000000710d0d7824 */ /* 0x000fe200078e02ff */
[----:B------:R0:W-:Y:S01]  /*12340*/  STL.64 [R1+0x15e0], R4 ;  /* 0x0015e00401007387 */ /* 0x0001e20000100a00 */
[----:B------:R-:W-:Y:S02]  /*12350*/  MOV R7, c[0x0][0x1a4] ;  /* 0x0000690000077a02 */ /* 0x000fe40000000f00 */
[----:B------:R-:W-:Y:S01]  /*12360*/  MOV R12, c[0x0][0x1a4] ;  /* 0x00006900000c7a02 */ /* 0x000fe20000000f00 */
[----:B------:R1:W-:Y:S02]  /*12370*/  STL.64 [R1+0x15d8], R14 ;  /* 0x0015d80e01007387 */ /* 0x0003e40000100a00 */
[----:B------:R-:W-:Y:S02]  /*12380*/  IMAD R7, R7, 0x72, RZ ;  /* 0x0000007207077824 */ /* 0x000fe400078e02ff */
[----:B0-----:R-:W-:-:S05]  /*12390*/  IMAD.WIDE R4, R13, 0x2, R10 ;  /* 0x000000020d047825 */ /* 0x001fca00078e020a */
[----:B------:R0:W-:Y:S01]  /*123a0*/  STL.64 [R1+0x15d0], R4 ;  /* 0x0015d00401007387 */ /* 0x0001e20000100a00 */
[----:B------:R-:W-:Y:S02]  /*123b0*/  IMAD R12, R12, 0x73, RZ ;  /* 0x000000730c0c7824 */ /* 0x000fe400078e02ff */
[----:B------:R-:W-:-:S04]  /*123c0*/  IMAD.WIDE R16, R7, 0x2, R10 ;  /* 0x0000000207107825 */ /* 0x000fc800078e020a */
[----:B-1----:R-:W-:-:S04]  /*123d0*/  IMAD.WIDE R14, R7, 0x2, R8 ;  /* 0x00000002070e7825 */ /* 0x002fc800078e0208 */
[----:B0-----:R-:W-:Y:S01]  /*123e0*/  IMAD.WIDE R4, R13, 0x2, R8 ;  /* 0x000000020d047825 */ /* 0x001fe200078e0208 */
[----:B------:R-:W-:-:S04]  /*123f0*/  MOV R7, c[0x0][0x1a4] ;  /* 0x0000690000077a02 */ /* 0x000fc80000000f00 */
[----:B------:R0:W-:Y:S01]  /*12400*/  STL.64 [R1+0x15c8], R4 ;  /* 0x0015c80401007387 */ /* 0x0001e20000100a00 */
[----:B------:R-:W-:-:S03]  /*12410*/  MOV R13, c[0x0][0x1a4] ;  /* 0x00006900000d7a02 */ /* 0x000fc60000000f00 */
[----:B------:R1:W-:Y:S01]  /*12420*/  STL.64 [R1+0x15c0], R16 ;  /* 0x0015c01001007387 */ /* 0x0003e20000100a00 */
[----:B------:R-:W-:-:S03]  /*12430*/  IMAD R7, R7, 0x74, RZ ;  /* 0x0000007407077824 */ /* 0x000fc600078e02ff */
[----:B------:R3:W-:Y:S01]  /*12440*/  STL.64 [R1+0x15b8], R14 ;  /* 0x0015b80e01007387 */ /* 0x0007e20000100a00 */
[----:B0-----:R-:W-:-:S05]  /*12450*/  IMAD.WIDE R4, R12, 0x2, R10 ;  /* 0x000000020c047825 */ /* 0x001fca00078e020a */
[----:B------:R0:W-:Y:S01]  /*12460*/  STL.64 [R1+0x15b0], R4 ;  /* 0x0015b00401007387 */ /* 0x0001e20000100a00 */
[----:B------:R-:W-:Y:S02]  /*12470*/  IMAD R13, R13, 0x75, RZ ;  /* 0x000000750d0d7824 */ /* 0x000fe400078e02ff */
[----:B-1----:R-:W-:-:S04]  /*12480*/  IMAD.WIDE R16, R7, 0x2, R10 ;  /* 0x0000000207107825 */ /* 0x002fc800078e020a */
[----:B---3--:R-:W-:-:S04]  /*12490*/  IMAD.WIDE R14, R7, 0x2, R8 ;  /* 0x00000002070e7825 */ /* 0x008fc800078e0208 */
[----:B0-----:R-:W-:Y:S01]  /*124a0*/  IMAD.WIDE R4, R12, 0x2, R8 ;  /* 0x000000020c047825 */ /* 0x001fe200078e0208 */
[----:B------:R-:W-:-:S04]  /*124b0*/  MOV R7, c[0x0][0x1a4] ;  /* 0x0000690000077a02 */ /* 0x000fc80000000f00 */
[----:B------:R0:W-:Y:S01]  /*124c0*/  STL.64 [R1+0x15a8], R4 ;  /* 0x0015a80401007387 */ /* 0x0001e20000100a00 */
[----:B------:R-:W-:-:S03]  /*124d0*/  IMAD.MOV.U32 R12, RZ, RZ, c[0x0][0x1a4] ;  /* 0x00006900ff0c7624 */ /* 0x000fc600078e00ff */
        /* <DEDUP_REMOVED lines=44> */
[----:B0-----:R-:W-:-:S04]  /*127a0*/  IMAD.WIDE R4, R12, 0x2, R8 ;  /* 0x000000020c047825 */ /* 0x001fc800078e0208 */
[----:B------:R-:W-:Y:S01]  /*127b0*/  IMAD.MOV.U32 R12, RZ, RZ, c[0x0][0x1a4] ;  /* 0x00006900ff0c7624 */ /* 0x000fe200078e00ff */
[----:B------:R0:W-:Y:S01]  /*127c0*/  STL.64 [R1+0x1528], R4 ;  /* 0x0015280401007387 */ /* 0x0001e20000100a00 */
[----:B------:R-:W-:Y:S02]  /*127d0*/  MOV R7, c[0x0][0x1a4] ;  /* 0x0000690000077a02 */ /* 0x000fe40000000f00 */
[----:B------:R-:W-:Y:S01]  /*127e0*/  IMAD R12, R12, 0x7e, RZ ;  /* 0x0000007e0c0c7824 */ /* 0x000fe200078e02ff */
[----:B------:R1:W-:Y:S02]  /*127f0*/  STL.64 [R1+0x1520], R16 ;  /* 0x0015201001007387 */ /* 0x0003e40000100a00 */
[----:B------:R-:W-:Y:S02]  /*12800*/  IMAD R7, R7, 0x7f, RZ ;  /* 0x0000007f07077824 */ /* 0x000fe400078e02ff */
[----:B------:R3:W-:Y:S01]  /*12810*/  STL.64 [R1+0x1518], R14 ;  /* 0x0015180e01007387 */ /* 0x0007e20000100a00 */
[----:B0-----:R-:W-:-:S04]  /*12820*/  IMAD.WIDE R4, R13, 0x2, R10 ;  /* 0x000000020d047825 */ /* 0x001fc800078e020a */
[----:B-1----:R-:W-:Y:S01]  /*12830*/  IMAD.WIDE R16, R13, 0x2, R8 ;  /* 0x000000020d107825 */ /* 0x002fe200078e0208 */
[----:B------:R0:W-:Y:S03]  /*12840*/  STL.64 [R1+0x1510], R4 ;  /* 0x0015100401007387 */ /* 0x0001e60000100a00 */
[C-C-:B---3--:R-:W-:Y:S01]  /*12850*/  IMAD.WIDE R14, R12.reuse, 0x2, R10.reuse ;  /* 0x000000020c0e7825 */ /* 0x148fe200078e020a */
[----:B------:R-:W-:Y:S03]  /*12860*/  STL.64 [R1+0x1508], R16 ;  /* 0x0015081001007387 */ /* 0x000fe60000100a00 */
[----:B------:R-:W-:Y:S01]  /*12870*/  IMAD.WIDE R10, R7, 0x2, R10 ;  /* 0x00000002070a7825 */ /* 0x000fe200078e020a */
[----:B------:R-:W-:Y:S03]  /*12880*/  STL.64 [R1+0x1500], R14 ;  /* 0x0015000e01007387 */ /* 0x000fe60000100a00 */
[----:B0-----:R-:W-:-:S04]  /*12890*/  IMAD.WIDE R4, R12, 0x2, R8 ;  /* 0x000000020c047825 */ /* 0x001fc800078e0208 */
[----:B------:R-:W-:Y:S01]  /*128a0*/  IMAD.WIDE R8, R7, 0x2, R8 ;  /* 0x0000000207087825 */ /* 0x000fe200078e0208 */
[----:B------:R2:W-:Y:S04]  /*128b0*/  STL.64 [R1+0x14f8], R4 ;  /* 0x0014f80401007387 */ /* 0x0005e80000100a00 */
[----:B------:R0:W-:Y:S04]  /*128c0*/  STL.64 [R1+0x14f0], R10 ;  /* 0x0014f00a01007387 */ /* 0x0001e80000100a00 */
[----:B------:R0:W-:Y:S01]  /*128d0*/  STL.64 [R1+0x14e8], R8 ;  /* 0x0014e80801007387 */ /* 0x0001e20000100a00 */
[----:B--2---:R-:W-:-:S02]  /*128e0*/  LOP3.LUT R5, R6, 0x20, RZ, 0x3c, !PT ;  /* 0x0000002006057812 */ /* 0x004fc400078e3cff */
[C---:B------:R-:W-:Y:S02]  /*128f0*/  LOP3.LUT R3, R6.reuse, 0x60, RZ, 0x3c, !PT ;  /* 0x0000006006037812 */ /* 0x040fe400078e3cff */
[----:B------:R-:W-:Y:S01]  /*12900*/  LOP3.LUT R4, R6, 0x40, RZ, 0x3c, !PT ;  /* 0x0000004006047812 */ /* 0x000fe200078e3cff */
[----:B------:R0:W-:Y:S04]  /*12910*/  STL [R1+0x14c4], R5 ;  /* 0x0014c40501007387 */ /* 0x0001e80000100800 */
[----:B------:R0:W-:Y:S04]  /*12920*/  STL [R1+0xcc4], R3 ;  /* 0x000cc40301007387 */ /* 0x0001e80000100800 */
[----:B------:R0:W-:Y:S02]  /*12930*/  STL [R1+0x14c0], R4 ;  /* 0x0014c00401007387 */ /* 0x0001e40000100800 */
.L_x_1:
[----:B0-----:R-:W2:Y:S04]  /*12940*/  LDL.64 R4, [R1+0x960] ;  /* 0x0009600001047983 */ /* 0x001ea80000100a00 */
[----:B------:R-:W3:Y:S04]  /*12950*/  LDL.64 R8, [R1+0x968] ;  /* 0x0009680001087983 */ /* 0x000ee80000100a00 */
[----:B------:R-:W4:Y:S04]  /*12960*/  LDL.64 R6, [R1+0x1cd0] ;  /* 0x001cd00001067983 */ /* 0x000f280000100a00 */
[----:B------:R-:W4:Y:S04]  /*12970*/  LDL.64 R14, [R1+0x1cc8] ;  /* 0x001cc800010e7983 */ /* 0x000f280000100a00 */
[----:B------:R-:W4:Y:S04]  /*12980*/  LDL.64 R10, [R1+0x1cc0] ;  /* 0x001cc000010a7983 */ /* 0x000f280000100a00 */
[----:B------:R-:W4:Y:S04]  /*12990*/  LDL.64 R12, [R1+0x1cb8] ;  /* 0x001cb800010c7983 */ /* 0x000f280000100a00 */
[----:B------:R0:W-:Y:S04]  /*129a0*/  STL [R1+0x229c], R0 ;  /* 0x00229c0001007387 */ /* 0x0001e80000100800 */
[----:B------:R-:W4:Y:S04]  /*129b0*/  LDL.64 R18, [R1+0x1cb0] ;  /* 0x001cb00001127983 */ /* 0x000f280000100a00 */
[----:B------:R-:W4:Y:S04]  /*129c0*/  LDL.64 R26, [R1+0x1ca8] ;  /* 0x001ca800011a7983 */ /* 0x000f280000100a00 */
[----:B------:R-:W4:Y:S04]  /*129d0*/  LDL.64 R24, [R1+0x1c98] ;  /* 0x001c980001187983 */ /* 0x000f280000100a00 */
[----:B------:R-:W4:Y:S04]  /*129e0*/  LDL.64 R16, [R1+0x1ca0] ;  /* 0x001ca00001107983 */ /* 0x000f280000100a00 */
[----:B------:R-:W4:Y:S01]  /*129f0*/  LDL.64 R20, [R1+0x1c90] ;  /* 0x001c900001147983 */ /* 0x000f220000100a00 */
[----:B--2---:R-:W-:-:S04]  /*12a00*/  IMAD.WIDE R4, R2, 0x2, R4 ;  /* 0x0000000202047825 */ /* 0x004fc800078e0204 */
[C---:B---3--:R-:W-:Y:S01]  /*12a10*/  IMAD.WIDE R8, R2.reuse, 0x2, R8 ;  /* 0x0000000202087825 */ /* 0x048fe200078e0208 */
[----:B------:R1:W2:Y:S04]  /*12a20*/  LDG.E.U16 R23, [R4.64] ;  /* 0x0000000404177981 */ /* 0x0002a8000c1e1500 */
[----:B------:R3:W2:Y:S01]  /*12a30*/  LDG.E.U16 R22, [R8.64] ;  /* 0x0000000408167981 */ /* 0x0006a2000c1e1500 */
[----:B----4-:R-:W-:-:S05]  /*12a40*/  IMAD.WIDE R6, R2, 0x2, R6 ;  /* 0x0000000202067825 */ /* 0x010fca00078e0206 */
[----:B------:R4:W2:Y:S01]  /*12a50*/  LDG.E.U16 R3, [R6.64] ;  /* 0x0000000406037981 */ /* 0x0008a2000c1e1500 */
[----:B------:R-:W-:-:S04]  /*12a60*/  IMAD.WIDE R10, R2, 0x2, R10 ;  /* 0x00000002020a7825 */ /* 0x000fc800078e020a */
[C---:B---3--:R-:W-:Y:S01]  /*12a70*/  IMAD.WIDE R8, R2.reuse, 0x2, R14 ;  /* 0x0000000202087825 */ /* 0x048fe200078e020e */
[----:B------:R3:W2:Y:S03]  /*12a80*/  LDG.E.U16 R28, [R10.64] ;  /* 0x000000040a1c7981 */ /* 0x0006a6000c1e1500 */
[C---:B------:R-:W-:Y:S01]  /*12a90*/  IMAD.WIDE R12, R2.reuse, 0x2, R12 ;  /* 0x00000002020c7825 */ /* 0x040fe200078e020c */
[----:B0-----:R0:W2:Y:S03]  /*12aa0*/  LDG.E.U16 R0, [R8.64] ;  /* 0x0000000408007981 */ /* 0x0010a6000c1e1500 */
[C---:B-1----:R-:W-:Y:S01]  /*12ab0*/  IMAD.WIDE R4, R2.reuse, 0x2, R18 ;  /* 0x0000000202047825 */ /* 0x042fe200078e0212 */
[----:B------:R-:W2:Y:S03]  /*12ac0*/  LDL.64 R14, [R1+0x1c88] ;  /* 0x001c8800010e7983 */ /* 0x000ea60000100a00 */
[C---:B----4-:R-:W-:Y:S01]  /*12ad0*/  IMAD.WIDE R6, R2.reuse, 0x2, R26 ;  /* 0x0000000202067825 */ /* 0x050fe200078e021a */
[----:B------:R1:W4:Y:S03]  /*12ae0*/  LDG.E.U16 R29, [R12.64] ;  /* 0x000000040c1d7981 */ /* 0x000326000c1e1500 */
[----:B---3--:R-:W-:-:S02]  /*12af0*/  IMAD.WIDE R10, R2, 0x2, R24 ;  /* 0x00000002020a7825 */ /* 0x008fc400078e0218 */
[----:B------:R3:W3:Y:S02]  /*12b00*/  LDG.E.U16 R25, [R4.64] ;  /* 0x0000000404197981 */ /* 0x0006e4000c1e1500 */
[C---:B0-----:R-:W-:Y:S02]  /*12b10*/  IMAD.WIDE R8, R2.reuse, 0x2, R16 ;  /* 0x0000000202087825 */ /* 0x041fe400078e0210 */
[----:B--2---:R-:W-:Y:S04]  /*12b20*/  STL [R1+0x3a0], R23 ;  /* 0x0003a01701007387 */ /* 0x004fe80000100800 */
[----:B------:R0:W-:Y:S04]  /*12b30*/  STL [R1+0x3a4], R22 ;  /* 0x0003a41601007387 */ /* 0x0001e80000100800 */
[----:B------:R-:W2:Y:S04]  /*12b40*/  LDL.64 R26, [R1+0x1c70] ;  /* 0x001c7000011a7983 */ /* 0x000ea80000100a00 */
[----:B------:R-:W2:Y:S04]  /*12b50*/  LDL.64 R18, [R1+0x1c78] ;  /* 0x001c780001127983 */ /* 0x000ea80000100a00 */
[----:B0-----:R-:W2:Y:S04]  /*12b60*/  LDL.64 R22, [R1+0x1c80] ;  /* 0x001c800001167983 */ /* 0x001ea80000100a00 */
[----:B------:R-:W2:Y:S04]  /*12b70*/  LDL.64 R16, [R1+0x1c68] ;  /* 0x001c680001107983 */ /* 0x000ea80000100a00 */
[----:B------:R0:W-:Y:S04]  /*12b80*/  STL [R1+0x39c], R3 ;  /* 0x00039c0301007387 */ /* 0x0001e80000100800 */
[----:B0-----:R0:W2:Y:S01]  /*12b90*/  LDG.E.U16 R3, [R6.64] ;  /* 0x0000000406037981 */ /* 0x0010a2000c1e1500 */
[----:B-1----:R-:W-:-:S03]  /*12ba0*/  IMAD.WIDE R12, R2, 0x2, R20 ;  /* 0x00000002020c7825 */ /* 0x002fc600078e0214 */
[----:B------:R1:W-:Y:S01]  /*12bb0*/  STL [R1+0x398], R0 ;  /* 0x0003980001007387 */ /* 0x0003e20000100800 */
[----:B---3--:R-:W-:-:S03]  /*12bc0*/  IMAD.WIDE R4, R2, 0x2, R14 ;  /* 0x0000000202047825 */ /* 0x008fc600078e020e */
[----:B------:R3:W-:Y:S04]  /*12bd0*/  STL [R1+0x394], R28 ;  /* 0x0003941c01007387 */ /* 0x0007e80000100800 */
[----:B------:R-:W2:Y:S04]  /*12be0*/  LDL.64 R20, [R1+0x1c60] ;  /* 0x001c600001147983 */ /* 0x000ea80000100a00 */
[----:B-1----:R1:W2:Y:S04]  /*12bf0*/  LDG.E.U16 R0, [R8.64] ;  /* 0x0000000408007981 */ /* 0x0022a8000c1e1500 */
[----:B---3--:R2:W3:Y:S04]  /*12c00*/  LDG.E.U16 R28, [R10.64] ;  /* 0x000000040a1c7981 */ /* 0x0084e8000c1e1500 */
[----:B----4-:R4:W-:Y:S04]  /*12c10*/  STL [R1+0x390], R29 ;  /* 0x0003901d01007387 */ /* 0x0109e80000100800 */
[----:B------:R0:W-:Y:S04]  /*12c20*/  STL [R1+0x38c], R25 ;  /* 0x00038c1901007387 */ /* 0x0001e80000100800 */
[----:B------:R-:W3:Y:S04]  /*12c30*/  LDL.64 R14, [R1+0x1c50] ;  /* 0x001c5000010e7983 */ /* 0x000ee80000100a00 */
[----:B----4-:R4:W3:Y:S04]  /*12c40*/  LDG.E.U16 R29, [R12.64] ;  /* 0x000000040c1d7981 */ /* 0x0108e8000c1e1500 */
[----:B0-----:R-:W3:Y:S01]  /*12c50*/  LDL.64 R24, [R1+0x1c58] ;  /* 0x001c580001187983 */ /* 0x001ee20000100a00 */
[----:B--2---:R-:W-:-:S03]  /*12c60*/  IMAD.WIDE R10, R2, 0x2, R26 ;  /* 0x00000002020a7825 */ /* 0x004fc600078e021a */
[----:B------:R0:W2:Y:S01]  /*12c70*/  LDG.E.U16 R27, [R4.64] ;  /* 0x00000004041b7981 */ /* 0x0000a2000c1e1500 */
[----:B------:R-:W-:-:S03]  /*12c80*/  IMAD.WIDE R6, R2, 0x2, R22 ;  /* 0x0000000202067825 */ /* 0x000fc600078e0216 */
[----:B------:R-:W2:Y:S01]  /*12c90*/  LDL.64 R22, [R1+0x1c48] ;  /* 0x001c480001167983 */ /* 0x000ea20000100a00 */
[----:B-1----:R-:W-:-:S03]  /*12ca0*/  IMAD.WIDE R8, R2, 0x2, R18 ;  /* 0x0000000202087825 */ /* 0x002fc600078e0212 */
[----:B------:R-:W2:Y:S04]  /*12cb0*/  LDL.64 R18, [R1+0x1c40] ;  /* 0x001c400001127983 */ /* 0x000ea80000100a00 */
[----:B------:R1:W-:Y:S04]  /*12cc0*/  STL [R1+0x388], R3 ;  /* 0x0003880301007387 */ /* 0x0003e80000100800 */
[----:B-1----:R1:W2:Y:S01]  /*12cd0*/  LDG.E.U16 R3, [R6.64] ;  /* 0x0000000406037981 */ /* 0x0022a2000c1e1500 */
[----:B----4-:R-:W-:-:S03]  /*12ce0*/  IMAD.WIDE R12, R2, 0x2, R16 ;  /* 0x00000002020c7825 */ /* 0x010fc600078e0210 */
[----:B------:R4:W-:Y:S01]  /*12cf0*/  STL [R1+0x384], R0 ;  /* 0x0003840001007387 */ /* 0x0009e20000100800 */
[----:B0-----:R-:W-:-:S03]  /*12d00*/  IMAD.WIDE R4, R2, 0x2, R20 ;  /* 0x0000000202047825 */ /* 0x001fc600078e0214 */
[----:B---3--:R0:W-:Y:S04]  /*12d10*/  STL [R1+0x380], R28 ;  /* 0x0003801c01007387 */ /* 0x0081e80000100800 */
[----:B------:R-:W3:Y:S04]  /*12d20*/  LDL.64 R16, [R1+0x1c38] ;  /* 0x001c380001107983 */ /* 0x000ee80000100a00 */
[----:B----4-:R4:W3:Y:S04]  /*12d30*/  LDG.E.U16 R0, [R8.64] ;  /* 0x0000000408007981 */ /* 0x0108e8000c1e1500 */
[----:B0-----:R0:W3:Y:S04]  /*12d40*/  LDG.E.U16 R28, [R10.64] ;  /* 0x000000040a1c7981 */ /* 0x0010e8000c1e1500 */
[----:B------:R0:W-:Y:S01]  /*12d50*/  STL [R1+0x37c], R29 ;  /* 0x00037c1d01007387 */ /* 0x0001e20000100800 */
[----:B-1----:R-:W-:-:S03]  /*12d60*/  IMAD.WIDE R6, R2, 0x2, R24 ;  /* 0x0000000202067825 */ /* 0x002fc600078e0218 */
[----:B0-----:R0:W3:Y:S01]  /*12d70*/  LDG.E.U16 R29, [R12.64] ;  /* 0x000000040c1d7981 */ /* 0x0010e2000c1e1500 */
[----:B----4-:R-:W-:-:S03]  /*12d80*/  IMAD.WIDE R8, R2, 0x2, R14 ;  /* 0x0000000202087825 */ /* 0x010fc600078e020e */
[----:B--2---:R1:W-:Y:S04]  /*12d90*/  STL [R1+0x378], R27 ;  /* 0x0003781b01007387 */ /* 0x0043e80000100800 */
[----:B------:R-:W2:Y:S01]  /*12da0*/  LDL.64 R24, [R1+0x1c20] ;  /* 0x001c200001187983 */ /* 0x000ea20000100a00 */
[----:B------:R-:W-:-:S03]  /*12db0*/  IMAD.WIDE R10, R2, 0x2, R22 ;  /* 0x00000002020a7825 */ /* 0x000fc600078e0216 */
[----:B------:R-:W4:Y:S04]  /*12dc0*/  LDL.64 R20, [R1+0x1c28] ;  /* 0x001c280001147983 */ /* 0x000f280000100a00 */
[----:B-1----:R-:W4:Y:S04]  /*12dd0*/  LDL.64 R26, [R1+0x1c30] ;  /* 0x001c3000011a7983 */ /* 0x002f280000100a00 */
[----:B------:R3:W4:Y:S04]  /*12de0*/  LDG.E.U16 R23, [R4.64] ;  /* 0x0000000404177981 */ /* 0x000728000c1e1500 */
[----:B------:R-:W4:Y:S04]  /*12df0*/  LDL.64 R14, [R1+0x1c18] ;  /* 0x001c1800010e7983 */ /* 0x000f280000100a00 */
[----:B------:R1:W-:Y:S04]  /*12e00*/  STL [R1+0x374], R3 ;  /* 0x0003740301007387 */ /* 0x0003e80000100800 */
[----:B-1----:R4:W4:Y:S01]  /*12e10*/  LDG.E.U16 R3, [R6.64] ;  /* 0x0000000406037981 */ /* 0x002922000c1e1500 */
[----:B0-----:R-:W-:-:S04]  /*12e20*/  IMAD.WIDE R12, R2, 0x2, R18 ;  /* 0x00000002020c7825 */ /* 0x001fc800078e0212 */
[C---:B---3--:R-:W-:Y:S01]  /*12e30*/  IMAD.WIDE R4, R2.reuse, 0x2, R16 ;  /* 0x0000000202047825 */ /* 0x048fe200078e0210 */
[----:B------:R0:W-:Y:S04]  /*12e40*/  STL [R1+0x370], R0 ;  /* 0x0003700001007387 */ /* 0x0001e80000100800 */
[----:B------:R1:W-:Y:S04]  /*12e50*/  STL [R1+0x36c], R28 ;  /* 0x00036c1c01007387 */ /* 0x0003e80000100800 */
[----:B------:R-:W3:Y:S04]  /*12e60*/  LDL.64 R18, [R1+0x1c10] ;  /* 0x001c100001127983 */ /* 0x000ee80000100a00 */
[----:B0-----:R0:W3:Y:S04]  /*12e70*/  LDG.E.U16 R0, [R8.64] ;  /* 0x0000000408007981 */ /* 0x0010e8000c1e1500 */
[----:B-1----:R2:W3:Y:S04]  /*12e80*/  LDG.E.U16 R28, [R10.64] ;  /* 0x000000040a1c7981 */ /* 0x0024e8000c1e1500 */
[----:B------:R1:W-:Y:S04]  /*12e90*/  STL [R1+0x368], R29 ;  /* 0x0003681d01007387 */ /* 0x0003e80000100800 */
[----:B-1----:R1:W3:Y:S01]  /*12ea0*/  LDG.E.U16 R29, [R12.64] ;  /* 0x000000040c1d7981 */ /* 0x0022e2000c1e1500 */
[----:B--2---:R-:W-:-:S03]  /*12eb0*/  IMAD.WIDE R10, R2, 0x2, R24 ;  /* 0x00000002020a7825 */ /* 0x004fc600078e0218 */
[----:B------:R3:W2:Y:S01]  /*12ec0*/  LDG.E.U16 R25, [R4.64] ;  /* 0x0000000404197981 */ /* 0x0006a2000c1e1500 */
[----:B----4-:R-:W-:-:S03]  /*12ed0*/  IMAD.WIDE R6, R2, 0x2, R26 ;  /* 0x0000000202067825 */ /* 0x010fc600078e021a */
[----:B------:R4:W-:Y:S04]  /*12ee0*/  STL [R1+0x364], R23 ;  /* 0x0003641701007387 */ /* 0x0009e80000100800 */
[----:B------:R-:W2:Y:S01]  /*12ef0*/  LDL.64 R26, [R1+0x1bf8] ;  /* 0x001bf800011a7983 */ /* 0x000ea20000100a00 */
[----:B0-----:R-:W-:-:S03]  /*12f00*/  IMAD.WIDE R8, R2, 0x2, R20 ;  /* 0x0000000202087825 */ /* 0x001fc600078e0214 */
[----:B------:R-:W2:Y:S04]  /*12f10*/  LDL.64 R16, [R1+0x1c00] ;  /* 0x001c000001107983 */ /* 0x000ea80000100a00 */
[----:B----4-:R-:W4:Y:S04]  /*12f20*/  LDL.64 R22, [R1+0x1c08] ;  /* 0x001c080001167983 */ /* 0x010f280000100a00 */
[----:B------:R-:W4:Y:S04]  /*12f30*/  LDL.64 R20, [R1+0x1bf0] ;  /* 0x001bf00001147983 */ /* 0x000f280000100a00 */
[----:B------:R0:W-:Y:S04]  /*12f40*/  STL [R1+0x360], R3 ;  /* 0x0003600301007387 */ /* 0x0001e80000100800 */
[----:B0-----:R4:W4:Y:S01]  /*12f50*/  LDG.E.U16 R3, [R6.64] ;  /* 0x0000000406037981 */ /* 0x001922000c1e1500 */
[----:B-1----:R-:W-:-:S04]  /*12f60*/  IMAD.WIDE R12, R2, 0x2, R14 ;  /* 0x00000002020c7825 */ /* 0x002fc800078e020e */
[C---:B---3--:R-:W-:Y:S01]  /*12f70*/  IMAD.WIDE R4, R2.reuse, 0x2, R18 ;  /* 0x0000000202047825 */ /* 0x048fe200078e0212 */
[----:B------:R0:W-:Y:S04]  /*12f80*/  STL [R1+0x35c], R0 ;  /* 0x00035c0001007387 */ /* 0x0001e80000100800 */
[----:B------:R1:W-:Y:S04]  /*12f90*/  STL [R1+0x358], R28 ;  /* 0x0003581c01007387 */ /* 0x0003e80000100800 */
[----:B------:R-:W4:Y:S04]  /*12fa0*/  LDL.64 R14, [R1+0x1be8] ;  /* 0x001be800010e7983 */ /* 0x000f280000100a00 */
[----:B0-----:R0:W4:Y:S04]  /*12fb0*/  LDG.E.U16 R0, [R8.64] ;  /* 0x0000000408007981 */ /* 0x001128000c1e1500 */
[----:B-1----:R1:W4:Y:S04]  /*12fc0*/  LDG.E.U16 R28, [R10.64] ;  /* 0x000000040a1c7981 */ /* 0x002328000c1e1500 */
[----:B------:R0:W-:Y:S04]  /*12fd0*/  STL [R1+0x354], R29 ;  /* 0x0003541d01007387 */ /* 0x0001e80000100800 */
[----:B0-----:R0:W4:Y:S04]  /*12fe0*/  LDG.E.U16 R29, [R12.64] ;  /* 0x000000040c1d7981 */ /* 0x001128000c1e1500 */
[----:B--2---:R2:W-:Y:S04]  /*12ff0*/  STL [R1+0x350], R25 ;  /* 0x0003501901007387 */ /* 0x0045e80000100800 */
[----:B------:R-:W3:Y:S04]  /*13000*/  LDL.64 R18, [R1+0x1bd8] ;  /* 0x001bd80001127983 */ /* 0x000ee80000100a00 */
[----:B--2---:R-:W2:Y:S01]  /*13010*/  LDL.64 R24, [R1+0x1be0] ;  /* 0x001be00001187983 */ /* 0x004ea20000100a00 */
[----:B-1----:R-:W-:-:S03]  /*13020*/  IMAD.WIDE R10, R2, 0x2, R26 ;  /* 0x00000002020a7825 */ /* 0x002fc600078e021a */
[----:B------:R1:W3:Y:S01]  /*13030*/  LDG.E.U16 R27, [R4.64] ;  /* 0x00000004041b7981 */ /* 0x0002e2000c1e1500 */
[----:B----4-:R-:W-:-:S03]  /*13040*/  IMAD.WIDE R6, R2, 0x2, R22 ;  /* 0x0000000202067825 */ /* 0x010fc600078e0216 */
[----:B------:R-:W4:Y:S01]  /*13050*/  LDL.64 R22, [R1+0x1bd0] ;  /* 0x001bd00001167983 */ /* 0x000f220000100a00 */
[----:B------:R-:W-:-:S03]  /*13060*/  IMAD.WIDE R8, R2, 0x2, R16 ;  /* 0x0000000202087825 */ /* 0x000fc600078e0210 */
[----:B------:R-:W4:Y:S04]  /*13070*/  LDL.64 R16, [R1+0x1bc8] ;  /* 0x001bc80001107983 */ /* 0x000f280000100a00 */
[----:B------:R0:W-:Y:S04]  /*13080*/  STL [R1+0x34c], R3 ;  /* 0x00034c0301007387 */ /* 0x0001e80000100800 */
[----:B0-----:R2:W4:Y:S01]  /*13090*/  LDG.E.U16 R3, [R6.64] ;  /* 0x0000000406037981 */ /* 0x001522000c1e1500 */
[----:B------:R-:W-:-:S04]  /*130a0*/  IMAD.WIDE R12, R2, 0x2, R20 ;  /* 0x00000002020c7825 */ /* 0x000fc800078e0214 */
[C---:B-1----:R-:W-:Y:S01]  /*130b0*/  IMAD.WIDE R4, R2.reuse, 0x2, R14 ;  /* 0x0000000202047825 */ /* 0x042fe200078e020e */
[----:B------:R0:W-:Y:S04]  /*130c0*/  STL [R1+0x348], R0 ;  /* 0x0003480001007387 */ /* 0x0001e80000100800 */
[----:B------:R1:W-:Y:S04]  /*130d0*/  STL [R1+0x344], R28 ;  /* 0x0003441c01007387 */ /* 0x0003e80000100800 */
[----:B------:R-:W4:Y:S04]  /*130e0*/  LDL.64 R20, [R1+0x1bc0] ;  /* 0x001bc00001147983 */ /* 0x000f280000100a00 */
[----:B0-----:R0:W4:Y:S04]  /*130f0*/  LDG.E.U16 R0, [R8.64] ;  /* 0x0000000408007981 */ /* 0x001128000c1e1500 */
[----:B-1----:R4:W4:Y:S04]  /*13100*/  LDG.E.U16 R28, [R10.64] ;  /* 0x000000040a1c7981 */ /* 0x002928000c1e1500 */
[----:B------:R1:W-:Y:S04]  /*13110*/  STL [R1+0x340], R29 ;  /* 0x0003401d01007387 */ /* 0x0003e80000100800 */
[----:B-1----:R1:W4:Y:S01]  /*13120*/  LDG.E.U16 R29, [R12.64] ;  /* 0x000000040c1d7981 */ /* 0x002322000c1e1500 */
[----:B--2---:R-:W-:-:S03]  /*13130*/  IMAD.WIDE R6, R2, 0x2, R24 ;  /* 0x0000000202067825 */ /* 0x004fc600078e0218 */
[----:B---3--:R2:W-:Y:S04]  /*13140*/  STL [R1+0x33c], R27 ;  /* 0x00033c1b01007387 */ /* 0x0085e80000100800 */
[----:B------:R-:W3:Y:S01]  /*13150*/  LDL.64 R24, [R1+0x1ba8] ;  /* 0x001ba80001187983 */ /* 0x000ee20000100a00 */
[----:B----4-:R-:W-:-:S03]  /*13160*/  IMAD.WIDE R10, R2, 0x2, R22 ;  /* 0x00000002020a7825 */ /* 0x010fc600078e0216 */
[----:B------:R-:W2:Y:S04]  /*13170*/  LDL.64 R14, [R1+0x1bb0] ;  /* 0x001bb000010e7983 */ /* 0x000ea80000100a00 */
[----:B--2---:R-:W2:Y:S04]  /*13180*/  LDL.64 R26, [R1+0x1bb8] ;  /* 0x001bb800011a7983 */ /* 0x004ea80000100a00 */
[----:B------:R1:W2:Y:S01]  /*13190*/  LDG.E.U16 R23, [R4.64] ;  /* 0x0000000404177981 */ /* 0x0002a2000c1e1500 */
[----:B0-----:R-:W-:-:S03]  /*131a0*/  IMAD.WIDE R8, R2, 0x2, R18 ;  /* 0x0000000202087825 */ /* 0x001fc600078e0212 */
[----:B------:R-:W2:Y:S04]  /*131b0*/  LDL.64 R18, [R1+0x1ba0] ;  /* 0x001ba00001127983 */ /* 0x000ea80000100a00 */
[----:B------:R0:W-:Y:S04]  /*131c0*/  STL [R1+0x338], R3 ;  /* 0x0003380301007387 */ /* 0x0001e80000100800 */
[----:B0-----:R2:W2:Y:S01]  /*131d0*/  LDG.E.U16 R3, [R6.64] ;  /* 0x0000000406037981 */ /* 0x0014a2000c1e1500 */
[----:B-1----:R-:W-:-:S04]  /*131e0*/  IMAD.WIDE R12, R2, 0x2, R16 ;  /* 0x00000002020c7825 */ /* 0x002fc800078e0210 */
[C---:B------:R-:W-:Y:S01]  /*131f0*/  IMAD.WIDE R4, R2.reuse, 0x2, R20 ;  /* 0x0000000202047825 */ /* 0x040fe200078e0214 */
[----:B------:R0:W-:Y:S04]  /*13200*/  STL [R1+0x334], R0 ;  /* 0x0003340001007387 */ /* 0x0001e80000100800 */
[----:B------:R1:W-:Y:S04]  /*13210*/  STL [R1+0x330], R28 ;  /* 0x0003301c01007387 */ /* 0x0003e80000100800 */
[----:B------:R-:W2:Y:S04]  /*13220*/  LDL.64 R16, [R1+0x1b98] ;  /* 0x001b980001107983 */ /* 0x000ea80000100a00 */
[----:B0-----:R0:W2:Y:S04]  /*13230*/  LDG.E.U16 R0, [R8.64] ;  /* 0x0000000408007981 */ /* 0x0010a8000c1e1500 */
[----:B-1----:R3:W2:Y:S04]  /*13240*/  LDG.E.U16 R28, [R10.64] ;  /* 0x000000040a1c7981 */ /* 0x0026a8000c1e1500 */
[----:B------:R1:W-:Y:S04]  /*13250*/  STL [R1+0x32c], R29 ;  /* 0x00032c1d01007387 */ /* 0x0003e80000100800 */
[----:B-1----:R1:W2:Y:S01]  /*13260*/  LDG.E.U16 R29, [R12.64] ;  /* 0x000000040c1d7981 */ /* 0x0022a2000c1e1500 */
[----:B---3--:R-:W-:-:S03]  /*13270*/  IMAD.WIDE R10, R2, 0x2, R24 ;  /* 0x00000002020a7825 */ /* 0x008fc600078e0218 */
[----:B------:R3:W4:Y:S01]  /*13280*/  LDG.E.U16 R25, [R4.64] ;  /* 0x0000000404197981 */ /* 0x000722000c1e1500 */
[----:B--2---:R-:W-:-:S03]  /*13290*/  IMAD.WIDE R6, R2, 0x2, R26 ;  /* 0x0000000202067825 */ /* 0x004fc600078e021a */
[----:B------:R2:W-:Y:S04]  /*132a0*/  STL [R1+0x328], R23 ;  /* 0x0003281701007387 */ /* 0x0005e80000100800 */
[----:B------:R-:W4:Y:S01]  /*132b0*/  LDL.64 R26, [R1+0x1b80] ;  /* 0x001b8000011a7983 */ /* 0x000f220000100a00 */
[----:B0-----:R-:W-:-:S03]  /*132c0*/  IMAD.WIDE R8, R2, 0x2, R14 ;  /* 0x0000000202087825 */ /* 0x001fc600078e020e */
[----:B------:R-:W4:Y:S04]  /*132d0*/  LDL.64 R20, [R1+0x1b88] ;  /* 0x001b880001147983 */ /* 0x000f280000100a00 */
[----:B--2---:R-:W2:Y:S04]  /*132e0*/  LDL.64 R22, [R1+0x1b90] ;  /* 0x001b900001167983 */ /* 0x004ea80000100a00 */
[----:B------:R-:W2:Y:S04]  /*132f0*/  LDL.64 R14, [R1+0x1b78] ;  /* 0x001b7800010e7983 */ /* 0x000ea80000100a00 */
[----:B------:R0:W-:Y:S04]  /*13300*/  STL [R1+0x324], R3 ;  /* 0x0003240301007387 */ /* 0x0001e80000100800 */
[----:B0-----:R2:W2:Y:S01]  /*13310*/  LDG.E.U16 R3, [R6.64] ;  /* 0x0000000406037981 */ /* 0x0014a2000c1e1500 */
[----:B-1----:R-:W-:-:S04]  /*13320*/  IMAD.WIDE R12, R2, 0x2, R18 ;  /* 0x00000002020c7825 */ /* 0x002fc800078e0212 */
[C---:B---3--:R-:W-:Y:S01]  /*13330*/  IMAD.WIDE R4, R2.reuse, 0x2, R16 ;  /* 0x0000000202047825 */ /* 0x048fe200078e0210 */
[----:B------:R0:W-:Y:S04]  /*13340*/  STL [R1+0x320], R0 ;  /* 0x0003200001007387 */ /* 0x0001e80000100800 */
[----:B------:R1:W-:Y:S04]  /*13350*/  STL [R1+0x31c], R28 ;  /* 0x00031c1c01007387 */ /* 0x0003e80000100800 */
[----:B------:R-:W2:Y:S04]  /*13360*/  LDL.64 R18, [R1+0x1b70] ;  /* 0x001b700001127983 */ /* 0x000ea80000100a00 */
[----:B0-----:R0:W2:Y:S04]  /*13370*/  LDG.E.U16 R0, [R8.64] ;  /* 0x0000000408007981 */ /* 0x0010a8000c1e1500 */
[----:B-1----:R1:W2:Y:S04]  /*13380*/  LDG.E.U16 R28, [R10.64] ;  /* 0x000000040a1c7981 */ /* 0x0022a8000c1e1500 */
[----:B------:R0:W-:Y:S04]  /*13390*/  STL [R1+0x318], R29 ;  /* 0x0003181d01007387 */ /* 0x0001e80000100800 */
[----:B0-----:R0:W2:Y:S04]  /*133a0*/  LDG.E.U16 R29, [R12.64] ;  /* 0x000000040c1d7981 */ /* 0x0010a8000c1e1500 */
[----:B----4-:R4:W-:Y:S04]  /*133b0*/  STL [R1+0x314], R25 ;  /* 0x0003141901007387 */ /* 0x0109e80000100800 */
[----:B------:R-:W3:Y:S04]  /*133c0*/  LDL.64 R16, [R1+0x1b60] ;  /* 0x001b600001107983 */ /* 0x000ee80000100a00 */
[----:B----4-:R-:W4:Y:S01]  /*133d0*/  LDL.64 R24, [R1+0x1b68] ;  /* 0x001b680001187983 */ /* 0x010f220000100a00 */
[----:B-1----:R-:W-:-:S03]  /*133e0*/  IMAD.WIDE R10, R2, 0x2, R26 ;  /* 0x00000002020a7825 */ /* 0x002fc600078e021a */
[----:B------:R1:W3:Y:S01]  /*133f0*/  LDG.E.U16 R27, [R4.64] ;  /* 0x00000004041b7981 */ /* 0x0002e2000c1e1500 */
[----:B--2---:R-:W-:-:S03]  /*13400*/  IMAD.WIDE R6, R2, 0x2, R22 ;  /* 0x0000000202067825 */ /* 0x004fc600078e0216 */
[----:B------:R-:W2:Y:S01]  /*13410*/  LDL.64 R22, [R1+0x1b58] ;  /* 0x001b580001167983 */ /* 0x000ea20000100a00 */
[----:B------:R-:W-:-:S03]  /*13420*/  IMAD.WIDE R8, R2, 0x2, R20 ;  /* 0x0000000202087825 */ /* 0x000fc600078e0214 */
[----:B------:R-:W2:Y:S04]  /*13430*/  LDL.64 R20, [R1+0x1b50] ;  /* 0x001b500001147983 */ /* 0x000ea80000100a00 */
[----:B------:R0:W-:Y:S04]  /*13440*/  STL [R1+0x310], R3 ;  /* 0x0003100301007387 */ /* 0x0001e80000100800 */
[----:B0-----:R4:W2:Y:S01]  /*13450*/  LDG.E.U16 R3, [R6.64] ;  /* 0x0000000406037981 */ /* 0x0018a2000c1e1500 */
[----:B------:R-:W-:-:S04]  /*13460*/  IMAD.WIDE R12, R2, 0x2, R14 ;  /* 0x00000002020c7825 */ /* 0x000fc800078e020e */
[C---:B-1----:R-:W-:Y:S01]  /*13470*/  IMAD.WIDE R4, R2.reuse, 0x2, R18 ;  /* 0x0000000202047825 */ /* 0x042fe200078e0212 */
[----:B------:R0:W-:Y:S04]  /*13480*/  STL [R1+0x30c], R0 ;  /* 0x00030c0001007387 */ /* 0x0001e80000100800 */
[----:B------:R1:W-:Y:S04]  /*13490*/  STL [R1+0x308], R28 ;  /* 0x0003081c01007387 */ /* 0x0003e80000100800 */
[----:B------:R-:W2:Y:S04]  /*134a0*/  LDL.64 R14, [R1+0x1b48] ;  /* 0x001b4800010e7983 */ /* 0x000ea80000100a00 */
[----:B0-----:R0:W2:Y:S04]  /*134b0*/  LDG.E.U16 R0, [R8.64] ;  /* 0x0000000408007981 */ /* 0x0010a8000c1e1500 */
[----:B-1----:R2:W2:Y:S04]  /*134c0*/  LDG.E.U16 R28, [R10.64] ;  /* 0x000000040a1c7981 */ /* 0x0024a8000c1e1500 */
[----:B------:R1:W-:Y:S04]  /*134d0*/  STL [R1+0x304], R29 ;  /* 0x0003041d01007387 */ /* 0x0003e80000100800 */
[----:B-1----:R1:W2:Y:S01]  /*134e0*/  LDG.E.U16 R29, [R12.64] ;  /* 0x000000040c1d7981 */ /* 0x0022a2000c1e1500 */
[----:B----4-:R-:W-:-:S03]  /*134f0*/  IMAD.WIDE R6, R2, 0x2, R24 ;  /* 0x0000000202067825 */ /* 0x010fc600078e0218 */
[----:B---3--:R3:W-:Y:S04]  /*13500*/  STL [R1+0x300], R27 ;  /* 0x0003001b01007387 */ /* 0x0087e80000100800 */
[----:B------:R-:W4:Y:S01]  /*13510*/  LDL.64 R24, [R1+0x1b30] ;  /* 0x001b300001187983 */ /* 0x000f220000100a00 */
[----:B--2---:R-:W-:-:S03]  /*13520*/  IMAD.WIDE R10, R2, 0x2, R22 ;  /* 0x00000002020a7825 */ /* 0x004fc600078e0216 */
[----:B------:R-:W3:Y:S04]  /*13530*/  LDL.64 R18, [R1+0x1b38] ;  /* 0x001b380001127983 */ /* 0x000ee80000100a00 */
[----:B---3--:R-:W3:Y:S04]  /*13540*/  LDL.64 R26, [R1+0x1b40] ;  /* 0x001b4000011a7983 */ /* 0x008ee80000100a00 */
[----:B------:R1:W3:Y:S01]  /*13550*/  LDG.E.U16 R23, [R4.64] ;  /* 0x0000000404177981 */ /* 0x0002e2000c1e1500 */
[----:B0-----:R-:W-:-:S03]  /*13560*/  IMAD.WIDE R8, R2, 0x2, R16 ;  /* 0x0000000202087825 */ /* 0x001fc600078e0210 */
[----:B------:R-:W3:Y:S04]  /*13570*/  LDL.64 R16, [R1+0x1b28] ;  /* 0x001b280001107983 */ /* 0x000ee80000100a00 */
[----:B------:R0:W-:Y:S04]  /*13580*/  STL [R1+0x2fc], R3 ;  /* 0x0002fc0301007387 */ /* 0x0001e80000100800 */
[----:B0-----:R3:W3:Y:S01]  /*13590*/  LDG.E.U16 R3, [R6.64] ;  /* 0x0000000406037981 */ /* 0x0016e2000c1e1500 */
[----:B-1----:R-:W-:-:S04]  /*135a0*/  IMAD.WIDE R12, R2, 0x2, R20 ;  /* 0x00000002020c7825 */ /* 0x002fc800078e0214 */
[C---:B------:R-:W-:Y:S01]  /*135b0*/  IMAD.WIDE R4, R2.reuse, 0x2, R14 ;  /* 0x0000000202047825 */ /* 0x040fe200078e020e */
[----:B------:R0:W-:Y:S04]  /*135c0*/  STL [R1+0x2f8], R0 ;  /* 0x0002f80001007387 */ /* 0x0001e80000100800 */
[----:B------:R1:W-:Y:S04]  /*135d0*/  STL [R1+0x2f4], R28 ;  /* 0x0002f41c01007387 */ /* 0x0003e80000100800 */
[----:B------:R-:W3:Y:S04]  /*135e0*/  LDL.64 R20, [R1+0x1b20] ;  /* 0x001b200001147983 */ /* 0x000ee80000100a00 */
[----:B0-----:R0:W3:Y:S04]  /*135f0*/  LDG.E.U16 R0, [R8.64] ;  /* 0x0000000408007981 */ /* 0x0010e8000c1e1500 */
[----:B-1----:R4:W3:Y:S04]  /*13600*/  LDG.E.U16 R28, [R10.64] ;  /* 0x000000040a1c7981 */ /* 0x0028e8000c1e1500 */
[----:B------:R1:W-:Y:S04]  /*13610*/  STL [R1+0x2f0], R29 ;  /* 0x0002f01d01007387 */ /* 0x0003e80000100800 */
[----:B-1----:R1:W3:Y:S01]  /*13620*/  LDG.E.U16 R29, [R12.64] ;  /* 0x000000040c1d7981 */ /* 0x0022e2000c1e1500 */
[----:B----4-:R-:W-:-:S03]  /*13630*/  IMAD.WIDE R10, R2, 0x2, R24 ;  /* 0x00000002020a7825 */ /* 0x010fc600078e0218 */
[----:B------:R4:W2:Y:S01]  /*13640*/  LDG.E.U16 R25, [R4.64] ;  /* 0x0000000404197981 */ /* 0x0008a2000c1e1500 */
[----:B---3--:R-:W-:-:S03]  /*13650*/  IMAD.WIDE R6, R2, 0x2, R26 ;  /* 0x0000000202067825 */ /* 0x008fc600078e021a */
[----:B------:R3:W-:Y:S04]  /*13660*/  STL [R1+0x2ec], R23 ;  /* 0x0002ec1701007387 */ /* 0x0007e80000100800 */
[----:B------:R-:W2:Y:S01]  /*13670*/  LDL.64 R26, [R1+0x1b08] ;  /* 0x001b0800011a7983 */ /* 0x000ea20000100a00 */
[----:B0-----:R-:W-:-:S03]  /*13680*/  IMAD.WIDE R8, R2, 0x2, R18 ;  /* 0x0000000202087825 */ /* 0x001fc600078e0212 */
[----:B------:R-:W2:Y:S04]  /*13690*/  LDL.64 R14, [R1+0x1b10] ;  /* 0x001b1000010e7983 */ /* 0x000ea80000100a00 */
[----:B---3--:R-:W3:Y:S04]  /*136a0*/  LDL.64 R22, [R1+0x1b18] ;  /* 0x001b180001167983 */ /* 0x008ee80000100a00 */
[----:B------:R-:W3:Y:S04]  /*136b0*/  LDL.64 R18, [R1+0x1b00] ;  /* 0x001b000001127983 */ /* 0x000ee80000100a00 */
[----:B------:R0:W-:Y:S04]  /*136c0*/  STL [R1+0x2e8], R3 ;  /* 0x0002e80301007387 */ /* 0x0001e80000100800 */
[----:B0-----:R3:W3:Y:S01]  /*136d0*/  LDG.E.U16 R3, [R6.64] ;  /* 0x0000000406037981 */ /* 0x0016e2000c1e1500 */
[----:B-1----:R-:W-:-:S04]  /*136e0*/  IMAD.WIDE R12, R2, 0x2, R16 ;  /* 0x00000002020c7825 */ /* 0x002fc800078e0210 */
[C---:B----4-:R-:W-:Y:S01]  /*136f0*/  IMAD.WIDE R4, R2.reuse, 0x2, R20 ;  /* 0x0000000202047825 */ /* 0x050fe200078e0214 */
[----:B------:R0:W-:Y:S04]  /*13700*/  STL [R1+0x2e4], R0 ;  /* 0x0002e40001007387 */ /* 0x0001e80000100800 */
[----:B------:R1:W-:Y:S04]  /*13710*/  STL [R1+0x2e0], R28 ;  /* 0x0002e01c01007387 */ /* 0x0003e80000100800 */
[----:B------:R-:W3:Y:S04]  /*13720*/  LDL.64 R16, [R1+0x1af8] ;  /* 0x001af80001107983 */ /* 0x000ee80000100a00 */
[----:B0-----:R0:W3:Y:S04]  /*13730*/  LDG.E.U16 R0, [R8.64] ;  /* 0x0000000408007981 */ /* 0x0010e8000c1e1500 */
[----:B-1----:R1:W3:Y:S04]  /*13740*/  LDG.E.U16 R28, [R10.64] ;  /* 0x000000040a1c7981 */ /* 0x0022e8000c1e1500 */
[----:B------:R0:W-:Y:S04]  /*13750*/  STL [R1+0x2dc], R29 ;  /* 0x0002dc1d01007387 */ /* 0x0001e80000100800 */
[----:B0-----:R0:W3:Y:S04]  /*13760*/  LDG.E.U16 R29, [R12.64] ;  /* 0x000000040c1d7981 */ /* 0x0010e8000c1e1500 */
[----:B--2---:R2:W-:Y:S04]  /*13770*/  STL [R1+0x2d8], R25 ;  /* 0x0002d81901007387 */ /* 0x0045e80000100800 */
[----:B------:R-:W4:Y:S04]  /*13780*/  LDL.64 R20, [R1+0x1ae8] ;  /* 0x001ae80001147983 */ /* 0x000f280000100a00 */
[----:B--2---:R-:W2:Y:S01]  /*13790*/  LDL.64 R24, [R1+0x1af0] ;  /* 0x001af00001187983 */ /* 0x004ea20000100a00 */
[----:B-1----:R-:W-:-:S03]  /*137a0*/  IMAD.WIDE R10, R2, 0x2, R26 ;  /* 0x00000002020a7825 */ /* 0x002fc600078e021a */
[----:B------:R1:W4:Y:S01]  /*137b0*/  LDG.E.U16 R27, [R4.64] ;  /* 0x00000004041b7981 */ /* 0x000322000c1e1500 */
[----:B---3--:R-:W-:-:S03]  /*137c0*/  IMAD.WIDE R6, R2, 0x2, R22 ;  /* 0x0000000202067825 */ /* 0x008fc600078e0216 */
[----:B------:R-:W3:Y:S01]  /*137d0*/  LDL.64 R22, [R1+0x1ae0] ;  /* 0x001ae00001167983 */ /* 0x000ee20000100a00 */
[----:B------:R-:W-:-:S03]  /*137e0*/  IMAD.WIDE R8, R2, 0x2, R14 ;  /* 0x0000000202087825 */ /* 0x000fc600078e020e */
[----:B------:R-:W3:Y:S04]  /*137f0*/  LDL.64 R14, [R1+0x1ad8] ;  /* 0x001ad800010e7983 */ /* 0x000ee80000100a00 */
[----:B------:R0:W-:Y:S04]  /*13800*/  STL [R1+0x2d4], R3 ;  /* 0x0002d40301007387 */ /* 0x0001e80000100800 */
[----:B0-----:R2:W3:Y:S01]  /*13810*/  LDG.E.U16 R3, [R6.64] ;  /* 0x0000000406037981 */ /* 0x0014e2000c1e1500 */
[----:B------:R-:W-:-:S04]  /*13820*/  IMAD.WIDE R12, R2, 0x2, R18 ;  /* 0x00000002020c7825 */ /* 0x000fc800078e0212 */
[C---:B-1----:R-:W-:Y:S01]  /*13830*/  IMAD.WIDE R4, R2.reuse, 0x2, R16 ;  /* 0x0000000202047825 */ /* 0x042fe200078e0210 */
        /* <DEDUP_REMOVED lines=8> */
[----:B----4-:R2:W-:Y:S04]  /*138c0*/  STL [R1+0x2c4], R27 ;  /* 0x0002c41b01007387 */ /* 0x0105e80000100800 */
[----:B------:R-:W4:Y:S01]  /*138d0*/  LDL.64 R24, [R1+0x1ab8] ;  /* 0x001ab80001187983 */ /* 0x000f220000100a00 */
[----:B---3--:R-:W-:-:S03]  /*138e0*/  IMAD.WIDE R10, R2, 0x2, R22 ;  /* 0x00000002020a7825 */ /* 0x008fc600078e0216 */
        /* <DEDUP_REMOVED lines=17> */
[----:B------:R4:W3:Y:S01]  /*13a00*/  LDG.E.U16 R25, [R4.64] ;  /* 0x0000000404197981 */ /* 0x0008e2000c1e1500 */
[----:B--2---:R-:W-:-:S03]  /*13a10*/  IMAD.WIDE R6, R2, 0x2, R26 ;  /* 0x0000000202067825 */ /* 0x004fc600078e021a */
[----:B------:R2:W-:Y:S04]  /*13a20*/  STL [R1+0x2b0], R23 ;  /* 0x0002b01701007387 */ /* 0x0005e80000100800 */
[----:B------:R-:W3:Y:S01]  /*13a30*/  LDL.64 R26, [R1+0x1a90] ;  /* 0x001a9000011a7983 */ /* 0x000ee20000100a00 */
[----:B0-----:R-:W-:-:S03]  /*13a40*/  IMAD.WIDE R8, R2, 0x2, R16 ;  /* 0x0000000202087825 */ /* 0x001fc600078e0210 */
[----:B------:R-:W3:Y:S04]  /*13a50*/  LDL.64 R18, [R1+0x1a98] ;  /* 0x001a980001127983 */ /* 0x000ee80000100a00 */
[----:B--2---:R-:W2:Y:S04]  /*13a60*/  LDL.64 R22, [R1+0x1aa0] ;  /* 0x001aa00001167983 */ /* 0x004ea80000100a00 */
[----:B------:R-:W2:Y:S04]  /*13a70*/  LDL.64 R16, [R1+0x1a88] ;  /* 0x001a880001107983 */ /* 0x000ea80000100a00 */
[----:B------:R0:W-:Y:S04]  /*13a80*/  STL [R1+0x2ac], R3 ;  /* 0x0002ac0301007387 */ /* 0x0001e80000100800 */
[----:B0-----:R2:W2:Y:S01]  /*13a90*/  LDG.E.U16 R3, [R6.64] ;  /* 0x0000000406037981 */ /* 0x0014a2000c1e1500 */
[----:B-1----:R-:W-:-:S04]  /*13aa0*/  IMAD.WIDE R12, R2, 0x2, R20 ;  /* 0x00000002020c7825 */ /* 0x002fc800078e0214 */
[C---:B----4-:R-:W-:Y:S01]  /*13ab0*/  IMAD.WIDE R4, R2.reuse, 0x2, R14 ;  /* 0x0000000202047825 */ /* 0x050fe200078e020e */
[----:B------:R0:W-:Y:S04]  /*13ac0*/  STL [R1+0x2a8], R0 ;  /* 0x0002a80001007387 */ /* 0x0001e80000100800 */
[----:B------:R1:W-:Y:S04]  /*13ad0*/  STL [R1+0x2a4], R28 ;  /* 0x0002a41c01007387 */ /* 0x0003e80000100800 */
[----:B------:R-:W2:Y:S04]  /*13ae0*/  LDL.64 R20, [R1+0x1a80] ;  /* 0x001a800001147983 */ /* 0x000ea80000100a00 */
[----:B0-----:R0:W2:Y:S04]  /*13af0*/  LDG.E.U16 R0, [R8.64] ;  /* 0x0000000408007981 */ /* 0x0010a8000c1e1500 */
[----:B-1----:R1:W2:Y:S04]  /*13b00*/  LDG.E.U16 R28, [R10.64] ;  /* 0x000000040a1c7981 */ /* 0x0022a8000c1e1500 */
[----:B------:R0:W-:Y:S04]  /*13b10*/  STL [R1+0x2a0], R29 ;  /* 0x0002a01d01007387 */ /* 0x0001e80000100800 */
[----:B0-----:R0:W2:Y:S04]  /*13b20*/  LDG.E.U16 R29, [R12.64] ;  /* 0x000000040c1d7981 */ /* 0x0010a8000c1e1500 */
[----:B---3--:R3:W-:Y:S04]  /*13b30*/  STL [R1+0x29c], R25 ;  /* 0x00029c1901007387 */ /* 0x0087e80000100800 */
[----:B------:R-:W4:Y:S04]  /*13b40*/  LDL.64 R14, [R1+0x1a70] ;  /* 0x001a7000010e7983 */ /* 0x000f280000100a00 */
[----:B---3--:R-:W3:Y:S01]  /*13b50*/  LDL.64 R24, [R1+0x1a78] ;  /* 0x001a780001187983 */ /* 0x008ee20000100a00 */
[----:B-1----:R-:W-:-:S03]  /*13b60*/  IMAD.WIDE R10, R2, 0x2, R26 ;  /* 0x00000002020a7825 */ /* 0x002fc600078e021a */
[----:B------:R1:W4:Y:S01]  /*13b70*/  LDG.E.U16 R27, [R4.64] ;  /* 0x00000004041b7981 */ /* 0x000322000c1e1500 */
        /* <DEDUP_REMOVED lines=16> */
[----:B----4-:R3:W-:Y:S04]  /*13c80*/  STL [R1+0x288], R27 ;  /* 0x0002881b01007387 */ /* 0x0107e80000100800 */
[----:B------:R-:W4:Y:S01]  /*13c90*/  LDL.64 R24, [R1+0x1a40] ;  /* 0x001a400001187983 */ /* 0x000f220000100a00 */
[----:B--2---:R-:W-:-:S03]  /*13ca0*/  IMAD.WIDE R10, R2, 0x2, R22 ;  /* 0x00000002020a7825 */ /* 0x004fc600078e0216 */
[----:B------:R-:W2:Y:S04]  /*13cb0*/  LDL.64 R20, [R1+0x1a48] ;  /* 0x001a480001147983 */ /* 0x000ea80000100a00 */
[----:B------:R1:W2:Y:S01]  /*13cc0*/  LDG.E.U16 R23, [R4.64] ;  /* 0x0000000404177981 */ /* 0x0002a2000c1e1500 */
[----:B0-----:R-:W-:-:S03]  /*13cd0*/  IMAD.WIDE R8, R2, 0x2, R14 ;  /* 0x0000000202087825 */ /* 0x001fc600078e020e */
[----:B---3--:R-:W3:Y:S04]  /*13ce0*/  LDL.64 R26, [R1+0x1a50] ;  /* 0x001a5000011a7983 */ /* 0x008ee80000100a00 */
        /* <DEDUP_REMOVED lines=13> */
[----:B------:R3:W4:Y:S04]  /*13dc0*/  LDG.E.U16 R25, [R4.64] ;  /* 0x0000000404197981 */ /* 0x000728000c1e1500 */
[----:B--2---:R2:W-:Y:S01]  /*13dd0*/  STL [R1+0x274], R23 ;  /* 0x0002741701007387 */ /* 0x0045e20000100800 */
[----:B0-----:R-:W-:-:S03]  /*13de0*/  IMAD.WIDE R8, R2, 0x2, R20 ;  /* 0x0000000202087825 */ /* 0x001fc600078e0214 */
[----:B------:R-:W4:Y:S01]  /*13df0*/  LDL.64 R16, [R1+0x1a20] ;  /* 0x001a200001107983 */ /* 0x000f220000100a00 */
[----:B---3--:R-:W-:-:S03]  /*13e00*/  IMAD.WIDE R6, R2, 0x2, R26 ;  /* 0x0000000202067825 */ /* 0x008fc600078e021a */
[----:B------:R-:W2:Y:S04]  /*13e10*/  LDL.64 R26, [R1+0x1a18] ;  /* 0x001a1800011a7983 */ /* 0x000ea80000100a00 */
[----:B--2---:R-:W2:Y:S04]  /*13e20*/  LDL.64 R22, [R1+0x1a28] ;  /* 0x001a280001167983 */ /* 0x004ea80000100a00 */
[----:B------:R-:W2:Y:S04]  /*13e30*/  LDL.64 R20, [R1+0x1a10] ;  /* 0x001a100001147983 */ /* 0x000ea80000100a00 */
[----:B------:R0:W-:Y:S04]  /*13e40*/  STL [R1+0x270], R3 ;  /* 0x0002700301007387 */ /* 0x0001e80000100800 */
[----:B0-----:R2:W2:Y:S01]  /*13e50*/  LDG.E.U16 R3, [R6.64] ;  /* 0x0000000406037981 */ /* 0x0014a2000c1e1500 */
[----:B-1----:R-:W-:-:S03]  /*13e60*/  IMAD.WIDE R12, R2, 0x2, R14 ;  /* 0x00000002020c7825 */ /* 0x002fc600078e020e */
[----:B------:R0:W-:Y:S04]  /*13e70*/  STL [R1+0x26c], R0 ;  /* 0x00026c0001007387 */ /* 0x0001e80000100800 */
[----:B------:R1:W-:Y:S04]  /*13e80*/  STL [R1+0x268], R28 ;  /* 0x0002681c01007387 */ /* 0x0003e80000100800 */
[----:B------:R-:W2:Y:S04]  /*13e90*/  LDL.64 R14, [R1+0x1a08] ;  /* 0x001a0800010e7983 */ /* 0x000ea80000100a00 */
[----:B0-----:R0:W2:Y:S04]  /*13ea0*/  LDG.E.U16 R0, [R8.64] ;  /* 0x0000000408007981 */ /* 0x0010a8000c1e1500 */
[----:B-1----:R2:W2:Y:S04]  /*13eb0*/  LDG.E.U16 R28, [R10.64] ;  /* 0x000000040a1c7981 */ /* 0x0024a8000c1e1500 */
[----:B------:R1:W-:Y:S01]  /*13ec0*/  STL [R1+0x264], R29 ;  /* 0x0002641d01007387 */ /* 0x0003e20000100800 */
[----:B------:R-:W-:-:S03]  /*13ed0*/  IMAD.WIDE R4, R2, 0x2, R18 ;  /* 0x0000000202047825 */ /* 0x000fc600078e0212 */
[----:B-1----:R1:W2:Y:S04]  /*13ee0*/  LDG.E.U16 R29, [R12.64] ;  /* 0x000000040c1d7981 */ /* 0x0022a8000c1e1500 */
[----:B----4-:R4:W-:Y:S04]  /*13ef0*/  STL [R1+0x260], R25 ;  /* 0x0002601901007387 */ /* 0x0109e80000100800 */
[----:B------:R-:W3:Y:S04]  /*13f00*/  LDL.64 R18, [R1+0x19f8] ;  /* 0x0019f80001127983 */ /* 0x000ee80000100a00 */
[----:B----4-:R-:W4:Y:S01]  /*13f10*/  LDL.64 R24, [R1+0x1a00] ;  /* 0x001a000001187983 */ /* 0x010f220000100a00 */
[----:B--2---:R-:W-:-:S03]  /*13f20*/  IMAD.WIDE R6, R2, 0x2, R22 ;  /* 0x0000000202067825 */ /* 0x004fc600078e0216 */
[----:B------:R-:W2:Y:S01]  /*13f30*/  LDL.64 R22, [R1+0x19f0] ;  /* 0x0019f00001167983 */ /* 0x000ea20000100a00 */
[----:B------:R-:W-:-:S03]  /*13f40*/  IMAD.WIDE R10, R2, 0x2, R26 ;  /* 0x00000002020a7825 */ /* 0x000fc600078e021a */
        /* <DEDUP_REMOVED lines=13> */
[----:B0-----:R0:W2:Y:S01]  /*14020*/  LDG.E.U16 R29, [R12.64] ;  /* 0x000000040c1d7981 */ /* 0x0010a2000c1e1500 */
[----:B---3--:R-:W-:-:S04]  /*14030*/  IMAD.WIDE R8, R2, 0x2, R18 ;  /* 0x0000000202087825 */ /* 0x008fc800078e0212 */
[----:B----4-:R-:W-:-:S04]  /*14040*/  IMAD.WIDE R6, R2, 0x2, R24 ;  /* 0x0000000202067825 */ /* 0x010fc800078e0218 */
[C---:B--2---:R-:W-:Y:S02]  /*14050*/  IMAD.WIDE R10, R2.reuse, 0x2, R22 ;  /* 0x00000002020a7825 */ /* 0x044fe400078e0216 */
[----:B------:R1:W2:Y:S04]  /*14060*/  LDG.E.U16 R23, [R4.64] ;  /* 0x0000000404177981 */ /* 0x0002a8000c1e1500 */
[----:B------:R3:W-:Y:S04]  /*14070*/  STL [R1+0x24c], R27 ;  /* 0x00024c1b01007387 */ /* 0x0007e80000100800 */
[----:B------:R-:W4:Y:S04]  /*14080*/  LDL.64 R14, [R1+0x19d0] ;  /* 0x0019d000010e7983 */ /* 0x000f280000100a00 */
[----:B------:R-:W4:Y:S04]  /*14090*/  LDL.64 R24, [R1+0x19c8] ;  /* 0x0019c80001187983 */ /* 0x000f280000100a00 */
[----:B---3--:R-:W4:Y:S04]  /*140a0*/  LDL.64 R26, [R1+0x19d8] ;  /* 0x0019d800011a7983 */ /* 0x008f280000100a00 */
[----:B------:R-:W4:Y:S04]  /*140b0*/  LDL.64 R18, [R1+0x19c0] ;  /* 0x0019c00001127983 */ /* 0x000f280000100a00 */
[----:B------:R0:W-:Y:S04]  /*140c0*/  STL [R1+0x248], R3 ;  /* 0x0002480301007387 */ /* 0x0001e80000100800 */
[----:B0-----:R4:W4:Y:S01]  /*140d0*/  LDG.E.U16 R3, [R6.64] ;  /* 0x0000000406037981 */ /* 0x001922000c1e1500 */
[----:B------:R-:W-:-:S03]  /*140e0*/  IMAD.WIDE R12, R2, 0x2, R16 ;  /* 0x00000002020c7825 */ /* 0x000fc600078e0210 */
[----:B------:R0:W-:Y:S04]  /*140f0*/  STL [R1+0x244], R0 ;  /* 0x0002440001007387 */ /* 0x0001e80000100800 */
[----:B------:R1:W-:Y:S04]  /*14100*/  STL [R1+0x240], R28 ;  /* 0x0002401c01007387 */ /* 0x0003e80000100800 */
[----:B------:R-:W4:Y:S04]  /*14110*/  LDL.64 R16, [R1+0x19b8] ;  /* 0x0019b80001107983 */ /* 0x000f280000100a00 */
[----:B0-----:R4:W4:Y:S04]  /*14120*/  LDG.E.U16 R0, [R8.64] ;  /* 0x0000000408007981 */ /* 0x001928000c1e1500 */
[----:B-1----:R0:W4:Y:S04]  /*14130*/  LDG.E.U16 R28, [R10.64] ;  /* 0x000000040a1c7981 */ /* 0x002128000c1e1500 */
[----:B------:R1:W-:Y:S01]  /*14140*/  STL [R1+0x23c], R29 ;  /* 0x00023c1d01007387 */ /* 0x0003e20000100800 */
[----:B------:R-:W-:-:S06]  /*14150*/  IMAD.WIDE R4, R2, 0x2, R20 ;  /* 0x0000000202047825 */ /* 0x000fcc00078e0214 */
[----:B------:R-:W4:Y:S04]  /*14160*/  LDG.E.U16 R5, [R4.64] ;  /* 0x0000000404057981 */ /* 0x000f28000c1e1500 */
[----:B-1----:R1:W4:Y:S04]  /*14170*/  LDG.E.U16 R29, [R12.64] ;  /* 0x000000040c1d7981 */ /* 0x002328000c1e1500 */
[----:B--2---:R2:W-:Y:S04]  /*14180*/  STL [R1+0x238], R23 ;  /* 0x0002381701007387 */ /* 0x0045e80000100800 */
[----:B------:R-:W3:Y:S04]  /*14190*/  LDL.64 R20, [R1+0x19a8] ;  /* 0x0019a80001147983 */ /* 0x000ee80000100a00 */
[----:B--2---:R-:W2:Y:S01]  /*141a0*/  LDL.64 R22, [R1+0x19b0] ;  /* 0x0019b00001167983 */ /* 0x004ea20000100a00 */
[----:B----4-:R-:W-:-:S03]  /*141b0*/  IMAD.WIDE R8, R2, 0x2, R14 ;  /* 0x0000000202087825 */ /* 0x010fc600078e020e */
[----:B------:R-:W4:Y:S01]  /*141c0*/  LDL.64 R14, [R1+0x1998] ;  /* 0x00199800010e7983 */ /* 0x000f220000100a00 */
[----:B------:R-:W-:-:S03]  /*141d0*/  IMAD.WIDE R6, R2, 0x2, R26 ;  /* 0x0000000202067825 */ /* 0x000fc600078e021a */
[----:B------:R-:W4:Y:S04]  /*141e0*/  LDL.64 R26, [R1+0x19a0] ;  /* 0x0019a000011a7983 */ /* 0x000f280000100a00 */
[----:B------:R0:W-:Y:S04]  /*141f0*/  STL [R1+0x234], R3 ;  /* 0x0002340301007387 */ /* 0x0001e80000100800 */
[----:B0-----:R-:W4:Y:S01]  /*14200*/  LDG.E.U16 R3, [R6.64] ;  /* 0x0000000406037981 */ /* 0x001f22000c1e1500 */
[----:B------:R-:W-:-:S04]  /*14210*/  IMAD.WIDE R10, R2, 0x2, R24 ;  /* 0x00000002020a7825 */ /* 0x000fc800078e0218 */
[C---:B-1----:R-:W-:Y:S01]  /*14220*/  IMAD.WIDE R12, R2.reuse, 0x2, R18 ;  /* 0x00000002020c7825 */ /* 0x042fe200078e0212 */
[----:B------:R0:W-:Y:S04]  /*14230*/  STL [R1+0x230], R0 ;  /* 0x0002300001007387 */ /* 0x0001e80000100800 */
[----:B------:R1:W-:Y:S04]  /*14240*/  STL [R1+0x22c], R28 ;  /* 0x00022c1c01007387 */ /* 0x0003e80000100800 */
[----:B------:R-:W4:Y:S04]  /*14250*/  LDL.64 R18, [R1+0x1990] ;  /* 0x0019900001127983 */ /* 0x000f280000100a00 */
[----:B0-----:R0:W4:Y:S04]  /*14260*/  LDG.E.U16 R0, [R8.64] ;  /* 0x0000000408007981 */ /* 0x001128000c1e1500 */
[----:B-1----:R2:W4:Y:S01]  /*14270*/  LDG.E.U16 R28, [R10.64] ;  /* 0x000000040a1c7981 */ /* 0x002522000c1e1500 */
[----:B0-----:R-:W-:-:S03]  /*14280*/  IMAD.WIDE R8, R2, 0x2, R16 ;  /* 0x0000000202087825 */ /* 0x001fc600078e0210 */
[----:B------:R0:W-:Y:S04]  /*14290*/  STL [R1+0x228], R29 ;  /* 0x0002281d01007387 */ /* 0x0001e80000100800 */
[----:B------:R-:W4:Y:S04]  /*142a0*/  LDL.64 R24, [R1+0x1988] ;  /* 0x0019880001187983 */ /* 0x000f280000100a00 */
[----:B------:R-:W4:Y:S04]  /*142b0*/  LDG.E.U16 R9, [R8.64] ;  /* 0x0000000408097981 */ /* 0x000f28000c1e1500 */
[----:B0-----:R3:W4:Y:S04]  /*142c0*/  LDG.E.U16 R29, [R12.64] ;  /* 0x000000040c1d7981 */ /* 0x001728000c1e1500 */
[----:B------:R-:W4:Y:S01]  /*142d0*/  LDL.64 R16, [R1+0x1980] ;  /* 0x0019800001107983 */ /* 0x000f220000100a00 */
[----:B--2---:R-:W-:-:S03]  /*142e0*/  IMAD.WIDE R10, R2, 0x2, R22 ;  /* 0x00000002020a7825 */ /* 0x004fc600078e0216 */
[----:B------:R-:W2:Y:S01]  /*142f0*/  LDL.64 R22, [R1+0x1978] ;  /* 0x0019780001167983 */ /* 0x000ea20000100a00 */
[----:B---3--:R-:W-:-:S03]  /*14300*/  IMAD.WIDE R12, R2, 0x2, R20 ;  /* 0x00000002020c7825 */ /* 0x008fc600078e0214 */
[----:B------:R-:W3:Y:S04]  /*14310*/  LDL.64 R20, [R1+0x1970] ;  /* 0x0019700001147983 */ /* 0x000ee80000100a00 */
[----:B------:R-:W-:Y:S04]  /*14320*/  STL [R1+0x224], R5 ;  /* 0x0002240501007387 */ /* 0x000fe80000100800 */
[----:B----4-:R0:W-:Y:S04]  /*14330*/  STL [R1+0x220], R3 ;  /* 0x0002200301007387 */ /* 0x0101e80000100800 */
[----:B0-----:R0:W4:Y:S01]  /*14340*/  LDG.E.U16 R3, [R10.64] ;  /* 0x000000040a037981 */ /* 0x001122000c1e1500 */
[----:B------:R-:W-:-:S04]  /*14350*/  IMAD.WIDE R6, R2, 0x2, R26 ;  /* 0x0000000202067825 */ /* 0x000fc800078e021a */
[C---:B------:R-:W-:Y:S01]  /*14360*/  IMAD.WIDE R4, R2.reuse, 0x2, R14 ;  /* 0x0000000202047825 */ /* 0x040fe200078e020e */
[----:B------:R1:W-:Y:S04]  /*14370*/  STL [R1+0x21c], R0 ;  /* 0x00021c0001007387 */ /* 0x0003e80000100800 */
[----:B------:R0:W-:Y:S04]  /*14380*/  STL [R1+0x218], R28 ;  /* 0x0002181c01007387 */ /* 0x0001e80000100800 */
[----:B------:R-:W3:Y:S04]  /*14390*/  LDL.64 R14, [R1+0x1968] ;  /* 0x00196800010e7983 */ /* 0x000ee80000100a00 */
[----:B-1----:R1:W3:Y:S04]  /*143a0*/  LDG.E.U16 R0, [R12.64] ;  /* 0x000000040c007981 */ /* 0x0022e8000c1e1500 */
[----:B0-----:R2:W3:Y:S01]  /*143b0*/  LDG.E.U16 R28, [R6.64] ;  /* 0x00000004061c7981 */ /* 0x0014e2000c1e1500 */
[----:B------:R-:W-:-:S04]  /*143c0*/  IMAD.WIDE R10, R2, 0x2, R24 ;  /* 0x00000002020a7825 */ /* 0x000fc800078e0218 */
[C---:B-1----:R-:W-:Y:S01]  /*143d0*/  IMAD.WIDE R12, R2.reuse, 0x2, R18 ;  /* 0x00000002020c7825 */ /* 0x042fe200078e0212 */
[----:B------:R0:W-:Y:S04]  /*143e0*/  STL [R1+0x214], R29 ;  /* 0x0002141d01007387 */ /* 0x0001e80000100800 */
[----:B------:R-:W3:Y:S04]  /*143f0*/  LDL.64 R26, [R1+0x1960] ;  /* 0x00196000011a7983 */ /* 0x000ee80000100a00 */
[----:B------:R-:W3:Y:S04]  /*14400*/  LDL.64 R18, [R1+0x1958] ;  /* 0x0019580001127983 */ /* 0x000ee80000100a00 */
[----:B0-----:R3:W3:Y:S04]  /*14410*/  LDG.E.U16 R29, [R4.64] ;  /* 0x00000004041d7981 */ /* 0x0016e8000c1e1500 */
[----:B------:R0:W-:Y:S04]  /*14420*/  STL [R1+0x210], R9 ;  /* 0x0002100901007387 */ /* 0x0001e80000100800 */
[----:B------:R-:W3:Y:S01]  /*14430*/  LDL.64 R24, [R1+0x1950] ;  /* 0x0019500001187983 */ /* 0x000ee20000100a00 */
[----:B0-----:R-:W-:-:S03]  /*14440*/  IMAD.WIDE R8, R2, 0x2, R16 ;  /* 0x0000000202087825 */ /* 0x001fc600078e0210 */
[----:B------:R-:W3:Y:S01]  /*14450*/  LDL.64 R16, [R1+0x1948] ;  /* 0x0019480001107983 */ /* 0x000ee20000100a00 */
[----:B--2---:R-:W-:-:S03]  /*14460*/  IMAD.WIDE R6, R2, 0x2, R22 ;  /* 0x0000000202067825 */ /* 0x004fc600078e0216 */
[----:B------:R0:W2:Y:S04]  /*14470*/  LDG.E.U16 R23, [R12.64] ;  /* 0x000000040c177981 */ /* 0x0000a8000c1e1500 */
[----:B----4-:R1:W-:Y:S04]  /*14480*/  STL [R1+0x20c], R3 ;  /* 0x00020c0301007387 */ /* 0x0103e80000100800 */
[----:B-1----:R1:W4:Y:S01]  /*14490*/  LDG.E.U16 R3, [R10.64] ;  /* 0x000000040a037981 */ /* 0x002322000c1e1500 */
[----:B---3--:R-:W-:-:S04]  /*144a0*/  IMAD.WIDE R4, R2, 0x2, R20 ;  /* 0x0000000202047825 */ /* 0x008fc800078e0214 */
[C---:B0-----:R-:W-:Y:S01]  /*144b0*/  IMAD.WIDE R12, R2.reuse, 0x2, R14 ;  /* 0x00000002020c7825 */ /* 0x041fe200078e020e */
[----:B------:R0:W-:Y:S04]  /*144c0*/  STL [R1+0x208], R0 ;  /* 0x0002080001007387 */ /* 0x0001e80000100800 */
[----:B------:R3:W-:Y:S04]  /*144d0*/  STL [R1+0x204], R28 ;  /* 0x0002041c01007387 */ /* 0x0007e80000100800 */
[----:B------:R-:W4:Y:S04]  /*144e0*/  LDL.64 R20, [R1+0x1940] ;  /* 0x0019400001147983 */ /* 0x000f280000100a00 */
[----:B0-----:R0:W4:Y:S04]  /*144f0*/  LDG.E.U16 R0, [R8.64] ;  /* 0x0000000408007981 */ /* 0x001128000c1e1500 */
[----:B---3--:R3:W4:Y:S01]  /*14500*/  LDG.E.U16 R28, [R6.64] ;  /* 0x00000004061c7981 */ /* 0x008722000c1e1500 */
[----:B-1----:R-:W-:-:S03]  /*14510*/  IMAD.WIDE R10, R2, 0x2, R26 ;  /* 0x00000002020a7825 */ /* 0x002fc600078e021a */
[----:B------:R1:W-:Y:S01]  /*14520*/  STL [R1+0x200], R29 ;  /* 0x0002001d01007387 */ /* 0x0003e20000100800 */
[----:B---3--:R-:W-:-:S03]  /*14530*/  IMAD.WIDE R6, R2, 0x2, R24 ;  /* 0x0000000202067825 */ /* 0x008fc600078e0218 */
[----:B-1----:R1:W3:Y:S04]  /*14540*/  LDG.E.U16 R29, [R4.64] ;  /* 0x00000004041d7981 */ /* 0x0022e8000c1e1500 */
[----:B------:R1:W3:Y:S01]  /*14550*/  LDG.E.U16 R25, [R12.64] ;  /* 0x000000040c197981 */ /* 0x0002e2000c1e1500 */
[----:B0-----:R-:W-:-:S03]  /*14560*/  IMAD.WIDE R8, R2, 0x2, R18 ;  /* 0x0000000202087825 */ /* 0x001fc600078e0212 */
[----:B--2---:R0:W-:Y:S04]  /*14570*/  STL [R1+0x1fc], R23 ;  /* 0x0001fc1701007387 */ /* 0x0041e80000100800 */
[----:B------:R-:W2:Y:S04]  /*14580*/  LDL.64 R26, [R1+0x1928] ;  /* 0x00192800011a7983 */ /* 0x000ea80000100a00 */
[----:B------:R-:W2:Y:S04]  /*14590*/  LDL.64 R14, [R1+0x1930] ;  /* 0x00193000010e7983 */ /* 0x000ea80000100a00 */
[----:B0-----:R-:W2:Y:S04]  /*145a0*/  LDL.64 R22, [R1+0x1938] ;  /* 0x0019380001167983 */ /* 0x001ea80000100a00 */
[----:B------:R-:W2:Y:S04]  /*145b0*/  LDL.64 R18, [R1+0x1920] ;  /* 0x0019200001127983 */ /* 0x000ea80000100a00 */
[----:B----4-:R0:W-:Y:S04]  /*145c0*/  STL [R1+0x1f8], R3 ;  /* 0x0001f80301007387 */ /* 0x0101e80000100800 */
[----:B0-----:R0:W4:Y:S01]  /*145d0*/  LDG.E.U16 R3, [R10.64] ;  /* 0x000000040a037981 */ /* 0x001122000c1e1500 */
[----:B-1----:R-:W-:-:S04]  /*145e0*/  IMAD.WIDE R4, R2, 0x2, R16 ;  /* 0x0000000202047825 */ /* 0x002fc800078e0210 */
[C---:B------:R-:W-:Y:S01]  /*145f0*/  IMAD.WIDE R12, R2.reuse, 0x2, R20 ;  /* 0x00000002020c7825 */ /* 0x040fe200078e0214 */
[----:B------:R1:W-:Y:S04]  /*14600*/  STL [R1+0x1f4], R0 ;  /* 0x0001f40001007387 */ /* 0x0003e80000100800 */
[----:B------:R0:W-:Y:S04]  /*14610*/  STL [R1+0x1f0], R28 ;  /* 0x0001f01c01007387 */ /* 0x0001e80000100800 */
[----:B------:R-:W4:Y:S04]  /*14620*/  LDL.64 R16, [R1+0x1918] ;  /* 0x0019180001107983 */ /* 0x000f280000100a00 */
[----:B-1----:R1:W4:Y:S04]  /*14630*/  LDG.E.U16 R0, [R8.64] ;  /* 0x0000000408007981 */ /* 0x002328000c1e1500 */
[----:B0-----:R2:W4:Y:S04]  /*14640*/  LDG.E.U16 R28, [R6.64] ;  /* 0x00000004061c7981 */ /* 0x001528000c1e1500 */
[----:B---3--:R0:W-:Y:S04]  /*14650*/  STL [R1+0x1ec], R29 ;  /* 0x0001ec1d01007387 */ /* 0x0081e80000100800 */
[----:B------:R3:W-:Y:S04]  /*14660*/  STL [R1+0x1e8], R25 ;  /* 0x0001e81901007387 */ /* 0x0007e80000100800 */
[----:B------:R-:W4:Y:S04]  /*14670*/  LDL.64 R20, [R1+0x1908] ;  /* 0x0019080001147983 */ /* 0x000f280000100a00 */
[----:B0-----:R0:W4:Y:S04]  /*14680*/  LDG.E.U16 R29, [R4.64] ;  /* 0x00000004041d7981 */ /* 0x001128000c1e1500 */
[----:B---3--:R-:W4:Y:S01]  /*14690*/  LDL.64 R24, [R1+0x1910] ;  /* 0x0019100001187983 */ /* 0x008f220000100a00 */
[----:B--2---:R-:W-:-:S03]  /*146a0*/  IMAD.WIDE R6, R2, 0x2, R26 ;  /* 0x0000000202067825 */ /* 0x004fc600078e021a */
[----:B------:R2:W3:Y:S01]  /*146b0*/  LDG.E.U16 R27, [R12.64] ;  /* 0x000000040c1b7981 */ /* 0x0004e2000c1e1500 */
[----:B------:R-:W-:-:S03]  /*146c0*/  IMAD.WIDE R10, R2, 0x2, R22 ;  /* 0x00000002020a7825 */ /* 0x000fc600078e0216 */
[----:B------:R-:W3:Y:S01]  /*146d0*/  LDL.64 R22, [R1+0x1900] ;  /* 0x0019000001167983 */ /* 0x000ee20000100a00 */
[----:B-1----:R-:W-:-:S03]  /*146e0*/  IMAD.WIDE R8, R2, 0x2, R14 ;  /* 0x0000000202087825 */ /* 0x002fc600078e020e */
[----:B------:R-:W3:Y:S04]  /*146f0*/  LDL.64 R14, [R1+0x18f8] ;  /* 0x0018f800010e7983 */ /* 0x000ee80000100a00 */
[----:B----4-:R1:W-:Y:S04]  /*14700*/  STL [R1+0x1e4], R3 ;  /* 0x0001e40301007387 */ /* 0x0103e80000100800 */
[----:B-1----:R1:W4:Y:S01]  /*14710*/  LDG.E.U16 R3, [R10.64] ;  /* 0x000000040a037981 */ /* 0x002322000c1e1500 */
[----:B0-----:R-:W-:-:S04]  /*14720*/  IMAD.WIDE R4, R2, 0x2, R18 ;  /* 0x0000000202047825 */ /* 0x001fc800078e0212 */
[C---:B--2---:R-:W-:Y:S01]  /*14730*/  IMAD.WIDE R12, R2.reuse, 0x2, R16 ;  /* 0x00000002020c7825 */ /* 0x044fe200078e0210 */
[----:B------:R0:W-:Y:S04]  /*14740*/  STL [R1+0x1e0], R0 ;  /* 0x0001e00001007387 */ /* 0x0001e80000100800 */
[----:B------:R2:W-:Y:S04]  /*14750*/  STL [R1+0x1dc], R28 ;  /* 0x0001dc1c01007387 */ /* 0x0005e80000100800 */
[----:B------:R-:W4:Y:S04]  /*14760*/  LDL.64 R18, [R1+0x18e0] ;  /* 0x0018e00001127983 */ /* 0x000f280000100a00 */
[----:B0-----:R0:W4:Y:S04]  /*14770*/  LDG.E.U16 R0, [R8.64] ;  /* 0x0000000408007981 */ /* 0x001128000c1e1500 */
[----:B--2---:R2:W4:Y:S04]  /*14780*/  LDG.E.U16 R28, [R6.64] ;  /* 0x00000004061c7981 */ /* 0x004528000c1e1500 */
[----:B------:R0:W-:Y:S01]  /*14790*/  STL [R1+0x1d8], R29 ;  /* 0x0001d81d01007387 */ /* 0x0001e20000100800 */
[----:B-1----:R-:W-:-:S03]  /*147a0*/  IMAD.WIDE R10, R2, 0x2, R24 ;  /* 0x00000002020a7825 */ /* 0x002fc600078e0218 */
[----:B0-----:R0:W4:Y:S01]  /*147b0*/  LDG.E.U16 R29, [R4.64] ;  /* 0x00000004041d7981 */ /* 0x001122000c1e1500 */
[----:B------:R-:W-:-:S03]  /*147c0*/  IMAD.WIDE R8, R2, 0x2, R20 ;  /* 0x0000000202087825 */ /* 0x000fc600078e0214 */
[----:B---3--:R1:W-:Y:S04]  /*147d0*/  STL [R1+0x1d4], R27 ;  /* 0x0001d41b01007387 */ /* 0x0083e80000100800 */
[----:B------:R-:W3:Y:S01]  /*147e0*/  LDL.64 R24, [R1+0x1858] ;  /* 0x0018580001187983 */ /* 0x000ee20000100a00 */
[----:B--2---:R-:W-:-:S03]  /*147f0*/  IMAD.WIDE R6, R2, 0x2, R22 ;  /* 0x0000000202067825 */ /* 0x004fc600078e0216 */
[----:B------:R-:W2:Y:S04]  /*14800*/  LDL.64 R16, [R1+0x1860] ;  /* 0x0018600001107983 */ /* 0x000ea80000100a00 */
[----:B-1----:R-:W2:Y:S04]  /*14810*/  LDL.64 R26, [R1+0x18d8] ;  /* 0x0018d800011a7983 */ /* 0x002ea80000100a00 */
[----:B------:R1:W2:Y:S04]  /*14820*/  LDG.E.U16 R23, [R12.64] ;  /* 0x000000040c177981 */ /* 0x0002a8000c1e1500 */
[----:B------:R-:W2:Y:S04]  /*14830*/  LDL.64 R20, [R1+0x17e0] ;  /* 0x0017e00001147983 */ /* 0x000ea80000100a00 */
[----:B----4-:R4:W-:Y:S04]  /*14840*/  STL [R1+0x1d0], R3 ;  /* 0x0001d00301007387 */ /* 0x0109e80000100800 */
[----:B----4-:R2:W4:Y:S01]  /*14850*/  LDG.E.U16 R3, [R10.64] ;  /* 0x000000040a037981 */ /* 0x010522000c1e1500 */
[----:B0-----:R-:W-:-:S04]  /*14860*/  IMAD.WIDE R4, R2, 0x2, R14 ;  /* 0x0000000202047825 */ /* 0x001fc800078e020e */
        /* <DEDUP_REMOVED lines=17> */
[----:B----4-:R0:W-:Y:S04]  /*14980*/  STL [R1+0x1bc], R3 ;  /* 0x0001bc0301007387 */ /* 0x0101e80000100800 */
        /* <DEDUP_REMOVED lines=10> */
[----:B------:R0:W-:Y:S04]  /*14a30*/  STL [R1+0x1ac], R25 ;  /* 0x0001ac1901007387 */ /* 0x0001e80000100800 */
[----:B------:R-:W3:Y:S04]  /*14a40*/  LDL.64 R14, [R1+0x15e0] ;  /* 0x0015e000010e7983 */ /* 0x000ee80000100a00 */
[----:B0-----:R-:W3:Y:S01]  /*14a50*/  LDL.64 R24, [R1+0x1658] ;  /* 0x0016580001187983 */ /* 0x001ee20000100a00 */
[----:B-1----:R-:W-:-:S03]  /*14a60*/  IMAD.WIDE R6, R2, 0x2, R26 ;  /* 0x0000000202067825 */ /* 0x002fc600078e021a */
[----:B------:R0:W3:Y:S01]  /*14a70*/  LDG.E.U16 R27, [R12.64] ;  /* 0x000000040c1b7981 */ /* 0x0000e2000c1e1500 */
[----:B--2---:R-:W-:-:S03]  /*14a80*/  IMAD.WIDE R10, R2, 0x2, R22 ;  /* 0x00000002020a7825 */ /* 0x004fc600078e0216 */
[----:B------:R-:W2:Y:S01]  /*14a90*/  LDL.64 R22, [R1+0x15d8] ;  /* 0x0015d80001167983 */ /* 0x000ea20000100a00 */
[----:B------:R-:W-:-:S03]  /*14aa0*/  IMAD.WIDE R8, R2, 0x2, R18 ;  /* 0x0000000202087825 */ /* 0x000fc600078e0212 */
[----:B------:R-:W2:Y:S04]  /*14ab0*/  LDL.64 R18, [R1+0x1560] ;  /* 0x0015600001127983 */ /* 0x000ea80000100a00 */
[----:B----4-:R1:W-:Y:S04]  /*14ac0*/  STL [R1+0x1a8], R3 ;  /* 0x0001a80301007387 */ /* 0x0103e80000100800 */
[----:B-1----:R3:W4:Y:S01]  /*14ad0*/  LDG.E.U16 R3, [R10.64] ;  /* 0x000000040a037981 */ /* 0x002722000c1e1500 */
[----:B------:R-:W-:-:S04]  /*14ae0*/  IMAD.WIDE R4, R2, 0x2, R16 ;  /* 0x0000000202047825 */ /* 0x000fc800078e0210 */
[C---:B0-----:R-:W-:Y:S01]  /*14af0*/  IMAD.WIDE R12, R2.reuse, 0x2, R20 ;  /* 0x00000002020c7825 */ /* 0x041fe200078e0214 */
        /* <DEDUP_REMOVED lines=8> */
[----:B------:R3:W-:Y:S04]  /*14b80*/  STL [R1+0x198], R27 ;  /* 0x0001981b01007387 */ /* 0x0007e80000100800 */
[----:B------:R-:W4:Y:S01]  /*14b90*/  LDL.64 R24, [R1+0x18c0] ;  /* 0x0018c00001187983 */ /* 0x000f220000100a00 */
[----:B--2---:R-:W-:-:S03]  /*14ba0*/  IMAD.WIDE R6, R2, 0x2, R22 ;  /* 0x0000000202067825 */ /* 0x004fc600078e0216 */
[----:B------:R-:W2:Y:S04]  /*14bb0*/  LDL.64 R20, [R1+0x18c8] ;  /* 0x0018c80001147983 */ /* 0x000ea80000100a00 */
[----:B---3--:R-:W3:Y:S04]  /*14bc0*/  LDL.64 R26, [R1+0x18d0] ;  /* 0x0018d000011a7983 */ /* 0x008ee80000100a00 */
[----:B------:R1:W2:Y:S01]  /*14bd0*/  LDG.E.U16 R23, [R12.64] ;  /* 0x000000040c177981 */ /* 0x0002a2000c1e1500 */
[----:B0-----:R-:W-:-:S03]  /*14be0*/  IMAD.WIDE R8, R2, 0x2, R14 ;  /* 0x0000000202087825 */ /* 0x001fc600078e020e */
        /* <DEDUP_REMOVED lines=8> */
[----:B0-----:R0:W4:Y:S04]  /*14c70*/  LDG.E.U16 R0, [R8.64] ;  /* 0x0000000408007981 */ /* 0x001128000c1e1500 */
[----:B-1----:R1:W4:Y:S04]  /*14c80*/  LDG.E.U16 R28, [R6.64] ;  /* 0x00000004061c7981 */ /* 0x002328000c1e1500 */
[----:B------:R0:W-:Y:S04]  /*14c90*/  STL [R1+0x188], R29 ;  /* 0x0001881d01007387 */ /* 0x0001e80000100800 */
[----:B0-----:R0:W4:Y:S01]  /*14ca0*/  LDG.E.U16 R29, [R4.64] ;  /* 0x00000004041d7981 */ /* 0x001122000c1e1500 */
[----:B-1----:R-:W-:-:S03]  /*14cb0*/  IMAD.WIDE R6, R2, 0x2, R24 ;  /* 0x0000000202067825 */ /* 0x002fc600078e0218 */
[----:B------:R1:W4:Y:S01]  /*14cc0*/  LDG.E.U16 R25, [R12.64] ;  /* 0x000000040c197981 */ /* 0x000322000c1e1500 */
[----:B---3--:R-:W-:-:S03]  /*14cd0*/  IMAD.WIDE R10, R2, 0x2, R26 ;  /* 0x00000002020a7825 */ /* 0x008fc600078e021a */
[----:B--2---:R2:W-:Y:S04]  /*14ce0*/  STL [R1+0x184], R23 ;  /* 0x0001841701007387 */ /* 0x0045e80000100800 */
[----:B------:R-:W3:Y:S01]  /*14cf0*/  LDL.64 R26, [R1+0x1750] ;  /* 0x00175000011a7983 */ /* 0x000ee20000100a00 */
[----:B------:R-:W-:-:S03]  /*14d00*/  IMAD.WIDE R8, R2, 0x2, R20 ;  /* 0x0000000202087825 */ /* 0x000fc600078e0214 */
[----:B------:R-:W3:Y:S04]  /*14d10*/  LDL.64 R16, [R1+0x17c8] ;  /* 0x0017c80001107983 */ /* 0x000ee80000100a00 */
[----:B--2---:R-:W2:Y:S04]  /*14d20*/  LDL.64 R22, [R1+0x17d0] ;  /* 0x0017d00001167983 */ /* 0x004ea80000100a00 */
        /* <DEDUP_REMOVED lines=11> */
[----:B-1----:R1:W4:Y:S04]  /*14de0*/  LDG.E.U16 R29, [R4.64] ;  /* 0x00000004041d7981 */ /* 0x002328000c1e1500 */
[----:B------:R0:W-:Y:S04]  /*14df0*/  STL [R1+0x12c], R25 ;  /* 0x00012c1901007387 */ /* 0x0001e80000100800 */
[----:B------:R-:W4:Y:S04]  /*14e00*/  LDL.64 R18, [R1+0x1650] ;  /* 0x0016500001127983 */ /* 0x000f280000100a00 */
[----:B0-----:R-:W4:Y:S01]  /*14e10*/  LDL.64 R24, [R1+0x16c8] ;  /* 0x0016c80001187983 */ /* 0x001f220000100a00 */
[----:B---3--:R-:W-:-:S03]  /*14e20*/  IMAD.WIDE R6, R2, 0x2, R26 ;  /* 0x0000000202067825 */ /* 0x008fc600078e021a */
[----:B------:R0:W3:Y:S01]  /*14e30*/  LDG.E.U16 R27, [R12.64] ;  /* 0x000000040c1b7981 */ /* 0x0000e2000c1e1500 */
[----:B--2---:R-:W-:-:S03]  /*14e40*/  IMAD.WIDE R10, R2, 0x2, R22 ;  /* 0x00000002020a7825 */ /* 0x004fc600078e0216 */
[----:B------:R-:W3:Y:S01]  /*14e50*/  LDL.64 R22, [R1+0x1648] ;  /* 0x0016480001167983 */ /* 0x000ee20000100a00 */
[----:B------:R-:W-:-:S03]  /*14e60*/  IMAD.WIDE R8, R2, 0x2, R16 ;  /* 0x0000000202087825 */ /* 0x000fc600078e0210 */
[----:B------:R-:W3:Y:S04]  /*14e70*/  LDL.64 R16, [R1+0x15d0] ;  /* 0x0015d00001107983 */ /* 0x000ee80000100a00 */
[----:B----4-:R4:W-:Y:S04]  /*14e80*/  STL [R1+0x174], R3 ;  /* 0x0001740301007387 */ /* 0x0109e80000100800 */
[----:B----4-:R4:W2:Y:S01]  /*14e90*/  LDG.E.U16 R3, [R10.64] ;  /* 0x000000040a037981 */ /* 0x0108a2000c1e1500 */
[----:B-1----:R-:W-:-:S04]  /*14ea0*/  IMAD.WIDE R4, R2, 0x2, R20 ;  /* 0x0000000202047825 */ /* 0x002fc800078e0214 */
[C---:B0-----:R-:W-:Y:S01]  /*14eb0*/  IMAD.WIDE R12, R2.reuse, 0x2, R14 ;  /* 0x00000002020c7825 */ /* 0x041fe200078e020e */
[----:B------:R0:W-:Y:S04]  /*14ec0*/  STL [R1+0x170], R0 ;  /* 0x0001700001007387 */ /* 0x0001e80000100800 */
[----:B------:R1:W-:Y:S04]  /*14ed0*/  STL [R1+0x16c], R28 ;  /* 0x00016c1c01007387 */ /* 0x0003e80000100800 */
[----:B------:R-:W2:Y:S04]  /*14ee0*/  LDL.64 R20, [R1+0x15c8] ;  /* 0x0015c80001147983 */ /* 0x000ea80000100a00 */
[----:B0-----:R0:W2:Y:S04]  /*14ef0*/  LDG.E.U16 R0, [R8.64] ;  /* 0x0000000408007981 */ /* 0x0010a8000c1e1500 */
[----:B-1----:R1:W2:Y:S04]  /*14f00*/  LDG.E.U16 R28, [R6.64] ;  /* 0x00000004061c7981 */ /* 0x0022a8000c1e1500 */
[----:B------:R0:W-:Y:S04]  /*14f10*/  STL [R1+0x168], R29 ;  /* 0x0001681d01007387 */ /* 0x0001e80000100800 */
[----:B0-----:R0:W2:Y:S01]  /*14f20*/  LDG.E.U16 R29, [R4.64] ;  /* 0x00000004041d7981 */ /* 0x0010a2000c1e1500 */
[----:B----4-:R-:W-:-:S03]  /*14f30*/  IMAD.WIDE R10, R2, 0x2, R24 ;  /* 0x00000002020a7825 */ /* 0x010fc600078e0218 */
[----:B---3--:R3:W-:Y:S04]  /*14f40*/  STL [R1+0x160], R27 ;  /* 0x0001601b01007387 */ /* 0x0087e80000100800 */
[----:B------:R-:W4:Y:S01]  /*14f50*/  LDL.64 R24, [R1+0x18b8] ;  /* 0x0018b80001187983 */ /* 0x000f220000100a00 */
[----:B-1----:R-:W-:-:S03]  /*14f60*/  IMAD.WIDE R6, R2, 0x2, R22 ;  /* 0x0000000202067825 */ /* 0x002fc600078e0216 */
[----:B------:R-:W4:Y:S04]  /*14f70*/  LDL.64 R14, [R1+0x1548] ;  /* 0x00154800010e7983 */ /* 0x000f280000100a00 */
[----:B---3--:R-:W3:Y:S04]  /*14f80*/  LDL.64 R26, [R1+0x1550] ;  /* 0x00155000011a7983 */ /* 0x008ee80000100a00 */
[----:B------:R1:W3:Y:S01]  /*14f90*/  LDG.E.U16 R23, [R12.64] ;  /* 0x000000040c177981 */ /* 0x0002e2000c1e1500 */
[----:B------:R-:W-:-:S03]  /*14fa0*/  IMAD.WIDE R8, R2, 0x2, R18 ;  /* 0x0000000202087825 */ /* 0x000fc600078e0212 */
[----:B------:R-:W3:Y:S04]  /*14fb0*/  LDL.64 R18, [R1+0x18b0] ;  /* 0x0018b00001127983 */ /* 0x000ee80000100a00 */
[----:B--2---:R2:W-:Y:S04]  /*14fc0*/  STL [R1+0x15c], R3 ;  /* 0x00015c0301007387 */ /* 0x0045e80000100800 */
[----:B--2---:R3:W2:Y:S01]  /*14fd0*/  LDG.E.U16 R3, [R10.64] ;  /* 0x000000040a037981 */ /* 0x0046a2000c1e1500 */
[----:B0-----:R-:W-:-:S04]  /*14fe0*/  IMAD.WIDE R4, R2, 0x2, R16 ;  /* 0x0000000202047825 */ /* 0x001fc800078e0210 */
        /* <DEDUP_REMOVED lines=9> */
[----:B------:R4:W2:Y:S01]  /*15080*/  LDG.E.U16 R25, [R12.64] ;  /* 0x000000040c197981 */ /* 0x0008a2000c1e1500 */
[----:B---3--:R-:W-:-:S03]  /*15090*/  IMAD.WIDE R10, R2, 0x2, R26 ;  /* 0x00000002020a7825 */ /* 0x008fc600078e021a */
[----:B------:R3:W-:Y:S04]  /*150a0*/  STL [R1+0x14c], R23 ;  /* 0x00014c1701007387 */ /* 0x0007e80000100800 */
[----:B------:R-:W2:Y:S04]  /*150b0*/  LDL.64 R26, [R1+0x17c0] ;  /* 0x0017c000011a7983 */ /* 0x000ea80000100a00 */
[----:B------:R-:W2:Y:S01]  /*150c0*/  LDL.64 R20, [R1+0x1838] ;  /* 0x0018380001147983 */ /* 0x000ea20000100a00 */
[----:B0-----:R-:W-:-:S03]  /*150d0*/  IMAD.WIDE R8, R2, 0x2, R14 ;  /* 0x0000000202087825 */ /* 0x001fc600078e020e */
[----:B---3--:R-:W3:Y:S04]  /*150e0*/  LDL.64 R22, [R1+0x1840] ;  /* 0x0018400001167983 */ /* 0x008ee80000100a00 */
[----:B------:R-:W3:Y:S04]  /*150f0*/  LDL.64 R14, [R1+0x17b8] ;  /* 0x0017b800010e7983 */ /* 0x000ee80000100a00 */
[----:B--2---:R0:W-:Y:S04]  /*15100*/  STL [R1+0x148], R3 ;  /* 0x0001480301007387 */ /* 0x0041e80000100800 */
[----:B0-----:R3:W2:Y:S01]  /*15110*/  LDG.E.U16 R3, [R10.64] ;  /* 0x000000040a037981 */ /* 0x0016a2000c1e1500 */
[----:B-1----:R-:W-:-:S04]  /*15120*/  IMAD.WIDE R4, R2, 0x2, R18 ;  /* 0x0000000202047825 */ /* 0x002fc800078e0212 */
[C---:B----4-:R-:W-:Y:S01]  /*15130*/  IMAD.WIDE R12, R2.reuse, 0x2, R16 ;  /* 0x00000002020c7825 */ /* 0x050fe200078e0210 */
        /* <DEDUP_REMOVED lines=8> */
[----:B------:R-:W4:Y:S04]  /*151c0*/  LDL.64 R16, [R1+0x16c0] ;  /* 0x0016c00001107983 */ /* 0x000f280000100a00 */
[----:B0-----:R-:W4:Y:S01]  /*151d0*/  LDL.64 R24, [R1+0x1738] ;  /* 0x0017380001187983 */ /* 0x001f220000100a00 */
[----:B-1----:R-:W-:-:S03]  /*151e0*/  IMAD.WIDE R6, R2, 0x2, R26 ;  /* 0x0000000202067825 */ /* 0x002fc600078e021a */
[----:B------:R4:W4:Y:S01]  /*151f0*/  LDG.E.U16 R27, [R12.64] ;  /* 0x000000040c1b7981 */ /* 0x000922000c1e1500 */
[----:B------:R-:W-:-:S03]  /*15200*/  IMAD.WIDE R8, R2, 0x2, R20 ;  /* 0x0000000202087825 */ /* 0x000fc600078e0214 */
[----:B------:R-:W4:Y:S01]  /*15210*/  LDL.64 R20, [R1+0x1640] ;  /* 0x0016400001147983 */ /* 0x000f220000100a00 */
[----:B---3--:R-:W-:-:S03]  /*15220*/  IMAD.WIDE R10, R2, 0x2, R22 ;  /* 0x00000002020a7825 */ /* 0x008fc600078e0216 */
[----:B------:R-:W3:Y:S04]  /*15230*/  LDL.64 R22, [R1+0x16b8] ;  /* 0x0016b80001167983 */ /* 0x000ee80000100a00 */
[----:B--2---:R0:W-:Y:S04]  /*15240*/  STL [R1+0x128], R3 ;  /* 0x0001280301007387 */ /* 0x0041e80000100800 */
[----:B0-----:R0:W2:Y:S01]  /*15250*/  LDG.E.U16 R3, [R10.64] ;  /* 0x000000040a037981 */ /* 0x0010a2000c1e1500 */
[----:B------:R-:W-:-:S04]  /*15260*/  IMAD.WIDE R4, R2, 0x2, R14 ;  /* 0x0000000202047825 */ /* 0x000fc800078e020e */
[C---:B----4-:R-:W-:Y:S01]  /*15270*/  IMAD.WIDE R12, R2.reuse, 0x2, R18 ;  /* 0x00000002020c7825 */ /* 0x050fe200078e0212 */
[----:B------:R1:W-:Y:S04]  /*15280*/  STL [R1+0xbc], R0 ;  /* 0x0000bc0001007387 */ /* 0x0003e80000100800 */
[----:B------:R4:W-:Y:S04]  /*15290*/  STL [R1+0x138], R28 ;  /* 0x0001381c01007387 */ /* 0x0009e80000100800 */
[----:B------:R-:W3:Y:S04]  /*152a0*/  LDL.64 R14, [R1+0x1638] ;  /* 0x00163800010e7983 */ /* 0x000ee80000100a00 */
[----:B-1----:R1:W3:Y:S04]  /*152b0*/  LDG.E.U16 R0, [R8.64] ;  /* 0x0000000408007981 */ /* 0x0022e8000c1e1500 */
[----:B----4-:R3:W4:Y:S04]  /*152c0*/  LDG.E.U16 R28, [R6.64] ;  /* 0x00000004061c7981 */ /* 0x010728000c1e1500 */
[----:B------:R0:W-:Y:S04]  /*152d0*/  STL [R1+0x134], R29 ;  /* 0x0001341d01007387 */ /* 0x0001e80000100800 */
[----:B0-----:R0:W4:Y:S01]  /*152e0*/  LDG.E.U16 R29, [R4.64] ;  /* 0x00000004041d7981 */ /* 0x001122000c1e1500 */
[----:B------:R-:W-:-:S03]  /*152f0*/  IMAD.WIDE R10, R2, 0x2, R24 ;  /* 0x00000002020a7825 */ /* 0x000fc600078e0218 */
[----:B------:R1:W-:Y:S04]  /*15300*/  STL [R1+0x124], R27 ;  /* 0x0001241b01007387 */ /* 0x0003e80000100800 */
[----:B------:R-:W4:Y:S01]  /*15310*/  LDL.64 R24, [R1+0x1540] ;  /* 0x0015400001187983 */ /* 0x000f220000100a00 */
[----:B0-----:R-:W-:-:S03]  /*15320*/  IMAD.WIDE R4, R2, 0x2, R20 ;  /* 0x0000000202047825 */ /* 0x001fc600078e0214 */
[----:B------:R0:W4:Y:S01]  /*15330*/  LDG.E.U16 R21, [R12.64] ;  /* 0x000000040c157981 */ /* 0x000122000c1e1500 */
[----:B-1----:R-:W-:-:S03]  /*15340*/  IMAD.WIDE R8, R2, 0x2, R16 ;  /* 0x0000000202087825 */ /* 0x002fc600078e0210 */
[----:B------:R-:W4:Y:S04]  /*15350*/  LDL.64 R18, [R1+0x15b8] ;  /* 0x0015b80001127983 */ /* 0x000f280000100a00 */
[----:B------:R-:W4:Y:S04]  /*15360*/  LDL.64 R26, [R1+0x15c0] ;  /* 0x0015c000011a7983 */ /* 0x000f280000100a00 */
[----:B------:R-:W4:Y:S04]  /*15370*/  LDL.64 R16, [R1+0x1538] ;  /* 0x0015380001107983 */ /* 0x000f280000100a00 */
[----:B--2---:R1:W-:Y:S04]  /*15380*/  STL [R1+0x120], R3 ;  /* 0x0001200301007387 */ /* 0x0043e80000100800 */
[----:B-1----:R1:W2:Y:S01]  /*15390*/  LDG.E.U16 R3, [R10.64] ;  /* 0x000000040a037981 */ /* 0x0022a2000c1e1500 */
[----:B---3--:R-:W-:-:S04]  /*153a0*/  IMAD.WIDE R6, R2, 0x2, R22 ;  /* 0x0000000202067825 */ /* 0x008fc800078e0216 */
[C---:B0-----:R-:W-:Y:S01]  /*153b0*/  IMAD.WIDE R12, R2.reuse, 0x2, R14 ;  /* 0x00000002020c7825 */ /* 0x041fe200078e020e */
[----:B------:R0:W-:Y:S04]  /*153c0*/  STL [R1+0x11c], R0 ;  /* 0x00011c0001007387 */ /* 0x0001e80000100800 */
[----:B----4-:R3:W-:Y:S04]  /*153d0*/  STL [R1+0x118], R28 ;  /* 0x0001181c01007387 */ /* 0x0107e80000100800 */
[----:B------:R-:W4:Y:S04]  /*153e0*/  LDL.64 R22, [R1+0x18a0] ;  /* 0x0018a00001167983 */ /* 0x000f280000100a00 */
[----:B0-----:R0:W4:Y:S04]  /*153f0*/  LDG.E.U16 R0, [R8.64] ;  /* 0x0000000408007981 */ /* 0x001128000c1e1500 */
[----:B---3--:R3:W4:Y:S04]  /*15400*/  LDG.E.U16 R28, [R6.64] ;  /* 0x00000004061c7981 */ /* 0x008728000c1e1500 */
[----:B------:R0:W-:Y:S04]  /*15410*/  STL [R1+0x114], R29 ;  /* 0x0001141d01007387 */ /* 0x0001e80000100800 */
[----:B0-----:R0:W4:Y:S01]  /*15420*/  LDG.E.U16 R29, [R4.64] ;  /* 0x00000004041d7981 */ /* 0x001122000c1e1500 */
[----:B---3--:R-:W-:-:S03]  /*15430*/  IMAD.WIDE R6, R2, 0x2, R24 ;  /* 0x0000000202067825 */ /* 0x008fc600078e0218 */
[----:B------:R3:W4:Y:S04]  /*15440*/  LDG.E.U16 R25, [R12.64] ;  /* 0x000000040c197981 */ /* 0x000728000c1e1500 */
[----:B------:R0:W-:Y:S01]  /*15450*/  STL [R1+0x110], R21 ;  /* 0x0001101501007387 */ /* 0x0001e20000100800 */
[----:B------:R-:W-:-:S03]  /*15460*/  IMAD.WIDE R8, R2, 0x2, R18 ;  /* 0x0000000202087825 */ /* 0x000fc600078e0212 */
[----:B------:R-:W4:Y:S01]  /*15470*/  LDL.64 R14, [R1+0x1828] ;  /* 0x00182800010e7983 */ /* 0x000f220000100a00 */
[----:B-1----:R-:W-:-:S03]  /*15480*/  IMAD.WIDE R10, R2, 0x2, R26 ;  /* 0x00000002020a7825 */ /* 0x002fc600078e021a */
[----:B------:R-:W4:Y:S04]  /*15490*/  LDL.64 R18, [R1+0x17a8] ;  /* 0x0017a80001127983 */ /* 0x000f280000100a00 */
[----:B0-----:R-:W4:Y:S04]  /*154a0*/  LDL.64 R20, [R1+0x1830] ;  /* 0x0018300001147983 */ /* 0x001f280000100a00 */
[----:B------:R-:W4:Y:S04]  /*154b0*/  LDL.64 R26, [R1+0x17b0] ;  /* 0x0017b000011a7983 */ /* 0x000f280000100a00 */
[----:B--2---:R0:W-:Y:S04]  /*154c0*/  STL [R1+0x10c], R3 ;  /* 0x00010c0301007387 */ /* 0x0041e80000100800 */
[----:B0-----:R0:W2:Y:S01]  /*154d0*/  LDG.E.U16 R3, [R10.64] ;  /* 0x000000040a037981 */ /* 0x0010a2000c1e1500 */
[----:B------:R-:W-:-:S03]  /*154e0*/  IMAD.WIDE R4, R2, 0x2, R16 ;  /* 0x0000000202047825 */ /* 0x000fc600078e0210 */
[----:B----4-:R1:W-:Y:S04]  /*154f0*/  STL [R1+0x108], R0 ;  /* 0x0001080001007387 */ /* 0x0103e80000100800 */
[----:B------:R-:W4:Y:S01]  /*15500*/  LDL.64 R16, [R1+0x1730] ;  /* 0x0017300001107983 */ /* 0x000f220000100a00 */
[----:B---3--:R-:W-:-:S03]  /*15510*/  IMAD.WIDE R12, R2, 0x2, R22 ;  /* 0x00000002020c7825 */ /* 0x008fc600078e0216 */
[----:B------:R3:W-:Y:S04]  /*15520*/  STL [R1+0x104], R28 ;  /* 0x0001041c01007387 */ /* 0x0007e80000100800 */
[----:B-1----:R1:W4:Y:S04]  /*15530*/  LDG.E.U16 R0, [R8.64] ;  /* 0x0000000408007981 */ /* 0x002328000c1e1500 */
[----:B------:R0:W-:Y:S04]  /*15540*/  STL [R1+0x100], R29 ;  /* 0x0001001d01007387 */ /* 0x0001e80000100800 */
[----:B---3--:R3:W4:Y:S04]  /*15550*/  LDG.E.U16 R28, [R6.64] ;  /* 0x00000004061c7981 */ /* 0x008728000c1e1500 */
[----:B0-----:R0:W4:Y:S04]  /*15560*/  LDG.E.U16 R29, [R4.64] ;  /* 0x00000004041d7981 */ /* 0x001128000c1e1500 */
[----:B------:R0:W-:Y:S04]  /*15570*/  STL [R1+0xfc], R25 ;  /* 0x0000fc1901007387 */ /* 0x0001e80000100800 */
[----:B------:R-:W4:Y:S01]  /*15580*/  LDL.64 R22, [R1+0x16b0] ;  /* 0x0016b00001167983 */ /* 0x000f220000100a00 */
[----:B-1----:R-:W-:-:S03]  /*15590*/  IMAD.WIDE R8, R2, 0x2, R14 ;  /* 0x0000000202087825 */ /* 0x002fc600078e020e */
[----:B0-----:R-:W4:Y:S01]  /*155a0*/  LDL.64 R24, [R1+0x1728] ;  /* 0x0017280001187983 */ /* 0x001f220000100a00 */
[----:B------:R-:W-:-:S03]  /*155b0*/  IMAD.WIDE R4, R2, 0x2, R18 ;  /* 0x0000000202047825 */ /* 0x000fc600078e0212 */
[----:B------:R4:W4:Y:S01]  /*155c0*/  LDG.E.U16 R19, [R12.64] ;  /* 0x000000040c137981 */ /* 0x000922000c1e1500 */
[----:B------:R-:W-:-:S03]  /*155d0*/  IMAD.WIDE R10, R2, 0x2, R20 ;  /* 0x00000002020a7825 */ /* 0x000fc600078e0214 */
[----:B------:R-:W4:Y:S01]  /*155e0*/  LDL.64 R20, [R1+0x16a8] ;  /* 0x0016a80001147983 */ /* 0x000f220000100a00 */
[----:B---3--:R-:W-:-:S03]  /*155f0*/  IMAD.WIDE R6, R2, 0x2, R26 ;  /* 0x0000000202067825 */ /* 0x008fc600078e021a */
[----:B------:R0:W2:Y:S04]  /*15600*/  LDG.E.U16 R27, [R8.64] ;  /* 0x00000004081b7981 */ /* 0x0000a8000c1e1500 */
[----:B------:R1:W2:Y:S04]  /*15610*/  LDG.E.U16 R26, [R10.64] ;  /* 0x000000040a1a7981 */ /* 0x0002a8000c1e1500 */
[----:B------:R-:W2:Y:S04]  /*15620*/  LDL.64 R14, [R1+0x1630] ;  /* 0x00163000010e7983 */ /* 0x000ea80000100a00 */
[----:B--2---:R2:W-:Y:S04]  /*15630*/  STL [R1+0xf8], R3 ;  /* 0x0000f80301007387 */ /* 0x0045e80000100800 */
[----:B--2---:R2:W3:Y:S01]  /*15640*/  LDG.E.U16 R3, [R6.64] ;  /* 0x0000000406037981 */ /* 0x0044e2000c1e1500 */
[----:B----4-:R-:W-:-:S06]  /*15650*/  IMAD.WIDE R12, R2, 0x2, R16 ;  /* 0x00000002020c7825 */ /* 0x010fcc00078e0210 */
[----:B------:R-:W4:Y:S04]  /*15660*/  LDG.E.U16 R13, [R12.64] ;  /* 0x000000040c0d7981 */ /* 0x000f28000c1e1500 */
[----:B------:R0:W-:Y:S04]  /*15670*/  STL [R1+0xc8], R0 ;  /* 0x0000c80001007387 */ /* 0x0001e80000100800 */
[----:B0-----:R0:W4:Y:S04]  /*15680*/  LDG.E.U16 R0, [R4.64] ;  /* 0x0000000404007981 */ /* 0x001128000c1e1500 */
[----:B------:R-:W-:Y:S04]  /*15690*/  STL [R1+0x4], R29 ;  /* 0x0000041d01007387 */ /* 0x000fe80000100800 */
[----:B------:R0:W-:Y:S04]  /*156a0*/  STL [R1+0x3c], R28 ;  /* 0x00003c1c01007387 */ /* 0x0001e80000100800 */
[----:B0-----:R-:W4:Y:S01]  /*156b0*/  LDL.64 R28, [R1+0x1628] ;  /* 0x00162800011c7983 */ /* 0x001f220000100a00 */
[----:B------:R-:W-:-:S04]  /*156c0*/  IMAD.WIDE R8, R2, 0x2, R22 ;  /* 0x0000000202087825 */ /* 0x000fc800078e0216 */
[C---:B-1----:R-:W-:Y:S02]  /*156d0*/  IMAD.WIDE R10, R2.reuse, 0x2, R24 ;  /* 0x00000002020a7825 */ /* 0x042fe400078e0218 */
[----:B------:R-:W4:Y:S04]  /*156e0*/  LDG.E.U16 R9, [R8.64] ;  /* 0x0000000408097981 */ /* 0x000f28000c1e1500 */
[----:B------:R0:W-:Y:S01]  /*156f0*/  STL [R1+0xf4], R19 ;  /* 0x0000f41301007387 */ /* 0x0001e20000100800 */
[----:B--2---:R-:W-:-:S03]  /*15700*/  IMAD.WIDE R6, R2, 0x2, R20 ;  /* 0x0000000202067825 */ /* 0x004fc600078e0214 */
[----:B------:R-:W2:Y:S04]  /*15710*/  LDL.64 R16, [R1+0x15a8] ;  /* 0x0015a80001107983 */ /* 0x000ea80000100a00 */
[----:B------:R-:W2:Y:S04]  /*15720*/  LDG.E.U16 R11, [R10.64] ;  /* 0x000000040a0b7981 */ /* 0x000ea8000c1e1500 */
[----:B0-----:R-:W2:Y:S04]  /*15730*/  LDL.64 R18, [R1+0x15b0] ;  /* 0x0015b00001127983 */ /* 0x001ea80000100a00 */
[----:B------:R-:W-:Y:S04]  /*15740*/  STL [R1+0xec], R27 ;  /* 0x0000ec1b01007387 */ /* 0x000fe80000100800 */
[----:B------:R0:W-:Y:S04]  /*15750*/  STL [R1+0xf0], R26 ;  /* 0x0000f01a01007387 */ /* 0x0001e80000100800 */
[----:B------:R-:W2:Y:S04]  /*15760*/  LDL.64 R24, [R1+0x1528] ;  /* 0x0015280001187983 */ /* 0x000ea80000100a00 */
[----:B0-----:R-:W2:Y:S04]  /*15770*/  LDL.64 R26, [R1+0x1530] ;  /* 0x00153000011a7983 */ /* 0x001ea80000100a00 */
[----:B---3--:R0:W-:Y:S04]  /*15780*/  STL [R1+0xe8], R3 ;  /* 0x0000e80301007387 */ /* 0x0081e80000100800 */
[----:B0-----:R-:W3:Y:S01]  /*15790*/  LDG.E.U16 R3, [R6.64] ;  /* 0x0000000406037981 */ /* 0x001ee2000c1e1500 */
[----:B------:R-:W-:-:S03]  /*157a0*/  IMAD.WIDE R4, R2, 0x2, R14 ;  /* 0x0000000202047825 */ /* 0x000fc600078e020e */
[----:B------:R-:W3:Y:S04]  /*157b0*/  LDL.64 R14, [R1+0x1898] ;  /* 0x00189800010e7983 */ /* 0x000ee80000100a00 */
[----:B----4-:R0:W-:Y:S04]  /*157c0*/  STL [R1+0xe4], R0 ;  /* 0x0000e40001007387 */ /* 0x0101e80000100800 */
[----:B------:R-:W4:Y:S04]  /*157d0*/  LDL.64 R22, [R1+0x1820] ;  /* 0x0018200001167983 */ /* 0x000f280000100a00 */
[----:B------:R-:W4:Y:S04]  /*157e0*/  LDL.64 R20, [R1+0x1818] ;  /* 0x0018180001147983 */ /* 0x000f280000100a00 */
[----:B------:R-:W-:Y:S04]  /*157f0*/  STL [R1+0xe0], R13 ;  /* 0x0000e00d01007387 */ /* 0x000fe80000100800 */
[----:B0-----:R0:W4:Y:S04]  /*15800*/  LDG.E.U16 R0, [R4.64] ;  /* 0x0000000404007981 */ /* 0x001128000c1e1500 */
[----:B--2---:R1:W-:Y:S04]  /*15810*/  STL [R1+0xdc], R11 ;  /* 0x0000dc0b01007387 */ /* 0x0043e80000100800 */
[----:B------:R2:W-:Y:S01]  /*15820*/  STL [R1+0xd8], R9 ;  /* 0x0000d80901007387 */ /* 0x0005e20000100800 */
[----:B-1----:R-:W-:-:S03]  /*15830*/  IMAD.WIDE R10, R2, 0x2, R18 ;  /* 0x00000002020a7825 */ /* 0x002fc600078e0212 */
[----:B------:R-:W4:Y:S01]  /*15840*/  LDL.64 R18, [R1+0x17a0] ;  /* 0x0017a00001127983 */ /* 0x000f220000100a00 */
[----:B--2---:R-:W-:-:S03]  /*15850*/  IMAD.WIDE R8, R2, 0x2, R16 ;  /* 0x0000000202087825 */ /* 0x004fc600078e0210 */
[----:B------:R-:W2:Y:S01]  /*15860*/  LDL.64 R16, [R1+0x1798] ;  /* 0x0017980001107983 */ /* 0x000ea20000100a00 */
[----:B0-----:R-:W-:-:S03]  /*15870*/  IMAD.WIDE R4, R2, 0x2, R24 ;  /* 0x0000000202047825 */ /* 0x001fc600078e0218 */
[----:B------:R0:W2:Y:S04]  /*15880*/  LDG.E.U16 R25, [R10.64] ;  /* 0x000000040a197981 */ /* 0x0000a8000c1e1500 */
[----:B---3--:R1:W-:Y:S04]  /*15890*/  STL [R1+0xd4], R3 ;  /* 0x0000d40301007387 */ /* 0x0083e80000100800 */
[----:B-1----:R1:W3:Y:S04]  /*158a0*/  LDG.E.U16 R3, [R8.64] ;  /* 0x0000000408037981 */ /* 0x0022e8000c1e1500 */
[----:B-1----:R-:W2:Y:S01]  /*158b0*/  LDG.E.U16 R9, [R4.64] ;  /* 0x0000000404097981 */ /* 0x002ea2000c1e1500 */
[----:B------:R-:W-:-:S04]  /*158c0*/  IMAD.WIDE R12, R2, 0x2, R28 ;  /* 0x00000002020c7825 */ /* 0x000fc800078e021c */
[C---:B------:R-:W-:Y:S01]  /*158d0*/  IMAD.WIDE R6, R2.reuse, 0x2, R26 ;  /* 0x0000000202067825 */ /* 0x040fe200078e021a */
[----:B------:R4:W3:Y:S03]  /*158e0*/  LDG.E.U16 R24, [R12.64] ;  /* 0x000000040c187981 */ /* 0x0008e6000c1e1500 */
[----:B------:R-:W-:-:S04]  /*158f0*/  IMAD.WIDE R14, R2, 0x2, R14 ;  /* 0x00000002020e7825 */ /* 0x000fc800078e020e */
[C---:B----4-:R-:W-:Y:S01]  /*15900*/  IMAD.WIDE R12, R2.reuse, 0x2, R22 ;  /* 0x00000002020c7825 */ /* 0x050fe200078e0216 */
[----:B------:R1:W-:Y:S04]  /*15910*/  STL [R1+0xd0], R0 ;  /* 0x0000d00001007387 */ /* 0x0003e80000100800 */
[----:B-1----:R1:W3:Y:S02]  /*15920*/  LDG.E.U16 R0, [R6.64] ;  /* 0x0000000406007981 */ /* 0x0022e4000c1e1500 */
[C---:B-1----:R-:W-:Y:S02]  /*15930*/  IMAD.WIDE R6, R2.reuse, 0x2, R18 ;  /* 0x0000000202067825 */ /* 0x042fe400078e0212 */
[----:B------:R1:W3:Y:S04]  /*15940*/  LDG.E.U16 R19, [R12.64] ;  /* 0x000000040c137981 */ /* 0x0002e8000c1e1500 */
[----:B------:R-:W3:Y:S04]  /*15950*/  LDG.E.U16 R18, [R14.64] ;  /* 0x000000040e127981 */ /* 0x000ee8000c1e1500 */
[----:B--2---:R2:W-:Y:S01]  /*15960*/  STL [R1+0x4638], R9 ;  /* 0x0046380901007387 */ /* 0x0045e20000100800 */
[----:B0-----:R-:W-:-:S03]  /*15970*/  IMAD.WIDE R10, R2, 0x2, R20 ;  /* 0x00000002020a7825 */ /* 0x001fc600078e0214 */
[----:B------:R-:W4:Y:S01]  /*15980*/  LDL.64 R28, [R1+0x16a0] ;  /* 0x0016a000011c7983 */ /* 0x000f220000100a00 */
[----:B------:R-:W-:-:S03]  /*15990*/  IMAD.WIDE R4, R2, 0x2, R16 ;  /* 0x0000000202047825 */ /* 0x000fc600078e0210 */
[----:B------:R-:W4:Y:S04]  /*159a0*/  LDL.64 R26, [R1+0x1698] ;  /* 0x00169800011a7983 */ /* 0x000f280000100a00 */
[----:B--2---:R-:W2:Y:S04]  /*159b0*/  LDL.64 R8, [R1+0x1720] ;  /* 0x0017200001087983 */ /* 0x004ea80000100a00 */
[----:B------:R-:W-:Y:S04]  /*159c0*/  STL [R1+0xc4], R25 ;  /* 0x0000c41901007387 */ /* 0x000fe80000100800 */
[----:B------:R-:W4:Y:S04]  /*159d0*/  LDG.E.U16 R11, [R10.64] ;  /* 0x000000040a0b7981 */ /* 0x000f28000c1e1500 */
[----:B---3--:R0:W-:Y:S04]  /*159e0*/  STL [R1+0xcc], R24 ;  /* 0x0000cc1801007387 */ /* 0x0081e80000100800 */
[----:B-1----:R-:W3:Y:S04]  /*159f0*/  LDL.64 R12, [R1+0x1718] ;  /* 0x00171800010c7983 */ /* 0x002ee80000100a00 */
[----:B------:R-:W3:Y:S04]  /*15a00*/  LDL.64 R22, [R1+0x1618] ;  /* 0x0016180001167983 */ /* 0x000ee80000100a00 */
[----:B0-----:R-:W3:Y:S04]  /*15a10*/  LDL.64 R24, [R1+0x1620] ;  /* 0x0016200001187983 */ /* 0x001ee80000100a00 */
[----:B------:R-:W3:Y:S04]  /*15a20*/  LDL.64 R16, [R1+0x15a0] ;  /* 0x0015a00001107983 */ /* 0x000ee80000100a00 */
[----:B------:R0:W-:Y:S04]  /*15a30*/  STL [R1+0xc0], R3 ;  /* 0x0000c00301007387 */ /* 0x0001e80000100800 */
[----:B0-----:R4:W3:Y:S04]  /*15a40*/  LDG.E.U16 R3, [R6.64] ;  /* 0x0000000406037981 */ /* 0x0018e8000c1e1500 */
[----:B------:R0:W-:Y:S04]  /*15a50*/  STL [R1], R0 ;  /* 0x0000000001007387 */ /* 0x0001e80000100800 */
[----:B------:R-:W3:Y:S04]  /*15a60*/  LDL.64 R20, [R1+0x1598] ;  /* 0x0015980001147983 */ /* 0x000ee80000100a00 */
[----:B0-----:R0:W3:Y:S04]  /*15a70*/  LDG.E.U16 R0, [R4.64] ;  /* 0x0000000404007981 */ /* 0x0010e8000c1e1500 */
[----:B------:R-:W-:Y:S04]  /*15a80*/  STL [R1+0xb4], R19 ;  /* 0x0000b41301007387 */ /* 0x000fe80000100800 */
[----:B------:R1:W-:Y:S04]  /*15a90*/  STL [R1+0xb8], R18 ;  /* 0x0000b81201007387 */ /* 0x0003e80000100800 */
[----:B-1----:R-:W3:Y:S01]  /*15aa0*/  LDL.64 R18, [R1+0x1520] ;  /* 0x0015200001127983 */ /* 0x002ee20000100a00 */
[----:B--2---:R-:W-:-:S03]  /*15ab0*/  IMAD.WIDE R14, R2, 0x2, R8 ;  /* 0x00000002020e7825 */ /* 0x004fc600078e0208 */
[----:B------:R-:W2:Y:S01]  /*15ac0*/  LDL.64 R8, [R1+0x1518] ;  /* 0x0015180001087983 */ /* 0x000ea20000100a00 */
[----:B----4-:R-:W-:-:S03]  /*15ad0*/  IMAD.WIDE R6, R2, 0x2, R26 ;  /* 0x0000000202067825 */ /* 0x010fc600078e021a */
[----:B------:R1:W-:Y:S01]  /*15ae0*/  STL [R1+0xb0], R11 ;  /* 0x0000b00b01007387 */ /* 0x0003e20000100800 */
[----:B---3--:R-:W-:-:S04]  /*15af0*/  IMAD.WIDE R12, R2, 0x2, R12 ;  /* 0x00000002020c7825 */ /* 0x008fc800078e020c */
[C---:B-1----:R-:W-:Y:S02]  /*15b00*/  IMAD.WIDE R10, R2.reuse, 0x2, R28 ;  /* 0x00000002020a7825 */ /* 0x042fe400078e021c */
[----:B------:R1:W3:Y:S02]  /*15b10*/  LDG.E.U16 R28, [R12.64] ;  /* 0x000000040c1c7981 */ /* 0x0002e4000c1e1500 */
[C---:B0-----:R-:W-:Y:S02]  /*15b20*/  IMAD.WIDE R4, R2.reuse, 0x2, R24 ;  /* 0x0000000202047825 */ /* 0x041fe400078e0218 */
[----:B------:R0:W4:Y:S04]  /*15b30*/  LDG.E.U16 R25, [R14.64] ;  /* 0x000000040e197981 */ /* 0x000128000c1e1500 */
[----:B------:R0:W3:Y:S01]  /*15b40*/  LDG.E.U16 R29, [R10.64] ;  /* 0x000000040a1d7981 */ /* 0x0000e2000c1e1500 */
[----:B-1----:R-:W-:-:S03]  /*15b50*/  IMAD.WIDE R12, R2, 0x2, R16 ;  /* 0x00000002020c7825 */ /* 0x002fc600078e0210 */
[----:B------:R1:W-:Y:S04]  /*15b60*/  STL [R1+0xac], R3 ;  /* 0x0000ac0301007387 */ /* 0x0003e80000100800 */
[----:B-1----:R1:W3:Y:S04]  /*15b70*/  LDG.E.U16 R3, [R6.64] ;  /* 0x0000000406037981 */ /* 0x0022e8000c1e1500 */
[----:B------:R0:W-:Y:S04]  /*15b80*/  STL [R1+0xa8], R0 ;  /* 0x0000a80001007387 */ /* 0x0001e80000100800 */
[----:B------:R-:W3:Y:S04]  /*15b90*/  LDL.64 R16, [R1+0x1890] ;  /* 0x0018900001107983 */ /* 0x000ee80000100a00 */
[----:B------:R-:W3:Y:S04]  /*15ba0*/  LDL.64 R26, [R1+0x1888] ;  /* 0x00188800011a7983 */ /* 0x000ee80000100a00 */
[----:B0-----:R2:W3:Y:S01]  /*15bb0*/  LDG.E.U16 R0, [R4.64] ;  /* 0x0000000404007981 */ /* 0x0014e2000c1e1500 */
[----:B-1----:R-:W-:-:S04]  /*15bc0*/  IMAD.WIDE R6, R2, 0x2, R18 ;  /* 0x0000000202067825 */ /* 0x002fc800078e0212 */
[C---:B--2---:R-:W-:Y:S02]  /*15bd0*/  IMAD.WIDE R4, R2.reuse, 0x2, R8 ;  /* 0x0000000202047825 */ /* 0x044fe400078e0208 */
[----:B------:R0:W2:Y:S04]  /*15be0*/  LDG.E.U16 R8, [R6.64] ;  /* 0x0000000406087981 */ /* 0x0000a8000c1e1500 */
[----:B0-----:R-:W2:Y:S01]  /*15bf0*/  LDG.E.U16 R7, [R4.64] ;  /* 0x0000000404077981 */ /* 0x001ea2000c1e1500 */
[----:B------:R-:W-:-:S04]  /*15c00*/  IMAD.WIDE R14, R2, 0x2, R22 ;  /* 0x00000002020e7825 */ /* 0x000fc800078e0216 */
[----:B------:R-:W-:-:S05]  /*15c10*/  IMAD.WIDE R10, R2, 0x2, R20 ;  /* 0x00000002020a7825 */ /* 0x000fca00078e0214 */
[----:B------:R0:W2:Y:S04]  /*15c20*/  LDG.E.U16 R9, [R10.64] ;  /* 0x000000040a097981 */ /* 0x0000a8000c1e1500 */
[----:B----4-:R1:W-:Y:S04]  /*15c30*/  STL [R1+0xa4], R25 ;  /* 0x0000a41901007387 */ /* 0x0103e80000100800 */
[----:B-1----:R-:W4:Y:S04]  /*15c40*/  LDL.64 R24, [R1+0x1810] ;  /* 0x0018100001187983 */ /* 0x002f280000100a00 */
[----:B---3--:R-:W-:Y:S04]  /*15c50*/  STL [R1+0x9c], R29 ;  /* 0x00009c1d01007387 */ /* 0x008fe80000100800 */
[----:B------:R1:W-:Y:S04]  /*15c60*/  STL [R1+0xa0], R28 ;  /* 0x0000a01c01007387 */ /* 0x0003e80000100800 */
[----:B------:R-:W3:Y:S04]  /*15c70*/  LDL.64 R22, [R1+0x1790] ;  /* 0x0017900001167983 */ /* 0x000ee80000100a00 */
[----:B-1----:R-:W0:Y:S04]  /*15c80*/  LDL.64 R28, [R1+0x1808] ;  /* 0x00180800011c7983 */ /* 0x002e280000100a00 */
[----:B------:R1:W-:Y:S04]  /*15c90*/  STL [R1+0x98], R3 ;  /* 0x0000980301007387 */ /* 0x0003e80000100800 */
[----:B-1----:R1:W3:Y:S01]  /*15ca0*/  LDG.E.U16 R3, [R14.64] ;  /* 0x000000040e037981 */ /* 0x0022e2000c1e1500 */
[----:B------:R-:W-:-:S06]  /*15cb0*/  IMAD.WIDE R16, R2, 0x2, R16 ;  /* 0x0000000202107825 */ /* 0x000fcc00078e0210 */
[----:B------:R-:W3:Y:S04]  /*15cc0*/  LDG.E.U16 R17, [R16.64] ;  /* 0x0000000410117981 */ /* 0x000ee8000c1e1500 */
[----:B------:R1:W-:Y:S04]  /*15cd0*/  STL [R1+0x94], R0 ;  /* 0x0000940001007387 */ /* 0x0003e80000100800 */
[----:B------:R-:W3:Y:S04]  /*15ce0*/  LDL.64 R20, [R1+0x1788] ;  /* 0x0017880001147983 */ /* 0x000ee80000100a00 */
[----:B------:R-:W3:Y:S04]  /*15cf0*/  LDL.64 R18, [R1+0x1710] ;  /* 0x0017100001127983 */ /* 0x000ee80000100a00 */
[----:B-1----:R4:W3:Y:S01]  /*15d00*/  LDG.E.U16 R0, [R12.64] ;  /* 0x000000040c007981 */ /* 0x0028e2000c1e1500 */
[----:B------:R-:W-:-:S03]  /*15d10*/  IMAD.WIDE R14, R2, 0x2, R26 ;  /* 0x00000002020e7825 */ /* 0x000fc600078e021a */
[----:B--2---:R-:W-:Y:S04]  /*15d20*/  STL [R1+0x4630], R8 ;  /* 0x0046300801007387 */ /* 0x004fe80000100800 */
[----:B------:R1:W-:Y:S04]  /*15d30*/  STL [R1+0x4634], R7 ;  /* 0x0046340701007387 */ /* 0x0003e80000100800 */
[----:B------:R-:W2:Y:S04]  /*15d40*/  LDL.64 R26, [R1+0x1690] ;  /* 0x00169000011a7983 */ /* 0x000ea80000100a00 */
[----:B-1----:R-:W2:Y:S01]  /*15d50*/  LDL.64 R6, [R1+0x1708] ;  /* 0x0017080001067983 */ /* 0x002ea20000100a00 */
[----:B----4-:R-:W-:-:S03]  /*15d60*/  IMAD.WIDE R12, R2, 0x2, R24 ;  /* 0x00000002020c7825 */ /* 0x010fc600078e0218 */
[----:B------:R-:W4:Y:S01]  /*15d70*/  LDL.64 R24, [R1+0x1688] ;  /* 0x0016880001187983 */ /* 0x000f220000100a00 */
[----:B---3--:R-:W-:-:S04]  /*15d80*/  IMAD.WIDE R4, R2, 0x2, R22 ;  /* 0x0000000202047825 */ /* 0x008fc800078e0216 */
[C---:B0-----:R-:W-:Y:S02]  /*15d90*/  IMAD.WIDE R10, R2.reuse, 0x2, R28 ;  /* 0x00000002020a7825 */ /* 0x041fe400078e021c */
[----:B------:R4:W3:Y:S04]  /*15da0*/  LDG.E.U16 R29, [R4.64] ;  /* 0x00000004041d7981 */ /* 0x0008e8000c1e1500 */
[----:B------:R0:W3:Y:S04]  /*15db0*/  LDG.E.U16 R28, [R10.64] ;  /* 0x000000040a1c7981 */ /* 0x0000e8000c1e1500 */
[----:B------:R1:W-:Y:S04]  /*15dc0*/  STL [R1+0x90], R3 ;  /* 0x0000900301007387 */ /* 0x0003e80000100800 */
[----:B-1----:R1:W3:Y:S04]  /*15dd0*/  LDG.E.U16 R3, [R14.64] ;  /* 0x000000040e037981 */ /* 0x0022e8000c1e1500 */
[----:B------:R0:W-:Y:S04]  /*15de0*/  STL [R1+0x8c], R0 ;  /* 0x00008c0001007387 */ /* 0x0001e80000100800 */
[----:B------:R1:W-:Y:S04]  /*15df0*/  STL [R1+0x88], R9 ;  /* 0x0000880901007387 */ /* 0x0003e80000100800 */
[----:B------:R-:W3:Y:S04]  /*15e00*/  LDL.64 R22, [R1+0x1608] ;  /* 0x0016080001167983 */ /* 0x000ee80000100a00 */
[----:B0-----:R2:W3:Y:S04]  /*15e10*/  LDG.E.U16 R0, [R12.64] ;  /* 0x000000040c007981 */ /* 0x0014e8000c1e1500 */
[----:B-1----:R-:W3:Y:S04]  /*15e20*/  LDL.64 R8, [R1+0x1610] ;  /* 0x0016100001087983 */ /* 0x002ee80000100a00 */
[----:B------:R0:W-:Y:S02]  /*15e30*/  STL [R1+0x84], R17 ;  /* 0x0000841101007387 */ /* 0x0001e40000100800 */
[----:B0-----:R-:W-:-:S02]  /*15e40*/  IMAD.WIDE R16, R2, 0x2, R20 ;  /* 0x0000000202107825 */ /* 0x001fc400078e0214 */
[----:B------:R-:W3:Y:S02]  /*15e50*/  LDL.64 R20, [R1+0x1590] ;  /* 0x0015900001147983 */ /* 0x000ee40000100a00 */
[C---:B--2---:R-:W-:Y:S02]  /*15e60*/  IMAD.WIDE R12, R2.reuse, 0x2, R6 ;  /* 0x00000002020c7825 */ /* 0x044fe400078e0206 */
[----:B------:R-:W2:Y:S02]  /*15e70*/  LDL.64 R6, [R1+0x1510] ;  /* 0x0015100001067983 */ /* 0x000ea40000100a00 */
[C---:B------:R-:W-:Y:S02]  /*15e80*/  IMAD.WIDE R10, R2.reuse, 0x2, R26 ;  /* 0x00000002020a7825 */ /* 0x040fe400078e021a */
[----:B------:R0:W2:Y:S02]  /*15e90*/  LDG.E.U16 R27, [R16.64] ;  /* 0x00000004101b7981 */ /* 0x0000a4000c1e1500 */
[----:B------:R-:W-:-:S02]  /*15ea0*/  IMAD.WIDE R14, R2, 0x2, R18 ;  /* 0x00000002020e7825 */ /* 0x000fc400078e0212 */
[----:B------:R-:W2:Y:S02]  /*15eb0*/  LDL.64 R18, [R1+0x1588] ;  /* 0x0015880001127983 */ /* 0x000ea40000100a00 */
[C---:B----4-:R-:W-:Y:S02]  /*15ec0*/  IMAD.WIDE R4, R2.reuse, 0x2, R24 ;  /* 0x0000000202047825 */ /* 0x050fe400078e0218 */
[----:B------:R1:W4:Y:S04]  /*15ed0*/  LDG.E.U16 R24, [R10.64] ;  /* 0x000000040a187981 */ /* 0x000328000c1e1500 */
[----:B------:R2:W4:Y:S04]  /*15ee0*/  LDG.E.U16 R25, [R4.64] ;  /* 0x0000000404197981 */ /* 0x000528000c1e1500 */
[----:B---3--:R3:W-:Y:S04]  /*15ef0*/  STL [R1+0x80], R3 ;  /* 0x0000800301007387 */ /* 0x0087e80000100800 */
[----:B---3--:R3:W4:Y:S04]  /*15f00*/  LDG.E.U16 R3, [R14.64] ;  /* 0x000000040e037981 */ /* 0x008728000c1e1500 */
[----:B------:R1:W-:Y:S04]  /*15f10*/  STL [R1+0x7c], R0 ;  /* 0x00007c0001007387 */ /* 0x0003e80000100800 */
[----:B------:R-:W-:Y:S01]  /*15f20*/  STL [R1+0x74], R29 ;  /* 0x0000741d01007387 */ /* 0x000fe20000100800 */
[----:B0-----:R-:W-:-:S03]  /*15f30*/  IMAD.WIDE R16, R2, 0x2, R8 ;  /* 0x0000000202107825 */ /* 0x001fc600078e0208 */
[----:B------:R0:W-:Y:S04]  /*15f40*/  STL [R1+0x78], R28 ;  /* 0x0000781c01007387 */ /* 0x0001e80000100800 */
[----:B-1----:R1:W4:Y:S01]  /*15f50*/  LDG.E.U16 R0, [R12.64] ;  /* 0x000000040c007981 */ /* 0x002322000c1e1500 */
[----:B---3--:R-:W-:-:S03]  /*15f60*/  IMAD.WIDE R14, R2, 0x2, R22 ;  /* 0x00000002020e7825 */ /* 0x008fc600078e0216 */
[----:B------:R-:W3:Y:S04]  /*15f70*/  LDG.E.U16 R17, [R16.64] ;  /* 0x0000000410117981 */ /* 0x000ee8000c1e1500 */
[----:B0-----:R-:W3:Y:S04]  /*15f80*/  LDL.64 R28, [R1+0x1508] ;  /* 0x00150800011c7983 */ /* 0x001ee80000100a00 */
[----:B------:R-:W3:Y:S01]  /*15f90*/  LDL.64 R8, [R1+0x18f0] ;  /* 0x0018f00001087983 */ /* 0x000ee20000100a00 */
[----:B--2---:R-:W-:-:S03]  /*15fa0*/  IMAD.WIDE R4, R2, 0x2, R6 ;  /* 0x0000000202047825 */ /* 0x004fc600078e0206 */
[----:B------:R0:W2:Y:S04]  /*15fb0*/  LDG.E.U16 R7, [R14.64] ;  /* 0x000000040e077981 */ /* 0x0000a8000c1e1500 */
[----:B------:R3:W2:Y:S04]  /*15fc0*/  LDG.E.U16 R6, [R4.64] ;  /* 0x0000000404067981 */ /* 0x0006a8000c1e1500 */
[----:B------:R0:W-:Y:S04]  /*15fd0*/  STL [R1+0x70], R27 ;  /* 0x0000701b01007387 */ /* 0x0001e80000100800 */
[----:B------:R-:W2:Y:S01]  /*15fe0*/  LDL.64 R22, [R1+0x1878] ;  /* 0x0018780001167983 */ /* 0x000ea20000100a00 */
[----:B-1----:R-:W-:-:S03]  /*15ff0*/  IMAD.WIDE R12, R2, 0x2, R20 ;  /* 0x00000002020c7825 */ /* 0x002fc600078e0214 */
[----:B------:R-:W2:Y:S01]  /*16000*/  LDL.64 R20, [R1+0x1800] ;  /* 0x0018000001147983 */ /* 0x000ea20000100a00 */
[----:B------:R-:W-:-:S03]  /*16010*/  IMAD.WIDE R10, R2, 0x2, R18 ;  /* 0x00000002020a7825 */ /* 0x000fc600078e0212 */
[----:B0-----:R-:W2:Y:S04]  /*16020*/  LDL.64 R26, [R1+0x1880] ;  /* 0x00188000011a7983 */ /* 0x001ea80000100a00 */
[----:B----4-:R0:W-:Y:S04]  /*16030*/  STL [R1+0x6c], R3 ;  /* 0x00006c0301007387 */ /* 0x0101e80000100800 */
[----:B0-----:R0:W4:Y:S04]  /*16040*/  LDG.E.U16 R3, [R12.64] ;  /* 0x000000040c037981 */ /* 0x001128000c1e1500 */
[----:B------:R1:W-:Y:S04]  /*16050*/  STL [R1+0x68], R0 ;  /* 0x0000680001007387 */ /* 0x0003e80000100800 */
[----:B------:R-:W4:Y:S01]  /*16060*/  LDL.64 R18, [R1+0x17f8] ;  /* 0x0017f80001127983 */ /* 0x000f220000100a00 */
[----:B---3--:R-:W-:-:S03]  /*16070*/  IMAD.WIDE R4, R2, 0x2, R28 ;  /* 0x0000000202047825 */ /* 0x008fc600078e021c */
[----:B------:R-:W-:Y:S04]  /*16080*/  STL [R1+0x60], R25 ;  /* 0x0000601901007387 */ /* 0x000fe80000100800 */
[----:B------:R3:W-:Y:S04]  /*16090*/  STL [R1+0x64], R24 ;  /* 0x0000641801007387 */ /* 0x0007e80000100800 */
[----:B------:R-:W4:Y:S04]  /*160a0*/  LDG.E.U16 R5, [R4.64] ;  /* 0x0000000404057981 */ /* 0x000f28000c1e1500 */
[----:B-1----:R1:W4:Y:S04]  /*160b0*/  LDG.E.U16 R0, [R10.64] ;  /* 0x000000040a007981 */ /* 0x002328000c1e1500 */
[----:B---3--:R-:W4:Y:S04]  /*160c0*/  LDL.64 R24, [R1+0x1780] ;  /* 0x0017800001187983 */ /* 0x008f280000100a00 */
[----:B--2---:R-:W-:Y:S04]  /*160d0*/  STL [R1+0x463c], R6 ;  /* 0x00463c0601007387 */ /* 0x004fe80000100800 */
[----:B------:R2:W-:Y:S01]  /*160e0*/  STL [R1+0x5c], R17 ;  /* 0x00005c1101007387 */ /* 0x0005e20000100800 */
[----:B0-----:R-:W-:-:S03]  /*160f0*/  IMAD.WIDE R12, R2, 0x2, R22 ;  /* 0x00000002020c7825 */ /* 0x001fc600078e0216 */
[----:B------:R-:W3:Y:S01]  /*16100*/  LDL.64 R22, [R1+0x1700] ;  /* 0x0017000001167983 */ /* 0x000ee20000100a00 */
[----:B--2---:R-:W-:-:S03]  /*16110*/  IMAD.WIDE R16, R2, 0x2, R8 ;  /* 0x0000000202107825 */ /* 0x004fc600078e0208 */
[----:B------:R-:W2:Y:S01]  /*16120*/  LDL.64 R8, [R1+0x1778] ;  /* 0x0017780001087983 */ /* 0x000ea20000100a00 */
[----:B------:R-:W-:-:S03]  /*16130*/  IMAD.WIDE R14, R2, 0x2, R26 ;  /* 0x00000002020e7825 */ /* 0x000fc600078e021a */
[----:B------:R0:W-:Y:S01]  /*16140*/  STL [R1+0x58], R7 ;  /* 0x0000580701007387 */ /* 0x0001e20000100800 */
[----:B-1----:R-:W-:-:S03]  /*16150*/  IMAD.WIDE R10, R2, 0x2, R20 ;  /* 0x00000002020a7825 */ /* 0x002fc600078e0214 */
[----:B------:R3:W2:Y:S04]  /*16160*/  LDG.E.U16 R26, [R12.64] ;  /* 0x000000040c1a7981 */ /* 0x0006a8000c1e1500 */
[----:B------:R1:W2:Y:S04]  /*16170*/  LDG.E.U16 R27, [R10.64] ;  /* 0x000000040a1b7981 */ /* 0x0002a8000c1e1500 */
[----:B0-----:R-:W1:Y:S01]  /*16180*/  LDL.64 R6, [R1+0x16f8] ;  /* 0x0016f80001067983 */ /* 0x001e620000100a00 */
[----:B----4-:R-:W-:-:S03]  /*16190*/  IMAD.WIDE R18, R2, 0x2, R18 ;  /* 0x0000000202127825 */ /* 0x010fc600078e0212 */
[----:B------:R-:W-:Y:S04]  /*161a0*/  STL [R1+0x4640], R5 ;  /* 0x0046400501007387 */ /* 0x000fe80000100800 */
[----:B------:R0:W-:Y:S04]  /*161b0*/  STL [R1+0x54], R3 ;  /* 0x0000540301007387 */ /* 0x0001e80000100800 */
[----:B------:R4:W-:Y:S04]  /*161c0*/  STL [R1+0x50], R0 ;  /* 0x0000500001007387 */ /* 0x0009e80000100800 */
[----:B------:R-:W2:Y:S04]  /*161d0*/  LDL.64 R20, [R1+0x1680] ;  /* 0x0016800001147983 */ /* 0x000ea80000100a00 */
[----:B0-----:R0:W2:Y:S04]  /*161e0*/  LDG.E.U16 R3, [R16.64] ;  /* 0x0000000410037981 */ /* 0x0010a8000c1e1500 */
[----:B----4-:R2:W4:Y:S04]  /*161f0*/  LDG.E.U16 R0, [R14.64] ;  /* 0x000000040e007981 */ /* 0x010528000c1e1500 */
[----:B------:R-:W4:Y:S01]  /*16200*/  LDL.64 R4, [R1+0x1600] ;  /* 0x0016000001047983 */ /* 0x000f220000100a00 */
[----:B0-----:R-:W-:-:S03]  /*16210*/  IMAD.WIDE R16, R2, 0x2, R24 ;  /* 0x0000000202107825 */ /* 0x001fc600078e0218 */
[----:B------:R-:W4:Y:S04]  /*16220*/  LDL.64 R28, [R1+0x1678] ;  /* 0x00167800011c7983 */ /* 0x000f280000100a00 */
[----:B------:R-:W4:Y:S04]  /*16230*/  LDG.E.U16 R17, [R16.64] ;  /* 0x0000000410117981 */ /* 0x000f28000c1e1500 */
[----:B------:R-:W4:Y:S01]  /*16240*/  LDL.64 R24, [R1+0x15f8] ;  /* 0x0015f80001187983 */ /* 0x000f220000100a00 */
[----:B---3--:R-:W-:-:S03]  /*16250*/  IMAD.WIDE R12, R2, 0x2, R22 ;  /* 0x00000002020c7825 */ /* 0x008fc600078e0216 */
[----:B------:R0:W3:Y:S01]  /*16260*/  LDG.E.U16 R23, [R18.64] ;  /* 0x0000000412177981 */ /* 0x0000e2000c1e1500 */
[----:B--2---:R-:W-:-:S03]  /*16270*/  IMAD.WIDE R14, R2, 0x2, R8 ;  /* 0x00000002020e7825 */ /* 0x004fc600078e0208 */
[----:B------:R-:W3:Y:S04]  /*16280*/  LDL.64 R8, [R1+0x1580] ;  /* 0x0015800001087983 */ /* 0x000ee80000100a00 */
[----:B------:R-:W3:Y:S01]  /*16290*/  LDG.E.U16 R15, [R14.64] ;  /* 0x000000040e0f7981 */ /* 0x000ee2000c1e1500 */
[----:B-1----:R-:W-:-:S03]  /*162a0*/  IMAD.WIDE R10, R2, 0x2, R6 ;  /* 0x00000002020a7825 */ /* 0x002fc600078e0206 */
[----:B------:R-:W3:Y:S04]  /*162b0*/  LDL.64 R6, [R1+0x1578] ;  /* 0x0015780001067983 */ /* 0x000ee80000100a00 */
[----:B------:R1:W-:Y:S04]  /*162c0*/  STL [R1+0x4c], R3 ;  /* 0x00004c0301007387 */ /* 0x0003e80000100800 */
[----:B----4-:R4:W-:Y:S01]  /*162d0*/  STL [R1+0x48], R0 ;  /* 0x0000480001007387 */ /* 0x0109e20000100800 */
[----:B0-----:R-:W-:-:S03]  /*162e0*/  IMAD.WIDE R18, R2, 0x2, R20 ;  /* 0x0000000202127825 */ /* 0x001fc600078e0214 */
[----:B------:R-:W-:Y:S04]  /*162f0*/  STL [R1+0x40], R27 ;  /* 0x0000401b01007387 */ /* 0x000fe80000100800 */
[----:B------:R0:W-:Y:S04]  /*16300*/  STL [R1+0x44], R26 ;  /* 0x0000441a01007387 */ /* 0x0001e80000100800 */
[----:B-1----:R-:W2:Y:S04]  /*16310*/  LDG.E.U16 R3, [R12.64] ;  /* 0x000000040c037981 */ /* 0x002ea8000c1e1500 */
[----:B----4-:R1:W4:Y:S04]  /*16320*/  LDG.E.U16 R0, [R10.64] ;  /* 0x000000040a007981 */ /* 0x010328000c1e1500 */
[----:B0-----:R-:W4:Y:S04]  /*16330*/  LDL.64 R26, [R1+0x1500] ;  /* 0x00150000011a7983 */ /* 0x001f280000100a00 */
[----:B---3--:R0:W-:Y:S04]  /*16340*/  STL [R1+0x38], R23 ;  /* 0x0000381701007387 */ /* 0x0081e80000100800 */
[----:B------:R-:W3:Y:S04]  /*16350*/  LDL.64 R20, [R1+0x18e8] ;  /* 0x0018e80001147983 */ /* 0x000ee80000100a00 */
[----:B0-----:R-:W3:Y:S04]  /*16360*/  LDL.64 R22, [R1+0x14f8] ;  /* 0x0014f80001167983 */ /* 0x001ee80000100a00 */
[----:B------:R-:W-:Y:S04]  /*16370*/  STL [R1+0x34], R17 ;  /* 0x0000341101007387 */ /* 0x000fe80000100800 */
[----:B------:R0:W-:Y:S02]  /*16380*/  STL [R1+0x30], R15 ;  /* 0x0000300f01007387 */ /* 0x0001e40000100800 */
[----:B0-----:R-:W-:-:S02]  /*16390*/  IMAD.WIDE R14, R2, 0x2, R4 ;  /* 0x00000002020e7825 */ /* 0x001fc400078e0204 */
[----:B------:R-:W3:Y:S02]  /*163a0*/  LDL.64 R4, [R1+0x1870] ;  /* 0x0018700001047983 */ /* 0x000ee40000100a00 */
[----:B------:R-:W-:-:S04]  /*163b0*/  IMAD.WIDE R16, R2, 0x2, R28 ;  /* 0x0000000202107825 */ /* 0x000fc800078e021c */
[C---:B-1----:R-:W-:Y:S02]  /*163c0*/  IMAD.WIDE R10, R2.reuse, 0x2, R8 ;  /* 0x00000002020a7825 */ /* 0x042fe400078e0208 */
[----:B------:R0:W3:Y:S04]  /*163d0*/  LDG.E.U16 R9, [R18.64] ;  /* 0x0000000412097981 */ /* 0x0000e8000c1e1500 */
[----:B------:R3:W3:Y:S04]  /*163e0*/  LDG.E.U16 R29, [R10.64] ;  /* 0x000000040a1d7981 */ /* 0x0006e8000c1e1500 */
[----:B--2---:R1:W-:Y:S04]  /*163f0*/  STL [R1+0x2c], R3 ;  /* 0x00002c0301007387 */ /* 0x0043e80000100800 */
[----:B-1----:R4:W2:Y:S02]  /*16400*/  LDG.E.U16 R3, [R16.64] ;  /* 0x0000000410037981 */ /* 0x0028a4000c1e1500 */
[----:B----4-:R-:W-:-:S04]  /*16410*/  IMAD.WIDE R16, R2, 0x2, R26 ;  /* 0x0000000202107825 */ /* 0x010fc800078e021a */
[C---:B---3--:R-:W-:Y:S02]  /*16420*/  IMAD.WIDE R10, R2.reuse, 0x2, R4 ;  /* 0x00000002020a7825 */ /* 0x048fe400078e0204 */
[----:B------:R-:W3:Y:S02]  /*16430*/  LDG.E.U16 R4, [R16.64] ;  /* 0x0000000410047981 */ /* 0x000ee4000c1e1500 */
[C---:B------:R-:W-:Y:S02]  /*16440*/  IMAD.WIDE R12, R2.reuse, 0x2, R24 ;  /* 0x00000002020c7825 */ /* 0x040fe400078e0218 */
[----:B------:R1:W-:Y:S02]  /*16450*/  STL [R1+0x28], R0 ;  /* 0x0000280001007387 */ /* 0x0003e40000100800 */
[C---:B0-----:R-:W-:Y:S02]  /*16460*/  IMAD.WIDE R18, R2.reuse, 0x2, R6 ;  /* 0x0000000202127825 */ /* 0x041fe400078e0206 */
[----:B------:R0:W4:Y:S04]  /*16470*/  LDG.E.U16 R28, [R12.64] ;  /* 0x000000040c1c7981 */ /* 0x000128000c1e1500 */
[----:B------:R-:W4:Y:S04]  /*16480*/  LDL.64 R24, [R1+0x1868] ;  /* 0x0018680001187983 */ /* 0x000f280000100a00 */
[----:B-1----:R1:W4:Y:S01]  /*16490*/  LDG.E.U16 R0, [R14.64] ;  /* 0x000000040e007981 */ /* 0x002322000c1e1500 */
[----:B0-----:R-:W-:-:S03]  /*164a0*/  IMAD.WIDE R12, R2, 0x2, R20 ;  /* 0x00000002020c7825 */ /* 0x001fc600078e0214 */
[----:B------:R0:W-:Y:S04]  /*164b0*/  STL [R1+0x24], R9 ;  /* 0x0000240901007387 */ /* 0x0001e80000100800 */
[----:B------:R-:W4:Y:S01]  /*164c0*/  LDL.64 R6, [R1+0x17e8] ;  /* 0x0017e80001067983 */ /* 0x000f220000100a00 */
[----:B-1----:R-:W-:-:S03]  /*164d0*/  IMAD.WIDE R14, R2, 0x2, R22 ;  /* 0x00000002020e7825 */ /* 0x002fc600078e0216 */
[----:B------:R-:W4:Y:S04]  /*164e0*/  LDL.64 R22, [R1+0x1770] ;  /* 0x0017700001167983 */ /* 0x000f280000100a00 */
[----:B0-----:R-:W4:Y:S04]  /*164f0*/  LDL.64 R8, [R1+0x17f0] ;  /* 0x0017f00001087983 */ /* 0x001f280000100a00 */
[----:B------:R-:W4:Y:S04]  /*16500*/  LDL.64 R20, [R1+0x1768] ;  /* 0x0017680001147983 */ /* 0x000f280000100a00 */
[----:B------:R0:W4:Y:S04]  /*16510*/  LDG.E.U16 R27, [R18.64] ;  /* 0x00000004121b7981 */ /* 0x000128000c1e1500 */
[----:B---3--:R-:W-:Y:S04]  /*16520*/  STL [R1+0x4604], R4 ;  /* 0x0046040401007387 */ /* 0x008fe80000100800 */
[----:B--2---:R1:W-:Y:S04]  /*16530*/  STL [R1+0x20], R3 ;  /* 0x0000200301007387 */ /* 0x0043e80000100800 */
[----:B-1----:R-:W2:Y:S04]  /*16540*/  LDG.E.U16 R3, [R14.64] ;  /* 0x000000040e037981 */ /* 0x002ea8000c1e1500 */
[----:B--2---:R1:W-:Y:S04]  /*16550*/  STL [R1+0x4608], R3 ;  /* 0x0046080301007387 */ /* 0x0043e80000100800 */
[----:B----4-:R2:W-:Y:S01]  /*16560*/  STL [R1+0x1c], R0 ;  /* 0x00001c0001007387 */ /* 0x0105e20000100800 */
[----:B------:R-:W-:-:S04]  /*16570*/  IMAD.WIDE R16, R2, 0x2, R8 ;  /* 0x0000000202107825 */ /* 0x000fc800078e0208 */
[C---:B0-----:R-:W-:Y:S01]  /*16580*/  IMAD.WIDE R18, R2.reuse, 0x2, R24 ;  /* 0x0000000202127825 */ /* 0x041fe200078e0218 */
[----:B-1----:R0:W3:Y:S04]  /*16590*/  LDG.E.U16 R3, [R12.64] ;  /* 0x000000040c037981 */ /* 0x0020e8000c1e1500 */
[----:B--2---:R1:W2:Y:S01]  /*165a0*/  LDG.E.U16 R0, [R10.64] ;  /* 0x000000040a007981 */ /* 0x0042a2000c1e1500 */
[----:B------:R-:W-:-:S03]  /*165b0*/  IMAD.WIDE R14, R2, 0x2, R6 ;  /* 0x00000002020e7825 */ /* 0x000fc600078e0206 */
[----:B------:R-:W4:Y:S01]  /*165c0*/  LDG.E.U16 R26, [R16.64] ;  /* 0x00000004101a7981 */ /* 0x000f22000c1e1500 */
[----:B0-----:R-:W-:-:S03]  /*165d0*/  IMAD.WIDE R12, R2, 0x2, R22 ;  /* 0x00000002020c7825 */ /* 0x001fc600078e0216 */
[----:B------:R0:W3:Y:S01]  /*165e0*/  LDG.E.U16 R24, [R14.64] ;  /* 0x000000040e187981 */ /* 0x0000e2000c1e1500 */
[----:B-1----:R-:W-:-:S03]  /*165f0*/  IMAD.WIDE R10, R2, 0x2, R20 ;  /* 0x00000002020a7825 */ /* 0x002fc600078e0214 */
[----:B------:R1:W3:Y:S04]  /*16600*/  LDG.E.U16 R22, [R12.64] ;  /* 0x000000040c167981 */ /* 0x0002e8000c1e1500 */
[----:B------:R0:W3:Y:S04]  /*16610*/  LDG.E.U16 R20, [R10.64] ;  /* 0x000000040a147981 */ /* 0x0000e8000c1e1500 */
[----:B--2---:R-:W-:Y:S04]  /*16620*/  STL [R1+0x45f0], R0 ;  /* 0x0045f00001007387 */ /* 0x004fe80000100800 */
[----:B------:R-:W0:Y:S04]  /*16630*/  LDL.64 R8, [R1+0x16f0] ;  /* 0x0016f00001087983 */ /* 0x000e280000100a00 */
[----:B------:R-:W1:Y:S04]  /*16640*/  LDL.64 R6, [R1+0x16e8] ;  /* 0x0016e80001067983 */ /* 0x000e680000100a00 */
[----:B------:R-:W2:Y:S04]  /*16650*/  LDL.64 R4, [R1+0x1670] ;  /* 0x0016700001047983 */ /* 0x000ea80000100a00 */
[----:B------:R3:W-:Y:S04]  /*16660*/  STL [R1+0x18], R28 ;  /* 0x0000181c01007387 */ /* 0x0007e80000100800 */
[----:B---3--:R3:W4:Y:S04]  /*16670*/  LDG.E.U16 R28, [R18.64] ;  /* 0x00000004121c7981 */ /* 0x008728000c1e1500 */
[----:B---3--:R-:W3:Y:S01]  /*16680*/  LDL.64 R18, [R1+0x15f0] ;  /* 0x0015f00001127983 */ /* 0x008ee20000100a00 */
[----:B0-----:R-:W-:-:S05]  /*16690*/  IMAD.WIDE R10, R2, 0x2, R8 ;  /* 0x00000002020a7825 */ /* 0x001fca00078e0208 */
[----:B------:R0:W3:Y:S01]  /*166a0*/  LDG.E.U16 R21, [R10.64] ;  /* 0x000000040a157981 */ /* 0x0000e2000c1e1500 */
[----:B-1----:R-:W-:-:S04]  /*166b0*/  IMAD.WIDE R12, R2, 0x2, R6 ;  /* 0x00000002020c7825 */ /* 0x002fc800078e0206 */
[C---:B--2---:R-:W-:Y:S01]  /*166c0*/  IMAD.WIDE R14, R2.reuse, 0x2, R4 ;  /* 0x00000002020e7825 */ /* 0x044fe200078e0204 */
[----:B------:R1:W2:Y:S04]  /*166d0*/  LDG.E.U16 R23, [R12.64] ;  /* 0x000000040c177981 */ /* 0x0002a8000c1e1500 */
[----:B------:R0:W2:Y:S04]  /*166e0*/  LDG.E.U16 R25, [R14.64] ;  /* 0x000000040e197981 */ /* 0x0000a8000c1e1500 */
[----:B----4-:R-:W-:Y:S04]  /*166f0*/  STL [R1+0x45f4], R28 ;  /* 0x0045f41c01007387 */ /* 0x010fe80000100800 */
[----:B------:R4:W-:Y:S04]  /*16700*/  STL [R1+0x14], R29 ;  /* 0x0000141d01007387 */ /* 0x0009e80000100800 */
[----:B----4-:R-:W4:Y:S04]  /*16710*/  LDL.64 R28, [R1+0x1668] ;  /* 0x00166800011c7983 */ /* 0x010f280000100a00 */
[----:B------:R-:W-:Y:S04]  /*16720*/  STL [R1+0x45f8], R26 ;  /* 0x0045f81a01007387 */ /* 0x000fe80000100800 */
[----:B------:R-:W-:Y:S04]  /*16730*/  STL [R1+0x45fc], R24 ;  /* 0x0045fc1801007387 */ /* 0x000fe80000100800 */
[----:B------:R-:W-:Y:S04]  /*16740*/  STL [R1+0x4600], R22 ;  /* 0x0046001601007387 */ /* 0x000fe80000100800 */
[----:B------:R-:W-:Y:S04]  /*16750*/  STL [R1+0x460c], R20 ;  /* 0x00460c1401007387 */ /* 0x000fe80000100800 */
[----:B------:R-:W-:Y:S04]  /*16760*/  STL [R1+0x8], R27 ;  /* 0x0000081b01007387 */ /* 0x000fe80000100800 */
[----:B------:R-:W2:Y:S04]  /*16770*/  LDL.64 R8, [R1+0x1568] ;  /* 0x0015680001087983 */ /* 0x000ea80000100a00 */
[----:B------:R-:W2:Y:S04]  /*16780*/  LDL.64 R6, [R1+0x14f0] ;  /* 0x0014f00001067983 */ /* 0x000ea80000100a00 */
[----:B------:R-:W2:Y:S04]  /*16790*/  LDL.64 R4, [R1+0x14e8] ;  /* 0x0014e80001047983 */ /* 0x000ea80000100a00 */
[----:B------:R-:W-:Y:S04]  /*167a0*/  STL [R1+0x10], R3 ;  /* 0x0000100301007387 */ /* 0x000fe80000100800 */
[----:B0-----:R-:W2:Y:S04]  /*167b0*/  LDL.64 R10, [R1+0x15e8] ;  /* 0x0015e800010a7983 */ /* 0x001ea80000100a00 */
[----:B---3--:R0:W-:Y:S04]  /*167c0*/  STL [R1+0x4610], R21 ;  /* 0x0046101501007387 */ /* 0x0081e80000100800 */
[----:B0-----:R-:W1:Y:S01]  /*167d0*/  LDL.64 R20, [R1+0x1570] ;  /* 0x0015700001147983 */ /* 0x001e620000100a00 */
[----:B------:R-:W-:-:S04]  /*167e0*/  IMAD.WIDE R18, R2, 0x2, R18 ;  /* 0x0000000202127825 */ /* 0x000fc800078e0212 */
[C---:B----4-:R-:W-:Y:S02]  /*167f0*/  IMAD.WIDE R16, R2.reuse, 0x2, R28 ;  /* 0x0000000202107825 */ /* 0x050fe400078e021c */
[----:B------:R-:W3:Y:S04]  /*16800*/  LDG.E.U16 R29, [R18.64] ;  /* 0x00000004121d7981 */ /* 0x000ee8000c1e1500 */
[----:B------:R0:W4:Y:S01]  /*16810*/  LDG.E.U16 R27, [R16.64] ;  /* 0x00000004101b7981 */ /* 0x000122000c1e1500 */
[----:B--2---:R-:W-:-:S04]  /*16820*/  IMAD.WIDE R14, R2, 0x2, R8 ;  /* 0x00000002020e7825 */ /* 0x004fc800078e0208 */
[C---:B0-----:R-:W-:Y:S02]  /*16830*/  IMAD.WIDE R16, R2.reuse, 0x2, R6 ;  /* 0x0000000202107825 */ /* 0x041fe400078e0206 */
[----:B------:R0:W3:Y:S02]  /*16840*/  LDG.E.U16 R14, [R14.64] ;  /* 0x000000040e0e7981 */ /* 0x0000e4000c1e1500 */
[----:B------:R-:W-:-:S06]  /*16850*/  IMAD.WIDE R10, R2, 0x2, R10 ;  /* 0x00000002020a7825 */ /* 0x000fcc00078e020a */
[----:B------:R0:W3:Y:S01]  /*16860*/  LDG.E.U16 R10, [R10.64] ;  /* 0x000000040a0a7981 */ /* 0x0000e2000c1e1500 */
[----:B-1----:R-:W-:-:S05]  /*16870*/  IMAD.WIDE R12, R2, 0x2, R20 ;  /* 0x00000002020c7825 */ /* 0x002fca00078e0214 */
[----:B0-----:R0:W2:Y:S04]  /*16880*/  LDG.E.U16 R11, [R12.64] ;  /* 0x000000040c0b7981 */ /* 0x0010a8000c1e1500 */
[----:B0-----:R0:W2:Y:S04]  /*16890*/  LDG.E.U16 R12, [R16.64] ;  /* 0x00000004100c7981 */ /* 0x0010a8000c1e1500 */
[----:B------:R-:W1:Y:S04]  /*168a0*/  S2R R7, SR_TID.X ;  /* 0x0000000000077919 */ /* 0x000e680000002100 */
[----:B------:R-:W-:Y:S04]  /*168b0*/  STL [R1+0x4614], R23 ;  /* 0x0046141701007387 */ /* 0x000fe80000100800 */
[----:B------:R-:W-:Y:S04]  /*168c0*/  STL [R1+0x4618], R25 ;  /* 0x0046181901007387 */ /* 0x000fe80000100800 */
[----:B----4-:R-:W-:Y:S04]  /*168d0*/  STL [R1+0x461c], R27 ;  /* 0x00461c1b01007387 */ /* 0x010fe80000100800 */
[----:B---3--:R3:W-:Y:S04]  /*168e0*/  STL [R1+0x4620], R29 ;  /* 0x0046201d01007387 */ /* 0x0087e80000100800 */
[----:B------:R-:W4:Y:S01]  /*168f0*/  LDL.LU R6, [R1+0x3a4] ;  /* 0x0003a40001067983 */ /* 0x000f220000300800 */
[----:B------:R-:W-:-:S03]  /*16900*/  IMAD.WIDE R18, R2, 0x2, R4 ;  /* 0x0000000202127825 */ /* 0x000fc600078e0204 */
[----:B------:R-:W4:Y:S04]  /*16910*/  LDL.LU R28, [R1+0x3a0] ;  /* 0x0003a000011c7983 */ /* 0x000f280000300800 */
[----:B------:R-:W4:Y:S04]  /*16920*/  LDL.LU R0, [R1+0x364] ;  /* 0x0003640001007983 */ /* 0x000f280000300800 */
[----:B------:R-:W4:Y:S04]  /*16930*/  LDL.LU R3, [R1+0x360] ;  /* 0x0003600001037983 */ /* 0x000f280000300800 */
[----:B---3--:R-:W3:Y:S04]  /*16940*/  LDL.LU R29, [R1+0x1e4] ;  /* 0x0001e400011d7983 */ /* 0x008ee80000300800 */
[----:B------:R-:W3:Y:S04]  /*16950*/  LDL.LU R4, [R1+0x1e0] ;  /* 0x0001e00001047983 */ /* 0x000ee80000300800 */
[----:B------:R-:W3:Y:S04]  /*16960*/  LDL.LU R27, [R1+0x1ac] ;  /* 0x0001ac00011b7983 */ /* 0x000ee80000300800 */
[----:B------:R-:W3:Y:S04]  /*16970*/  LDL.LU R5, [R1+0x1a8] ;  /* 0x0001a80001057983 */ /* 0x000ee80000300800 */
[----:B------:R-:W3:Y:S04]  /*16980*/  LDL.LU R8, [R1+0x1a4] ;  /* 0x0001a40001087983 */ /* 0x000ee80000300800 */
[----:B------:R0:W-:Y:S01]  /*16990*/  STL [R1+0x1cd8], R2 ;  /* 0x001cd80201007387 */ /* 0x0001e20000100800 */
[----:B-1----:R-:W-:-:S03]  /*169a0*/  LOP3.LUT R9, R7, 0x7f, RZ, 0xc0, !PT ;  /* 0x0000007f07097812 */ /* 0x002fc600078ec0ff */
[----:B------:R1:W3:Y:S04]  /*169b0*/  LDG.E.U16 R13, [R18.64] ;  /* 0x00000004120d7981 */ /* 0x0002e8000c1e1500 */
[----:B0-----:R-:W3:Y:S04]  /*169c0*/  LDL.LU R2, [R1+0x220] ;  /* 0x0002200001027983 */ /* 0x001ee80000300800 */
[----:B------:R0:W-:Y:S01]  /*169d0*/  STL [R1+0x4624], R10 ;  /* 0x0046240a01007387 */ /* 0x0001e20000100800 */
[----:B------:R-:W-:-:S03]  /*169e0*/  SHF.L.U32 R22, R9, 0x1, RZ ;  /* 0x0000000109167819 */ /* 0x000fc600000006ff */
[----:B------:R-:W-:Y:S06]  /*169f0*/  BAR.SYNC.DEFER_BLOCKING 0x0 ;  /* 0x0000000000007b1d */ /* 0x000fec0000010000 */
[----:B0-----:R-:W3:Y:S04]  /*16a00*/  LDL.LU R10, [R1+0x224] ;  /* 0x00022400010a7983 */ /* 0x001ee80000300800 */
[----:B--2---:R0:W-:Y:S04]  /*16a10*/  STL [R1+0x4628], R11 ;  /* 0x0046280b01007387 */ /* 0x0041e80000100800 */
[----:B0-----:R-:W2:Y:S04]  /*16a20*/  LDL.LU R11, [R1+0x260] ;  /* 0x00026000010b7983 */ /* 0x001ea80000300800 */
[----:B------:R-:W2:Y:S04]  /*16a30*/  LDL.LU R15, [R1+0x264] ;  /* 0x00026400010f7983 */ /* 0x000ea80000300800 */
[----:B------:R0:W-:Y:S04]  /*16a40*/  STL [R1+0x462c], R14 ;  /* 0x00462c0e01007387 */ /* 0x0001e80000100800 */
[----:B0-----:R-:W2:Y:S04]  /*16a50*/  LDL.LU R14, [R1+0x2a0] ;  /* 0x0002a000010e7983 */ /* 0x001ea80000300800 */
[----:B------:R0:W-:Y:S04]  /*16a60*/  STL [R1+0x4644], R9 ;  /* 0x0046440901007387 */ /* 0x0001e80000100800 */
[----:B0-----:R-:W2:Y:S04]  /*16a70*/  LDL.LU R9, [R1+0x2a4] ;  /* 0x0002a40001097983 */ /* 0x001ea80000300800 */
[----:B------:R-:W2:Y:S04]  /*16a80*/  LDL.LU R16, [R1+0x2e4] ;  /* 0x0002e40001107983 */ /* 0x000ea80000300800 */
[----:B------:R-:W2:Y:S04]  /*16a90*/  LDL.LU R17, [R1+0x2e0] ;  /* 0x0002e00001117983 */ /* 0x000ea80000300800 */
[----:B------:R0:W-:Y:S04]  /*16aa0*/  STL [R1+0x4648], R12 ;  /* 0x0046480c01007387 */ /* 0x0001e80000100800 */
[----:B0-----:R-:W2:Y:S04]  /*16ab0*/  LDL.LU R12, [R1+0x320] ;  /* 0x00032000010c7983 */ /* 0x001ea80000300800 */
[----:B-1----:R-:W2:Y:S04]  /*16ac0*/  LDL.LU R19, [R1+0x324] ;  /* 0x0003240001137983 */ /* 0x002ea80000300800 */
[----:B----4-:R0:W-:Y:S04]  /*16ad0*/  STS.U16 [R22+0x10000], R6 ;  /* 0x0100000616007388 */ /* 0x0101e80000000400 */
[----:B---3--:R-:W-:Y:S04]  /*16ae0*/  STL [R1+0x464c], R13 ;  /* 0x00464c0d01007387 */ /* 0x008fe80000100800 */
[----:B------:R1:W-:Y:S04]  /*16af0*/  STS.U16 [R22+0x10100], R28 ;  /* 0x0101001c16007388 */ /* 0x0003e80000000400 */
[----:B0-----:R-:W3:Y:S04]  /*16b00*/  LDL.LU R6, [R1+0x1a0] ;  /* 0x0001a00001067983 */ /* 0x001ee80000300800 */
[----:B-1----:R-:W4:Y:S04]  /*16b10*/  LDL.LU R28, [R1+0x19c] ;  /* 0x00019c00011c7983 */ /* 0x002f280000300800 */
[----:B------:R-:W3:Y:S04]  /*16b20*/  LDL.LU R25, [R1+0x198] ;  /* 0x0001980001197983 */ /* 0x000ee80000300800 */
[----:B------:R-:W3:Y:S04]  /*16b30*/  LDL.LU R23, [R1+0x194] ;  /* 0x0001940001177983 */ /* 0x000ee80000300800 */
[----:B------:R0:W-:Y:S04]  /*16b40*/  STS.U16 [R22+0x11000], R0 ;  /* 0x0110000016007388 */ /* 0x0001e80000000400 */
[----:B------:R-:W3:Y:S04]  /*16b50*/  LDL.LU R21, [R1+0x190] ;  /* 0x0001900001157983 */ /* 0x000ee80000300800 */
[----:B------:R1:W-:Y:S04]  /*16b60*/  STS.U16 [R22+0x11100], R3 ;  /* 0x0111000316007388 */ /* 0x0003e80000000400 */
[----:B------:R-:W3:Y:S04]  /*16b70*/  LDL.LU R20, [R1+0x18c] ;  /* 0x00018c0001147983 */ /* 0x000ee80000300800 */
[----:B------:R-:W3:Y:S04]  /*16b80*/  LDL.LU R24, [R1+0x188] ;  /* 0x0001880001187983 */ /* 0x000ee80000300800 */
[----:B------:R-:W3:Y:S04]  /*16b90*/  LDL.LU R26, [R1+0x184] ;  /* 0x00018400011a7983 */ /* 0x000ee80000300800 */
[----:B0-----:R-:W3:Y:S04]  /*16ba0*/  LDL.LU R0, [R1+0x180] ;  /* 0x0001800001007983 */ /* 0x001ee80000300800 */
[----:B-1----:R-:W3:Y:S04]  /*16bb0*/  LDL.LU R3, [R1+0x17c] ;  /* 0x00017c0001037983 */ /* 0x002ee80000300800 */
        /* <DEDUP_REMOVED lines=13> */
[----:B------:R-:W-:Y:S04]  /*16c90*/  STS.U16 [R22+0x18000], R27 ;  /* 0x0180001b16007388 */ /* 0x000fe80000000400 */
[----:B------:R0:W-:Y:S04]  /*16ca0*/  STS.U16 [R22+0x18100], R5 ;  /* 0x0181000516007388 */ /* 0x0001e80000000400 */
[----:B------:R1:W-:Y:S04]  /*16cb0*/  STS.U16 [R22+0x19000], R8 ;  /* 0x0190000816007388 */ /* 0x0003e80000000400 */
[----:B0-----:R-:W2:Y:S04]  /*16cc0*/  LDL.LU R5, [R1+0x164] ;  /* 0x0001640001057983 */ /* 0x001ea80000300800 */
[----:B-1----:R-:W2:Y:S04]  /*16cd0*/  LDL.LU R8, [R1+0x12c] ;  /* 0x00012c0001087983 */ /* 0x002ea80000300800 */
[----:B---3--:R0:W-:Y:S04]  /*16ce0*/  STS.U16 [R22+0x19100], R6 ;  /* 0x0191000616007388 */ /* 0x0081e80000000400 */
[----:B----4-:R1:W-:Y:S04]  /*16cf0*/  STS.U16 [R22+0x1a000], R28 ;  /* 0x01a0001c16007388 */ /* 0x0103e80000000400 */
[----:B0-----:R-:W3:Y:S04]  /*16d00*/  LDL.LU R6, [R1+0x39c] ;  /* 0x00039c0001067983 */ /* 0x001ee80000300800 */
[----:B-1----:R-:W4:Y:S04]  /*16d10*/  LDL.LU R28, [R1+0x398] ;  /* 0x00039800011c7983 */ /* 0x002f280000300800 */
[----:B------:R-:W4:Y:S04]  /*16d20*/  LDL.LU R13, [R1+0x35c] ;  /* 0x00035c00010d7983 */ /* 0x000f280000300800 */
[----:B------:R-:W4:Y:S04]  /*16d30*/  LDL.LU R12, [R1+0x358] ;  /* 0x00035800010c7983 */ /* 0x000f280000300800 */
[----:B------:R-:W-:Y:S04]  /*16d40*/  STS.U16 [R22+0x1a100], R25 ;  /* 0x01a1001916007388 */ /* 0x000fe80000000400 */
        /* <DEDUP_REMOVED lines=13> */
[----:B------:R0:W-:Y:S04]  /*16e20*/  STS.U16 [R22+0x1e000], R3 ;  /* 0x01e0000316007388 */ /* 0x0001e80000000400 */
[----:B------:R-:W4:Y:S04]  /*16e30*/  LDL.LU R11, [R1+0x258] ;  /* 0x00025800010b7983 */ /* 0x000f280000300800 */
[----:B0-----:R-:W4:Y:S04]  /*16e40*/  LDL.LU R3, [R1+0x21c] ;  /* 0x00021c0001037983 */ /* 0x001f280000300800 */
[----:B------:R-:W4:Y:S04]  /*16e50*/  LDL.LU R10, [R1+0x218] ;  /* 0x00021800010a7983 */ /* 0x000f280000300800 */
[----:B--2---:R0:W-:Y:S04]  /*16e60*/  STS.U16 [R22+0x1e100], R4 ;  /* 0x01e1000416007388 */ /* 0x0041e80000000400 */
[----:B0-----:R-:W2:Y:S01]  /*16e70*/  LDL.LU R4, [R1+0x1dc] ;  /* 0x0001dc0001047983 */ /* 0x001ea20000300800 */
[----:B------:R-:W-:-:S04]  /*16e80*/  LOP3.LUT R7, R7, 0x7f, RZ, 0xc0, !PT ;  /* 0x0000007f07077812 */ /* 0x000fc800078ec0ff */
[----:B------:R-:W-:Y:S01]  /*16e90*/  SHF.L.U32 R7, R7, 0x1, RZ ;  /* 0x0000000107077819 */ /* 0x000fe200000006ff */
[----:B------:R0:W-:Y:S04]  /*16ea0*/  STS.U16 [R22+0x1f000], R5 ;  /* 0x01f0000516007388 */ /* 0x0001e80000000400 */
[----:B------:R1:W-:Y:S01]  /*16eb0*/  STS.U16 [R22+0x1f100], R8 ;  /* 0x01f1000816007388 */ /* 0x0003e20000000400 */
[----:B------:R-:W-:-:S03]  /*16ec0*/  LOP3.LUT R0, R7, 0x10, RZ, 0x3c, !PT ;  /* 0x0000001007007812 */ /* 0x000fc600078e3cff */
[----:B0-----:R-:W2:Y:S04]  /*16ed0*/  LDL.LU R5, [R1+0x1d8] ;  /* 0x0001d80001057983 */ /* 0x001ea80000300800 */
[----:B-1----:R-:W2:Y:S04]  /*16ee0*/  LDL.LU R8, [R1+0x174] ;  /* 0x0001740001087983 */ /* 0x002ea80000300800 */
[----:B---3--:R0:W-:Y:S04]  /*16ef0*/  STS.U16 [R0+0x10200], R6 ;  /* 0x0102000600007388 */ /* 0x0081e80000000400 */
[----:B----4-:R1:W-:Y:S04]  /*16f00*/  STS.U16 [R0+0x10300], R28 ;  /* 0x0103001c00007388 */ /* 0x0103e80000000400 */
[----:B------:R3:W-:Y:S04]  /*16f10*/  STS.U16 [R0+0x11200], R13 ;  /* 0x0112000d00007388 */ /* 0x0007e80000000400 */
[----:B0-----:R-:W4:Y:S04]  /*16f20*/  LDL.LU R6, [R1+0x170] ;  /* 0x0001700001067983 */ /* 0x001f280000300800 */
[----:B------:R-:W4:Y:S04]  /*16f30*/  LDL.LU R2, [R1+0x168] ;  /* 0x0001680001027983 */ /* 0x000f280000300800 */
[----:B------:R-:W4:Y:S04]  /*16f40*/  LDL.LU R29, [R1+0x160] ;  /* 0x00016000011d7983 */ /* 0x000f280000300800 */
[----:B------:R-:W4:Y:S04]  /*16f50*/  LDL.LU R27, [R1+0x15c] ;  /* 0x00015c00011b7983 */ /* 0x000f280000300800 */
[----:B------:R0:W-:Y:S04]  /*16f60*/  STS.U16 [R0+0x11300], R12 ;  /* 0x0113000c00007388 */ /* 0x0001e80000000400 */
        /* <DEDUP_REMOVED lines=12> */
[----:B-1----:R-:W4:Y:S04]  /*17030*/  LDL.LU R28, [R1+0x140] ;  /* 0x00014000011c7983 */ /* 0x002f280000300800 */
[----:B------:R-:W-:Y:S04]  /*17040*/  STS.U16 [R0+0x15200], R15 ;  /* 0x0152000f00007388 */ /* 0x000fe80000000400 */
[----:B---3--:R-:W3:Y:S04]  /*17050*/  LDL.LU R13, [R1+0x464c] ;  /* 0x00464c00010d7983 */ /* 0x008ee80000300800 */
[----:B------:R-:W-:Y:S04]  /*17060*/  STS.U16 [R0+0x15300], R11 ;  /* 0x0153000b00007388 */ /* 0x000fe80000000400 */
[----:B0-----:R-:W3:Y:S04]  /*17070*/  LDL.LU R12, [R1+0x4648] ;  /* 0x00464800010c7983 */ /* 0x001ee80000300800 */
[----:B------:R0:W-:Y:S04]  /*17080*/  STS.U16 [R0+0x16200], R3 ;  /* 0x0162000300007388 */ /* 0x0001e80000000400 */
[----:B0-----:R-:W3:Y:S04]  /*17090*/  LDL.LU R3, [R1+0x13c] ;  /* 0x00013c0001037983 */ /* 0x001ee80000300800 */
[----:B------:R-:W-:Y:S04]  /*170a0*/  STS.U16 [R0+0x16300], R10 ;  /* 0x0163000a00007388 */ /* 0x000fe80000000400 */
[----:B--2---:R0:W-:Y:S04]  /*170b0*/  STS.U16 [R0+0x17200], R4 ;  /* 0x0172000400007388 */ /* 0x0041e80000000400 */
[----:B0-----:R-:W2:Y:S04]  /*170c0*/  LDL.LU R4, [R1+0x130] ;  /* 0x0001300001047983 */ /* 0x001ea80000300800 */
[----:B------:R0:W-:Y:S04]  /*170d0*/  STS.U16 [R0+0x17300], R5 ;  /* 0x0173000500007388 */ /* 0x0001e80000000400 */
[----:B------:R1:W-:Y:S04]  /*170e0*/  STS.U16 [R0+0x18200], R8 ;  /* 0x0182000800007388 */ /* 0x0003e80000000400 */
[----:B0-----:R-:W2:Y:S04]  /*170f0*/  LDL.LU R5, [R1+0x128] ;  /* 0x0001280001057983 */ /* 0x001ea80000300800 */
[----:B-1----:R-:W2:Y:S04]  /*17100*/  LDL.LU R8, [R1+0xbc] ;  /* 0x0000bc0001087983 */ /* 0x002ea80000300800 */
[----:B----4-:R0:W-:Y:S04]  /*17110*/  STS.U16 [R0+0x18300], R6 ;  /* 0x0183000600007388 */ /* 0x0101e80000000400 */
[----:B------:R1:W-:Y:S04]  /*17120*/  STS.U16 [R0+0x19200], R2 ;  /* 0x0192000200007388 */ /* 0x0003e80000000400 */
[----:B------:R-:W-:Y:S04]  /*17130*/  STS.U16 [R0+0x19300], R29 ;  /* 0x0193001d00007388 */ /* 0x000fe80000000400 */
[----:B0-----:R-:W4:Y:S04]  /*17140*/  LDL.LU R6, [R1+0x394] ;  /* 0x0003940001067983 */ /* 0x001f280000300800 */
        /* <DEDUP_REMOVED lines=11> */
[----:B------:R-:W4:Y:S01]  /*17200*/  LDL.LU R15, [R1+0x2d0] ;  /* 0x0002d000010f7983 */ /* 0x000f220000300800 */
[----:B------:R-:W-:-:S03]  /*17210*/  LOP3.LUT R11, R7, 0x20, RZ, 0x3c, !PT ;  /* 0x00000020070b7812 */ /* 0x000fc600078e3cff */
[----:B------:R0:W-:Y:S04]  /*17220*/  STS.U16 [R0+0x1c300], R24 ;  /* 0x01c3001800007388 */ /* 0x0001e80000000400 */
[----:B------:R-:W4:Y:S04]  /*17230*/  LDL.LU R10, [R1+0x294] ;  /* 0x00029400010a7983 */ /* 0x000f280000300800 */
[----:B------:R-:W-:Y:S04]  /*17240*/  STS.U16 [R0+0x1d200], R26 ;  /* 0x01d2001a00007388 */ /* 0x000fe80000000400 */
[----:B-1----:R-:W4:Y:S04]  /*17250*/  LDL.LU R2, [R1+0x290] ;  /* 0x0002900001027983 */ /* 0x002f280000300800 */
[----:B------:R1:W-:Y:S04]  /*17260*/  STS.U16 [R0+0x1d300], R28 ;  /* 0x01d3001c00007388 */ /* 0x0003e80000000400 */
[----:B0-----:R-:W4:Y:S04]  /*17270*/  LDL.LU R24, [R1+0x254] ;  /* 0x0002540001187983 */ /* 0x001f280000300800 */
[----:B-1----:R-:W4:Y:S04]  /*17280*/  LDL.LU R28, [R1+0x250] ;  /* 0x00025000011c7983 */ /* 0x002f280000300800 */
[----:B------:R-:W4:Y:S04]  /*17290*/  LDL.LU R7, [R1+0x214] ;  /* 0x0002140001077983 */ /* 0x000f280000300800 */
[----:B---3--:R0:W-:Y:S04]  /*172a0*/  STS.U16 [R0+0x1e200], R3 ;  /* 0x01e2000300007388 */ /* 0x0081e80000000400 */
[----:B0-----:R-:W3:Y:S04]  /*172b0*/  LDL.LU R3, [R1+0x210] ;  /* 0x0002100001037983 */ /* 0x001ee80000300800 */
[----:B--2---:R0:W-:Y:S04]  /*172c0*/  STS.U16 [R0+0x1e300], R4 ;  /* 0x01e3000400007388 */ /* 0x0041e80000000400 */
[----:B0-----:R-:W2:Y:S04]  /*172d0*/  LDL.LU R4, [R1+0x1d4] ;  /* 0x0001d40001047983 */ /* 0x001ea80000300800 */
[----:B------:R-:W-:Y:S04]  /*172e0*/  STS.U16 [R0+0x1f200], R5 ;  /* 0x01f2000500007388 */ /* 0x000fe80000000400 */
[----:B------:R0:W-:Y:S04]  /*172f0*/  STS.U16 [R0+0x1f300], R8 ;  /* 0x01f3000800007388 */ /* 0x0001e80000000400 */
[----:B0-----:R-:W2:Y:S04]  /*17300*/  LDL.LU R8, [R1+0x1d0] ;  /* 0x0001d00001087983 */ /* 0x001ea80000300800 */
[----:B------:R-:W2:Y:S04]  /*17310*/  LDL.LU R29, [R1+0x16c] ;  /* 0x00016c00011d7983 */ /* 0x000ea80000300800 */
[----:B------:R-:W2:Y:S04]  /*17320*/  LDL.LU R27, [R1+0x138] ;  /* 0x00013800011b7983 */ /* 0x000ea80000300800 */
[----:B------:R-:W2:Y:S04]  /*17330*/  LDL.LU R25, [R1+0x120] ;  /* 0x0001200001197983 */ /* 0x000ea80000300800 */
[----:B------:R-:W2:Y:S04]  /*17340*/  LDL.LU R23, [R1+0x11c] ;  /* 0x00011c0001177983 */ /* 0x000ea80000300800 */
[----:B------:R-:W2:Y:S04]  /*17350*/  LDL.LU R21, [R1+0x118] ;  /* 0x0001180001157983 */ /* 0x000ea80000300800 */
[----:B------:R-:W2:Y:S04]  /*17360*/  LDL.LU R20, [R1+0x114] ;  /* 0x0001140001147983 */ /* 0x000ea80000300800 */
[----:B------:R-:W2:Y:S04]  /*17370*/  LDL.LU R26, [R1+0x110] ;  /* 0x00011000011a7983 */ /* 0x000ea80000300800 */
[----:B----4-:R0:W-:Y:S04]  /*17380*/  STS.U16 [R11+0x10400], R6 ;  /* 0x010400060b007388 */ /* 0x0101e80000000400 */
[----:B------:R-:W4:Y:S04]  /*17390*/  LDL.LU R0, [R1+0x10c] ;  /* 0x00010c0001007983 */ /* 0x000f280000300800 */
[----:B------:R-:W4:Y:S04]  /*173a0*/  LDL.LU R5, [R1+0x108] ;  /* 0x0001080001057983 */ /* 0x000f280000300800 */
[----:B------:R1:W-:Y:S04]  /*173b0*/  STS.U16 [R11+0x10500], R9 ;  /* 0x010500090b007388 */ /* 0x0003e80000000400 */
[----:B0-----:R-:W4:Y:S04]  /*173c0*/  LDL.LU R6, [R1+0x104] ;  /* 0x0001040001067983 */ /* 0x001f280000300800 */
[----:B------:R-:W-:Y:S04]  /*173d0*/  STS.U16 [R11+0x11400], R18 ;  /* 0x011400120b007388 */ /* 0x000fe80000000400 */
[----:B-1----:R-:W4:Y:S04]  /*173e0*/  LDL.LU R9, [R1+0x4644] ;  /* 0x0046440001097983 */ /* 0x002f280000300800 */
        /* <DEDUP_REMOVED lines=8> */
[----:B------:R1:W-:Y:S04]  /*17470*/  STS.U16 [R11+0x15500], R28 ;  /* 0x0155001c0b007388 */ /* 0x0003e80000000400 */
[----:B------:R3:W-:Y:S04]  /*17480*/  STS.U16 [R11+0x16400], R7 ;  /* 0x016400070b007388 */ /* 0x0007e80000000400 */
[----:B0-----:R-:W4:Y:S04]  /*17490*/  LDL.LU R24, [R1+0x100] ;  /* 0x0001000001187983 */ /* 0x001f280000300800 */
[----:B-1----:R-:W4:Y:S04]  /*174a0*/  LDL.LU R28, [R1+0xfc] ;  /* 0x0000fc00011c7983 */ /* 0x002f280000300800 */
[----:B---3--:R-:W3:Y:S04]  /*174b0*/  LDL.LU R7, [R1+0xf8] ;  /* 0x0000f80001077983 */ /* 0x008ee80000300800 */
[----:B------:R0:W-:Y:S04]  /*174c0*/  STS.U16 [R11+0x16500], R3 ;  /* 0x016500030b007388 */ /* 0x0001e80000000400 */
[----:B0-----:R-:W3:Y:S04]  /*174d0*/  LDL.LU R3, [R1+0xc8] ;  /* 0x0000c80001037983 */ /* 0x001ee80000300800 */
[----:B--2---:R0:W-:Y:S04]  /*174e0*/  STS.U16 [R11+0x17400], R4 ;  /* 0x017400040b007388 */ /* 0x0041e80000000400 */
[----:B0-----:R-:W2:Y:S04]  /*174f0*/  LDL.LU R4, [R1+0x3c] ;  /* 0x00003c0001047983 */ /* 0x001ea80000300800 */
[----:B------:R0:W-:Y:S04]  /*17500*/  STS.U16 [R11+0x17500], R8 ;  /* 0x017500080b007388 */ /* 0x0001e80000000400 */
[----:B------:R-:W-:Y:S04]  /*17510*/  STS.U16 [R11+0x18400], R29 ;  /* 0x0184001d0b007388 */ /* 0x000fe80000000400 */
[----:B------:R-:W-:Y:S04]  /*17520*/  STS.U16 [R11+0x18500], R27 ;  /* 0x0185001b0b007388 */ /* 0x000fe80000000400 */
[----:B------:R-:W-:Y:S04]  /*17530*/  STS.U16 [R11+0x19400], R25 ;  /* 0x019400190b007388 */ /* 0x000fe80000000400 */
[----:B------:R-:W-:Y:S04]  /*17540*/  STS.U16 [R11+0x19500], R23 ;  /* 0x019500170b007388 */ /* 0x000fe80000000400 */
[----:B0-----:R-:W2:Y:S04]  /*17550*/  LDL.LU R8, [R1+0x4] ;  /* 0x0000040001087983 */ /* 0x001ea80000300800 */
[----:B------:R-:W-:Y:S04]  /*17560*/  STS.U16 [R11+0x1a400], R21 ;  /* 0x01a400150b007388 */ /* 0x000fe80000000400 */
[----:B------:R-:W-:Y:S04]  /*17570*/  STS.U16 [R11+0x1a500], R20 ;  /* 0x01a500140b007388 */ /* 0x000fe80000000400 */
[----:B------:R-:W-:Y:S04]  /*17580*/  STS.U16 [R11+0x1b400], R26 ;  /* 0x01b4001a0b007388 */ /* 0x000fe80000000400 */
[----:B----4-:R-:W-:Y:S04]  /*17590*/  STS.U16 [R11+0x1b500], R0 ;  /* 0x01b500000b007388 */ /* 0x010fe80000000400 */
[----:B------:R0:W-:Y:S04]  /*175a0*/  STS.U16 [R11+0x1c400], R5 ;  /* 0x01c400050b007388 */ /* 0x0001e80000000400 */
[----:B------:R1:W-:Y:S04]  /*175b0*/  STS.U16 [R11+0x1c500], R6 ;  /* 0x01c500060b007388 */ /* 0x0003e80000000400 */
[----:B0-----:R-:W4:Y:S01]  /*175c0*/  LDL.LU R5, [R1+0x38c] ;  /* 0x00038c0001057983 */ /* 0x001f220000300800 */
[----:B------:R-:W-:-:S03]  /*175d0*/  SHF.L.U32 R26, R9, 0x1, RZ ;  /* 0x00000001091a7819 */ /* 0x000fc600000006ff */
[----:B-1----:R-:W4:Y:S04]  /*175e0*/  LDL.LU R6, [R1+0x388] ;  /* 0x0003880001067983 */ /* 0x002f280000300800 */
        /* <DEDUP_REMOVED lines=8> */
[----:B------:R0:W-:Y:S04]  /*17670*/  STS.U16 [R11+0x1d400], R24 ;  /* 0x01d400180b007388 */ /* 0x0001e80000000400 */
[----:B------:R-:W-:Y:S04]  /*17680*/  STS.U16 [R11+0x1d500], R28 ;  /* 0x01d5001c0b007388 */ /* 0x000fe80000000400 */
[----:B---3--:R-:W-:Y:S04]  /*17690*/  STS.U16 [R11+0x1e400], R7 ;  /* 0x01e400070b007388 */ /* 0x008fe80000000400 */
[----:B0-----:R-:W3:Y:S04]  /*176a0*/  LDL.LU R24, [R1+0x24c] ;  /* 0x00024c0001187983 */ /* 0x001ee80000300800 */
[----:B------:R0:W-:Y:S04]  /*176b0*/  STS.U16 [R11+0x1e500], R3 ;  /* 0x01e500030b007388 */ /* 0x0001e80000000400 */
[----:B0-----:R-:W3:Y:S04]  /*176c0*/  LDL.LU R3, [R1+0x248] ;  /* 0x0002480001037983 */ /* 0x001ee80000300800 */
[----:B--2---:R0:W-:Y:S04]  /*176d0*/  STS.U16 [R11+0x1f400], R4 ;  /* 0x01f400040b007388 */ /* 0x0041e80000000400 */
[----:B0-----:R-:W2:Y:S01]  /*176e0*/  LDL.LU R4, [R1+0x20c] ;  /* 0x00020c0001047983 */ /* 0x001ea20000300800 */
[----:B------:R-:W-:-:S03]  /*176f0*/  LOP3.LUT R7, R26, 0x30, RZ, 0x3c, !PT ;  /* 0x000000301a077812 */ /* 0x000fc600078e3cff */
[----:B------:R-:W2:Y:S04]  /*17700*/  LDL.LU R17, [R1+0x208] ;  /* 0x0002080001117983 */ /* 0x000ea80000300800 */
[----:B------:R-:W2:Y:S04]  /*17710*/  LDL.LU R14, [R1+0x1cc] ;  /* 0x0001cc00010e7983 */ /* 0x000ea80000300800 */
[----:B------:R-:W2:Y:S04]  /*17720*/  LDL.LU R15, [R1+0x1c8] ;  /* 0x0001c800010f7983 */ /* 0x000ea80000300800 */
[----:B------:R0:W-:Y:S04]  /*17730*/  STS.U16 [R11+0x1f500], R8 ;  /* 0x01f500080b007388 */ /* 0x0001e80000000400 */
[----:B0-----:R-:W2:Y:S04]  /*17740*/  LDL.LU R11, [R1+0x134] ;  /* 0x00013400010b7983 */ /* 0x001ea80000300800 */
[----:B------:R-:W2:Y:S04]  /*17750*/  LDL.LU R27, [R1+0x124] ;  /* 0x00012400011b7983 */ /* 0x000ea80000300800 */
[----:B------:R-:W2:Y:S04]  /*17760*/  LDL.LU R25, [R1+0xf0] ;  /* 0x0000f00001197983 */ /* 0x000ea80000300800 */
[----:B------:R-:W2:Y:S04]  /*17770*/  LDL.LU R23, [R1+0xec] ;  /* 0x0000ec0001177983 */ /* 0x000ea80000300800 */
[----:B------:R-:W2:Y:S04]  /*17780*/  LDL.LU R21, [R1+0xe8] ;  /* 0x0000e80001157983 */ /* 0x000ea80000300800 */
[----:B------:R-:W2:Y:S04]  /*17790*/  LDL.LU R20, [R1+0xe4] ;  /* 0x0000e40001147983 */ /* 0x000ea80000300800 */
[----:B----4-:R0:W-:Y:S04]  /*177a0*/  STS.U16 [R7+0x10600], R5 ;  /* 0x0106000507007388 */ /* 0x0101e80000000400 */
[----:B------:R1:W-:Y:S04]  /*177b0*/  STS.U16 [R7+0x10700], R6 ;  /* 0x0107000607007388 */ /* 0x0003e80000000400 */
[----:B------:R-:W4:Y:S04]  /*177c0*/  LDL.LU R28, [R1+0xe0] ;  /* 0x0000e000011c7983 */ /* 0x000f280000300800 */
[----:B------:R0:W-:Y:S04]  /*177d0*/  STS.U16 [R7+0x11600], R9 ;  /* 0x0116000907007388 */ /* 0x0001e80000000400 */
[----:B------:R-:W4:Y:S04]  /*177e0*/  LDL.LU R8, [R1+0xdc] ;  /* 0x0000dc0001087983 */ /* 0x000f280000300800 */
[----:B------:R-:W-:Y:S04]  /*177f0*/  STS.U16 [R7+0x11700], R18 ;  /* 0x0117001207007388 */ /* 0x000fe80000000400 */
[----:B------:R-:W-:Y:S04]  /*17800*/  STS.U16 [R7+0x12600], R19 ;  /* 0x0126001307007388 */ /* 0x000fe80000000400 */
[----:B------:R-:W-:Y:S04]  /*17810*/  STS.U16 [R7+0x12700], R16 ;  /* 0x0127001007007388 */ /* 0x000fe80000000400 */
[----:B0-----:R-:W4:Y:S04]  /*17820*/  LDL.LU R5, [R1+0x4640] ;  /* 0x0046400001057983 */ /* 0x001f280000300800 */
[----:B------:R0:W-:Y:S04]  /*17830*/  STS.U16 [R7+0x13600], R10 ;  /* 0x0136000a07007388 */ /* 0x0001e80000000400 */
[----:B-1----:R-:W4:Y:S04]  /*17840*/  LDL.LU R6, [R1+0x463c] ;  /* 0x00463c0001067983 */ /* 0x002f280000300800 */
[----:B------:R-:W-:Y:S04]  /*17850*/  STS.U16 [R7+0x13700], R2 ;  /* 0x0137000207007388 */ /* 0x000fe80000000400 */
[----:B------:R-:W4:Y:S04]  /*17860*/  LDL.LU R9, [R1+0x4638] ;  /* 0x0046380001097983 */ /* 0x000f280000300800 */
[----:B------:R-:W-:Y:S04]  /*17870*/  STS.U16 [R7+0x14600], R29 ;  /* 0x0146001d07007388 */ /* 0x000fe80000000400 */
[----:B------:R1:W-:Y:S04]  /*17880*/  STS.U16 [R7+0x14700], R0 ;  /* 0x0147000007007388 */ /* 0x0003e80000000400 */
[----:B0-----:R-:W4:Y:S04]  /*17890*/  LDL.LU R10, [R1+0xd8] ;  /* 0x0000d800010a7983 */ /* 0x001f280000300800 */
[----:B---3--:R0:W-:Y:S04]  /*178a0*/  STS.U16 [R7+0x15600], R24 ;  /* 0x0156001807007388 */ /* 0x0081e80000000400 */
[----:B-1----:R-:W3:Y:S04]  /*178b0*/  LDL.LU R0, [R1+0xd4] ;  /* 0x0000d40001007983 */ /* 0x002ee80000300800 */
[----:B------:R-:W3:Y:S04]  /*178c0*/  LDL.LU R2, [R1+0xd0] ;  /* 0x0000d00001027983 */ /* 0x000ee80000300800 */
[----:B------:R-:W3:Y:S04]  /*178d0*/  LDL.LU R29, [R1+0xcc] ;  /* 0x0000cc00011d7983 */ /* 0x000ee80000300800 */
[----:B0-----:R-:W3:Y:S04]  /*178e0*/  LDL.LU R24, [R1+0xc4] ;  /* 0x0000c40001187983 */ /* 0x001ee80000300800 */
[----:B------:R0:W-:Y:S04]  /*178f0*/  STS.U16 [R7+0x15700], R3 ;  /* 0x0157000307007388 */ /* 0x0001e80000000400 */
[----:B0-----:R-:W3:Y:S04]  /*17900*/  LDL.LU R3, [R1+0xc0] ;  /* 0x0000c00001037983 */ /* 0x001ee80000300800 */
[----:B--2---:R0:W-:Y:S04]  /*17910*/  STS.U16 [R7+0x16600], R4 ;  /* 0x0166000407007388 */ /* 0x0041e80000000400 */
[----:B0-----:R-:W2:Y:S04]  /*17920*/  LDL.LU R4, [R1] ;  /* 0x0000000001047983 */ /* 0x001ea80000300800 */
        /* <DEDUP_REMOVED lines=10> */
[----:B------:R0:W-:Y:S04]  /*179d0*/  STS.U16 [R7+0x1b700], R8 ;  /* 0x01b7000807007388 */ /* 0x0001e80000000400 */
[----:B0-----:R-:W4:Y:S04]  /*179e0*/  LDL.LU R8, [R1+0x384] ;  /* 0x0003840001087983 */ /* 0x001f280000300800 */
        /* <DEDUP_REMOVED lines=8> */
[----:B------:R-:W-:Y:S04]  /*17a70*/  STS.U16 [R7+0x1c600], R10 ;  /* 0x01c6000a07007388 */ /* 0x000fe80000000400 */
[----:B------:R-:W4:Y:S04]  /*17a80*/  LDL.LU R28, [R1+0x244] ;  /* 0x00024400011c7983 */ /* 0x000f280000300800 */
[----:B---3--:R0:W-:Y:S04]  /*17a90*/  STS.U16 [R7+0x1c700], R0 ;  /* 0x01c7000007007388 */ /* 0x0081e80000000400 */
[----:B------:R-:W-:Y:S04]  /*17aa0*/  STS.U16 [R7+0x1d600], R2 ;  /* 0x01d6000207007388 */ /* 0x000fe80000000400 */
[----:B------:R-:W-:Y:S04]  /*17ab0*/  STS.U16 [R7+0x1d700], R29 ;  /* 0x01d7001d07007388 */ /* 0x000fe80000000400 */
[----:B------:R-:W-:Y:S04]  /*17ac0*/  STS.U16 [R7+0x1e600], R24 ;  /* 0x01e6001807007388 */ /* 0x000fe80000000400 */
[----:B0-----:R-:W3:Y:S04]  /*17ad0*/  LDL.LU R0, [R1+0x240] ;  /* 0x0002400001007983 */ /* 0x001ee80000300800 */
[----:B------:R0:W-:Y:S01]  /*17ae0*/  STS.U16 [R7+0x1e700], R3 ;  /* 0x01e7000307007388 */ /* 0x0001e20000000400 */
[----:B------:R-:W-:-:S03]  /*17af0*/  LOP3.LUT R18, R26, 0x40, RZ, 0x3c, !PT ;  /* 0x000000401a127812 */ /* 0x000fc600078e3cff */
[----:B0-----:R-:W3:Y:S04]  /*17b00*/  LDL.LU R3, [R1+0x204] ;  /* 0x0002040001037983 */ /* 0x001ee80000300800 */
        /* <DEDUP_REMOVED lines=9> */
[----:B------:R1:W-:Y:S04]  /*17ba0*/  STS.U16 [R7+0x1f700], R9 ;  /* 0x01f7000907007388 */ /* 0x0003e80000000400 */
[----:B0-----:R-:W2:Y:S04]  /*17bb0*/  LDL.LU R4, [R1+0xa8] ;  /* 0x0000a80001047983 */ /* 0x001ea80000300800 */
[----:B-1----:R-:W2:Y:S04]  /*17bc0*/  LDL.LU R7, [R1+0x4634] ;  /* 0x0046340001077983 */ /* 0x002ea80000300800 */
[----:B------:R-:W2:Y:S04]  /*17bd0*/  LDL.LU R9, [R1+0x380] ;  /* 0x0003800001097983 */ /* 0x000ea80000300800 */
[----:B----4-:R0:W-:Y:S04]  /*17be0*/  STS.U16 [R18+0x10800], R8 ;  /* 0x0108000812007388 */ /* 0x0101e80000000400 */
[----:B0-----:R-:W4:Y:S04]  /*17bf0*/  LDL.LU R8, [R1+0x4630] ;  /* 0x0046300001087983 */ /* 0x001f280000300800 */
[----:B--2---:R-:W-:Y:S04]  /*17c00*/  STS.U16 [R18+0x10900], R9 ;  /* 0x0109000912007388 */ /* 0x004fe80000000400 */
        /* <DEDUP_REMOVED lines=8> */
[----:B------:R1:W-:Y:S04]  /*17c90*/  STS.U16 [R18+0x15800], R28 ;  /* 0x0158001c12007388 */ /* 0x0003e80000000400 */
[----:B0-----:R-:W2:Y:S04]  /*17ca0*/  LDL.LU R27, [R1+0xa4] ;  /* 0x0000a400011b7983 */ /* 0x001ea80000300800 */
[----:B-1----:R-:W4:Y:S04]  /*17cb0*/  LDL.LU R28, [R1+0xa0] ;  /* 0x0000a000011c7983 */ /* 0x002f280000300800 */
[----:B------:R-:W4:Y:S04]  /*17cc0*/  LDL.LU R25, [R1+0x9c] ;  /* 0x00009c0001197983 */ /* 0x000f280000300800 */
[----:B------:R-:W4:Y:S04]  /*17cd0*/  LDL.LU R23, [R1+0x98] ;  /* 0x0000980001177983 */ /* 0x000f280000300800 */
[----:B------:R-:W4:Y:S04]  /*17ce0*/  LDL.LU R21, [R1+0x94] ;  /* 0x0000940001157983 */ /* 0x000f280000300800 */
[----:B---3--:R0:W-:Y:S04]  /*17cf0*/  STS.U16 [R18+0x15900], R0 ;  /* 0x0159000012007388 */ /* 0x0081e80000000400 */
[----:B------:R-:W3:Y:S04]  /*17d00*/  LDL.LU R20, [R1+0x90] ;  /* 0x0000900001147983 */ /* 0x000ee80000300800 */
[----:B0-----:R-:W3:Y:S04]  /*17d10*/  LDL.LU R0, [R1+0x8c] ;  /* 0x00008c0001007983 */ /* 0x001ee80000300800 */
[----:B------:R0:W-:Y:S04]  /*17d20*/  STS.U16 [R18+0x16800], R3 ;  /* 0x0168000312007388 */ /* 0x0001e80000000400 */
[----:B------:R1:W-:Y:S04]  /*17d30*/  STS.U16 [R18+0x16900], R14 ;  /* 0x0169000e12007388 */ /* 0x0003e80000000400 */
[----:B0-----:R-:W3:Y:S04]  /*17d40*/  LDL.LU R3, [R1+0x88] ;  /* 0x0000880001037983 */ /* 0x001ee80000300800 */
[----:B------:R-:W3:Y:S04]  /*17d50*/  LDL.LU R19, [R1+0x37c] ;  /* 0x00037c0001137983 */ /* 0x000ee80000300800 */
[----:B------:R-:W3:Y:S04]  /*17d60*/  LDL.LU R16, [R1+0x378] ;  /* 0x0003780001107983 */ /* 0x000ee80000300800 */
[----:B------:R-:W3:Y:S04]  /*17d70*/  LDL.LU R17, [R1+0x33c] ;  /* 0x00033c0001117983 */ /* 0x000ee80000300800 */
[----:B------:R0:W-:Y:S04]  /*17d80*/  STS.U16 [R18+0x17800], R15 ;  /* 0x0178000f12007388 */ /* 0x0001e80000000400 */
[----:B-1----:R-:W3:Y:S04]  /*17d90*/  LDL.LU R14, [R1+0x338] ;  /* 0x00033800010e7983 */ /* 0x002ee80000300800 */
[----:B------:R1:W-:Y:S04]  /*17da0*/  STS.U16 [R18+0x17900], R11 ;  /* 0x0179000b12007388 */ /* 0x0003e80000000400 */
[----:B0-----:R-:W3:Y:S04]  /*17db0*/  LDL.LU R15, [R1+0x2fc] ;  /* 0x0002fc00010f7983 */ /* 0x001ee80000300800 */
        /* <DEDUP_REMOVED lines=12> */
[----:B-1----:R-:W3:Y:S01]  /*17e80*/  LDL.LU R4, [R1+0x238] ;  /* 0x0002380001047983 */ /* 0x002ee20000300800 */
[----:B------:R-:W-:-:S03]  /*17e90*/  LOP3.LUT R9, R22, 0x50, RZ, 0x3c, !PT ;  /* 0x0000005016097812 */ /* 0x000fc600078e3cff */
[----:B--2---:R-:W-:Y:S04]  /*17ea0*/  STS.U16 [R18+0x1b800], R27 ;  /* 0x01b8001b12007388 */ /* 0x004fe80000000400 */
[----:B----4-:R0:W-:Y:S04]  /*17eb0*/  STS.U16 [R18+0x1b900], R28 ;  /* 0x01b9001c12007388 */ /* 0x0101e80000000400 */
[----:B------:R-:W-:Y:S04]  /*17ec0*/  STS.U16 [R18+0x1c800], R25 ;  /* 0x01c8001912007388 */ /* 0x000fe80000000400 */
[----:B------:R-:W-:Y:S04]  /*17ed0*/  STS.U16 [R18+0x1c900], R23 ;  /* 0x01c9001712007388 */ /* 0x000fe80000000400 */
[----:B------:R-:W-:Y:S04]  /*17ee0*/  STS.U16 [R18+0x1d800], R21 ;  /* 0x01d8001512007388 */ /* 0x000fe80000000400 */
[----:B0-----:R-:W2:Y:S04]  /*17ef0*/  LDL.LU R28, [R1+0x1fc] ;  /* 0x0001fc00011c7983 */ /* 0x001ea80000300800 */
[----:B---3--:R-:W-:Y:S04]  /*17f00*/  STS.U16 [R18+0x1d900], R20 ;  /* 0x01d9001412007388 */ /* 0x008fe80000000400 */
[----:B------:R0:W-:Y:S04]  /*17f10*/  STS.U16 [R18+0x1e800], R0 ;  /* 0x01e8000012007388 */ /* 0x0001e80000000400 */
[----:B0-----:R-:W3:Y:S04]  /*17f20*/  LDL.LU R0, [R1+0x1f8] ;  /* 0x0001f80001007983 */ /* 0x001ee80000300800 */
[----:B------:R0:W-:Y:S04]  /*17f30*/  STS.U16 [R18+0x1e900], R3 ;  /* 0x01e9000312007388 */ /* 0x0001e80000000400 */
[----:B------:R-:W-:Y:S04]  /*17f40*/  STS.U16 [R18+0x1f800], R8 ;  /* 0x01f8000812007388 */ /* 0x000fe80000000400 */
[----:B------:R1:W-:Y:S04]  /*17f50*/  STS.U16 [R18+0x1f900], R7 ;  /* 0x01f9000712007388 */ /* 0x0003e80000000400 */
[----:B------:R-:W-:Y:S04]  /*17f60*/  STS.U16 [R9+0x10a00], R19 ;  /* 0x010a001309007388 */ /* 0x000fe80000000400 */
[----:B------:R-:W-:Y:S04]  /*17f70*/  STS.U16 [R9+0x10b00], R16 ;  /* 0x010b001009007388 */ /* 0x000fe80000000400 */
[----:B------:R-:W-:Y:S04]  /*17f80*/  STS.U16 [R9+0x11a00], R17 ;  /* 0x011a001109007388 */ /* 0x000fe80000000400 */
[----:B------:R-:W-:Y:S04]  /*17f90*/  STS.U16 [R9+0x11b00], R14 ;  /* 0x011b000e09007388 */ /* 0x000fe80000000400 */
        /* <DEDUP_REMOVED lines=11> */
[----:B0-----:R-:W4:Y:S04]  /*18050*/  LDL.LU R3, [R1+0x78] ;  /* 0x0000780001037983 */ /* 0x001f280000300800 */
[----:B------:R-:W-:Y:S04]  /*18060*/  STS.U16 [R9+0x15a00], R26 ;  /* 0x015a001a09007388 */ /* 0x000fe80000000400 */
[----:B-1----:R-:W4:Y:S04]  /*18070*/  LDL.LU R7, [R1+0x74] ;  /* 0x0000740001077983 */ /* 0x002f280000300800 */
        /* <DEDUP_REMOVED lines=8> */
[----:B--2---:R0:W-:Y:S04]  /*18100*/  STS.U16 [R9+0x16a00], R28 ;  /* 0x016a001c09007388 */ /* 0x0041e80000000400 */
[----:B0-----:R-:W2:Y:S04]  /*18110*/  LDL.LU R28, [R1+0x54] ;  /* 0x00005400011c7983 */ /* 0x001ea80000300800 */
[----:B---3--:R0:W-:Y:S04]  /*18120*/  STS.U16 [R9+0x16b00], R0 ;  /* 0x016b000009007388 */ /* 0x0081e80000000400 */
[----:B0-----:R-:W3:Y:S04]  /*18130*/  LDL.LU R0, [R1+0x50] ;  /* 0x0000500001007983 */ /* 0x001ee80000300800 */
[----:B------:R-:W3:Y:S04]  /*18140*/  LDL.LU R17, [R1+0x374] ;  /* 0x0003740001117983 */ /* 0x000ee80000300800 */
[----:B------:R-:W3:Y:S04]  /*18150*/  LDL.LU R14, [R1+0x370] ;  /* 0x00037000010e7983 */ /* 0x000ee80000300800 */
[----:B------:R-:W3:Y:S04]  /*18160*/  LDL.LU R15, [R1+0x334] ;  /* 0x00033400010f7983 */ /* 0x000ee80000300800 */
[----:B------:R-:W3:Y:S04]  /*18170*/  LDL.LU R11, [R1+0x330] ;  /* 0x00033000010b7983 */ /* 0x000ee80000300800 */
[----:B------:R-:W3:Y:S04]  /*18180*/  LDL.LU R10, [R1+0x2f4] ;  /* 0x0002f400010a7983 */ /* 0x000ee80000300800 */
[----:B------:R-:W3:Y:S04]  /*18190*/  LDL.LU R2, [R1+0x2f0] ;  /* 0x0002f00001027983 */ /* 0x000ee80000300800 */
[----:B----4-:R0:W-:Y:S04]  /*181a0*/  STS.U16 [R9+0x17a00], R27 ;  /* 0x017a001b09007388 */ /* 0x0101e80000000400 */
[----:B------:R-:W4:Y:S04]  /*181b0*/  LDL.LU R29, [R1+0x2b4] ;  /* 0x0002b400011d7983 */ /* 0x000f280000300800 */
[----:B------:R1:W-:Y:S04]  /*181c0*/  STS.U16 [R9+0x17b00], R25 ;  /* 0x017b001909007388 */ /* 0x0003e80000000400 */
[----:B0-----:R-:W4:Y:S04]  /*181d0*/  LDL.LU R27, [R1+0x2b0] ;  /* 0x0002b000011b7983 */ /* 0x001f280000300800 */
[----:B------:R0:W-:Y:S04]  /*181e0*/  STS.U16 [R9+0x18a00], R23 ;  /* 0x018a001709007388 */ /* 0x0001e80000000400 */
[----:B-1----:R-:W4:Y:S04]  /*181f0*/  LDL.LU R25, [R1+0x274] ;  /* 0x0002740001197983 */ /* 0x002f280000300800 */
[----:B------:R1:W-:Y:S04]  /*18200*/  STS.U16 [R9+0x18b00], R21 ;  /* 0x018b001509007388 */ /* 0x0003e80000000400 */
[----:B0-----:R-:W4:Y:S04]  /*18210*/  LDL.LU R23, [R1+0x270] ;  /* 0x0002700001177983 */ /* 0x001f280000300800 */
[----:B------:R0:W-:Y:S04]  /*18220*/  STS.U16 [R9+0x19a00], R20 ;  /* 0x019a001409007388 */ /* 0x0001e80000000400 */
[----:B-1----:R-:W4:Y:S04]  /*18230*/  LDL.LU R21, [R1+0x234] ;  /* 0x0002340001157983 */ /* 0x002f280000300800 */
[----:B------:R1:W-:Y:S04]  /*18240*/  STS.U16 [R9+0x19b00], R3 ;  /* 0x019b000309007388 */ /* 0x0003e80000000400 */
[----:B0-----:R-:W4:Y:S04]  /*18250*/  LDL.LU R20, [R1+0x230] ;  /* 0x0002300001147983 */ /* 0x001f280000300800 */
[----:B------:R-:W-:Y:S04]  /*18260*/  STS.U16 [R9+0x1aa00], R7 ;  /* 0x01aa000709007388 */ /* 0x000fe80000000400 */
[----:B-1----:R-:W4:Y:S04]  /*18270*/  LDL.LU R3, [R1+0x1f4] ;  /* 0x0001f40001037983 */ /* 0x002f280000300800 */
[----:B------:R0:W-:Y:S04]  /*18280*/  STS.U16 [R9+0x1ab00], R4 ;  /* 0x01ab000409007388 */ /* 0x0001e80000000400 */
[----:B0-----:R-:W4:Y:S04]  /*18290*/  LDL.LU R4, [R1+0x1f0] ;  /* 0x0001f00001047983 */ /* 0x001f280000300800 */
[----:B------:R-:W-:Y:S04]  /*182a0*/  STS.U16 [R9+0x1ba00], R8 ;  /* 0x01ba000809007388 */ /* 0x000fe80000000400 */
[----:B------:R-:W-:Y:S04]  /*182b0*/  STS.U16 [R9+0x1bb00], R18 ;  /* 0x01bb001209007388 */ /* 0x000fe80000000400 */
[----:B------:R-:W-:Y:S04]  /*182c0*/  STS.U16 [R9+0x1ca00], R19 ;  /* 0x01ca001309007388 */ /* 0x000fe80000000400 */
[----:B------:R-:W-:Y:S04]  /*182d0*/  STS.U16 [R9+0x1cb00], R16 ;  /* 0x01cb001009007388 */ /* 0x000fe80000000400 */
[----:B------:R0:W-:Y:S04]  /*182e0*/  STS.U16 [R9+0x1da00], R24 ;  /* 0x01da001809007388 */ /* 0x0001e80000000400 */
[----:B------:R1:W-:Y:S01]  /*182f0*/  STS.U16 [R9+0x1db00], R26 ;  /* 0x01db001a09007388 */ /* 0x0003e20000000400 */
[----:B------:R-:W-:-:S03]  /*18300*/  LOP3.LUT R22, R22, 0x60, RZ, 0x3c, !PT ;  /* 0x0000006016167812 */ /* 0x000fc600078e3cff */
[----:B0-----:R-:W4:Y:S04]  /*18310*/  LDL.LU R24, [R1+0x1b4] ;  /* 0x0001b40001187983 */ /* 0x001f280000300800 */
[----:B-1----:R-:W4:Y:S04]  /*18320*/  LDL.LU R26, [R1+0x1b0] ;  /* 0x0001b000011a7983 */ /* 0x002f280000300800 */
[----:B--2---:R0:W-:Y:S04]  /*18330*/  STS.U16 [R9+0x1ea00], R28 ;  /* 0x01ea001c09007388 */ /* 0x0041e80000000400 */
[----:B0-----:R-:W2:Y:S04]  /*18340*/  LDL.LU R28, [R1+0x48] ;  /* 0x00004800011c7983 */ /* 0x001ea80000300800 */
[----:B---3--:R0:W-:Y:S04]  /*18350*/  STS.U16 [R9+0x1eb00], R0 ;  /* 0x01eb000009007388 */ /* 0x0081e80000000400 */
[----:B------:R-:W-:Y:S04]  /*18360*/  STS.U16 [R9+0x1fa00], R6 ;  /* 0x01fa000609007388 */ /* 0x000fe80000000400 */
[----:B0-----:R-:W3:Y:S04]  /*18370*/  LDL.LU R0, [R1+0x44] ;  /* 0x0000440001007983 */ /* 0x001ee80000300800 */
[----:B------:R-:W-:Y:S04]  /*18380*/  STS.U16 [R9+0x1fb00], R5 ;  /* 0x01fb000509007388 */ /* 0x000fe80000000400 */
[----:B------:R-:W-:Y:S04]  /*18390*/  STS.U16 [R22+0x10c00], R17 ;  /* 0x010c001116007388 */ /* 0x000fe80000000400 */
[----:B------:R0:W-:Y:S04]  /*183a0*/  STS.U16 [R22+0x10d00], R14 ;  /* 0x010d000e16007388 */ /* 0x0001e80000000400 */
[----:B------:R-:W-:Y:S04]  /*183b0*/  STS.U16 [R22+0x11c00], R15 ;  /* 0x011c000f16007388 */ /* 0x000fe80000000400 */
[----:B------:R1:W-:Y:S04]  /*183c0*/  STS.U16 [R22+0x11d00], R11 ;  /* 0x011d000b16007388 */ /* 0x0003e80000000400 */
[----:B0-----:R-:W3:Y:S04]  /*183d0*/  LDL.LU R14, [R1+0x40] ;  /* 0x00004000010e7983 */ /* 0x001ee80000300800 */
[----:B------:R0:W-:Y:S04]  /*183e0*/  STS.U16 [R22+0x12c00], R10 ;  /* 0x012c000a16007388 */ /* 0x0001e80000000400 */
[----:B------:R-:W3:Y:S04]  /*183f0*/  LDL.LU R5, [R1+0x38] ;  /* 0x0000380001057983 */ /* 0x000ee80000300800 */
[----:B------:R-:W-:Y:S04]  /*18400*/  STS.U16 [R22+0x12d00], R2 ;  /* 0x012d000216007388 */ /* 0x000fe80000000400 */
[----:B-1----:R-:W3:Y:S04]  /*18410*/  LDL.LU R11, [R1+0x34] ;  /* 0x00003400010b7983 */ /* 0x002ee80000300800 */
[----:B----4-:R1:W-:Y:S04]  /*18420*/  STS.U16 [R22+0x13c00], R29 ;  /* 0x013c001d16007388 */ /* 0x0103e80000000400 */
        /* <DEDUP_REMOVED lines=15> */
[----:B0-----:R-:W4:Y:S04]  /*18520*/  LDL.LU R4, [R1+0x8] ;  /* 0x0000080001047983 */ /* 0x001f280000300800 */
[----:B------:R0:W-:Y:S04]  /*18530*/  STS.U16 [R22+0x17c00], R24 ;  /* 0x017c001816007388 */ /* 0x0001e80000000400 */
[----:B------:R1:W-:Y:S04]  /*18540*/  STS.U16 [R22+0x17d00], R26 ;  /* 0x017d001a16007388 */ /* 0x0003e80000000400 */
[----:B0-----:R-:W4:Y:S04]  /*18550*/  LDL.LU R24, [R1+0x36c] ;  /* 0x00036c0001187983 */ /* 0x001f280000300800 */
[----:B-1----:R-:W4:Y:S04]  /*18560*/  LDL.LU R26, [R1+0x368] ;  /* 0x00036800011a7983 */ /* 0x002f280000300800 */
[----:B--2---:R0:W-:Y:S04]  /*18570*/  STS.U16 [R22+0x18c00], R28 ;  /* 0x018c001c16007388 */ /* 0x0041e80000000400 */
[----:B0-----:R-:W2:Y:S04]  /*18580*/  LDL.LU R28, [R1+0x32c] ;  /* 0x00032c00011c7983 */ /* 0x001ea80000300800 */
[----:B---3--:R0:W-:Y:S04]  /*18590*/  STS.U16 [R22+0x18d00], R0 ;  /* 0x018d000016007388 */ /* 0x0081e80000000400 */
[----:B0-----:R-:W3:Y:S04]  /*185a0*/  LDL.LU R0, [R1+0x328] ;  /* 0x0003280001007983 */ /* 0x001ee80000300800 */
        /* <DEDUP_REMOVED lines=9> */
[----:B------:R0:W-:Y:S04]  /*18640*/  STS.U16 [R22+0x19c00], R14 ;  /* 0x019c000e16007388 */ /* 0x0001e80000000400 */
[----:B------:R-:W2:Y:S04]  /*18650*/  LDL.LU R2, [R1+0x10] ;  /* 0x0000100001027983 */ /* 0x000ea80000300800 */
[----:B------:R-:W-:Y:S04]  /*18660*/  STS.U16 [R22+0x19d00], R5 ;  /* 0x019d000516007388 */ /* 0x000fe80000000400 */
[----:B0-----:R-:W2:Y:S04]  /*18670*/  LDL.LU R14, [R1+0x462c] ;  /* 0x00462c00010e7983 */ /* 0x001ea80000300800 */
[----:B------:R0:W-:Y:S04]  /*18680*/  STS.U16 [R22+0x1ac00], R11 ;  /* 0x01ac000b16007388 */ /* 0x0001e80000000400 */
[----:B----4-:R1:W-:Y:S04]  /*18690*/  STS.U16 [R22+0x1ad00], R10 ;  /* 0x01ad000a16007388 */ /* 0x0103e80000000400 */
[----:B------:R4:W-:Y:S04]  /*186a0*/  STS.U16 [R22+0x1bc00], R29 ;  /* 0x01bc001d16007388 */ /* 0x0009e80000000400 */
[----:B0-----:R-:W2:Y:S04]  /*186b0*/  LDL.LU R11, [R1+0x4628] ;  /* 0x00462800010b7983 */ /* 0x001ea80000300800 */
[----:B-1----:R-:W2:Y:S04]  /*186c0*/  LDL.LU R10, [R1+0x4624] ;  /* 0x00462400010a7983 */ /* 0x002ea80000300800 */
[----:B----4-:R-:W4:Y:S04]  /*186d0*/  LDL.LU R29, [R1+0x4620] ;  /* 0x00462000011d7983 */ /* 0x010f280000300800 */
        /* <DEDUP_REMOVED lines=13> */
[----:B0-----:R-:W2:Y:S04]  /*187b0*/  LDL.LU R4, [R1+0x4604] ;  /* 0x0046040001047983 */ /* 0x001ea80000300800 */
[----:B------:R-:W0:Y:S02]  /*187c0*/  S2R R5, SR_TID.X ;  /* 0x0000000000057919 */ /* 0x000e240000002100 */
[----:B0-----:R-:W-:-:S04]  /*187d0*/  LOP3.LUT R5, R5, 0x7f, RZ, 0xc0, !PT ;  /* 0x0000007f05057812 */ /* 0x001fc800078ec0ff */
[----:B------:R-:W-:-:S04]  /*187e0*/  SHF.L.U32 R5, R5, 0x1, RZ ;  /* 0x0000000105057819 */ /* 0x000fc800000006ff */
[----:B------:R-:W-:Y:S01]  /*187f0*/  LOP3.LUT R5, R5, 0x70, RZ, 0x3c, !PT ;  /* 0x0000007005057812 */ /* 0x000fe200078e3cff */
[----:B--2---:R0:W-:Y:S04]  /*18800*/  STS.U16 [R22+0x1fc00], R4 ;  /* 0x01fc000416007388 */ /* 0x0041e80000000400 */
[----:B------:R1:W-:Y:S04]  /*18810*/  STS.U16 [R22+0x1fd00], R3 ;  /* 0x01fd000316007388 */ /* 0x0003e80000000400 */
[----:B0-----:R-:W2:Y:S04]  /*18820*/  LDL.LU R4, [R1+0x2e8] ;  /* 0x0002e80001047983 */ /* 0x001ea80000300800 */
[----:B-1----:R-:W2:Y:S04]  /*18830*/  LDL.LU R22, [R1+0x4600] ;  /* 0x0046000001167983 */ /* 0x002ea80000300800 */
[----:B------:R-:W2:Y:S04]  /*18840*/  LDL.LU R3, [R1+0x2ec] ;  /* 0x0002ec0001037983 */ /* 0x000ea80000300800 */
        /* <DEDUP_REMOVED lines=18> */
[----:B------:R-:W-:Y:S04]  /*18970*/  STS.U16 [R5+0x17e00], R15 ;  /* 0x017e000f05007388 */ /* 0x000fe80000000400 */
[----:B------:R1:W-:Y:S04]  /*18980*/  STS.U16 [R5+0x17f00], R2 ;  /* 0x017f000205007388 */ /* 0x0003e80000000400 */
[----:B0-----:R-:W2:Y:S04]  /*18990*/  LDL R16, [R1+0x980] ;  /* 0x0009800001107983 */ /* 0x001ea80000100800 */
[----:B------:R-:W2:Y:S04]  /*189a0*/  LDL R3, [R1+0x14c0] ;  /* 0x0014c00001037983 */ /* 0x000ea80000100800 */
[----:B-1----:R-:W2:Y:S04]  /*189b0*/  LDL R2, [R1+0x950] ;  /* 0x0009500001027983 */ /* 0x002ea80000100800 */
[----:B---3--:R0:W-:Y:S04]  /*189c0*/  STS.U16 [R5+0x18e00], R0 ;  /* 0x018e000005007388 */ /* 0x0081e80000000400 */
[----:B------:R-:W-:Y:S04]  /*189d0*/  STS.U16 [R5+0x18f00], R28 ;  /* 0x018f001c05007388 */ /* 0x000fe80000000400 */
        /* <DEDUP_REMOVED lines=9> */
[----:B0-----:R-:W3:Y:S04]  /*18a70*/  LDL R0, [R1+0xcc4] ;  /* 0x000cc40001007983 */ /* 0x001ee80000100800 */
[----:B-1----:R-:W4:Y:S04]  /*18a80*/  LDL R29, [R1+0x14c4] ;  /* 0x0014c400011d7983 */ /* 0x002f280000100800 */
[----:B------:R-:W-:Y:S04]  /*18a90*/  STS.U16 [R5+0x1df00], R10 ;  /* 0x01df000a05007388 */ /* 0x000fe80000000400 */
[----:B------:R-:W-:Y:S04]  /*18aa0*/  STS.U16 [R5+0x1ee00], R11 ;  /* 0x01ee000b05007388 */ /* 0x000fe80000000400 */
[----:B------:R-:W-:Y:S04]  /*18ab0*/  STS.U16 [R5+0x1ef00], R14 ;  /* 0x01ef000e05007388 */ /* 0x000fe80000000400 */
[----:B------:R-:W-:Y:S04]  /*18ac0*/  STS.U16 [R5+0x1fe00], R12 ;  /* 0x01fe000c05007388 */ /* 0x000fe80000000400 */
[----:B------:R-:W-:Y:S04]  /*18ad0*/  STS.U16 [R5+0x1ff00], R13 ;  /* 0x01ff000d05007388 */ /* 0x000fe80000000400 */
[----:B------:R-:W-:Y:S06]  /*18ae0*/  BAR.SYNC.DEFER_BLOCKING 0x0 ;  /* 0x0000000000007b1d */ /* 0x000fec0000010000 */
[----:B--2---:R-:W-:Y:S04]  /*18af0*/  LDSM.16.M88.4 R12, [R16+0x10000] ;  /* 0x01000000100c783b */ /* 0x004fe80000000200 */
[----:B------:R-:W-:Y:S04]  /*18b00*/  LDSM.16.M88.4 R8, [R16+0x14000] ;  /* 0x014000001008783b */ /* 0x000fe80000000200 */
[----:B------:R-:W0:Y:S02]  /*18b10*/  LDSM.16.MT88.4 R4, [R2] ;  /* 0x000000000204783b */ /* 0x000e240000004200 */
[----:B0-----:R-:W-:Y:S01]  /*18b20*/  MOV R27, R4 ;  /* 0x00000004001b7202 */ /* 0x001fe20000000f00 */
[----:B------:R-:W-:Y:S01]  /*18b30*/  IMAD.MOV.U32 R26, RZ, RZ, R5 ;  /* 0x000000ffff1a7224 */ /* 0x000fe200078e0005 */
[----:B------:R-:W-:-:S02]  /*18b40*/  MOV R25, R6 ;  /* 0x0000000600197202 */ /* 0x000fc40000000f00 */
[----:B------:R-:W-:Y:S02]  /*18b50*/  MOV R24, R7 ;  /* 0x0000000700187202 */ /* 0x000fe40000000f00 */
[----:B------:R-:W0:Y:S04]  /*18b60*/  LDSM.16.M88.4 R4, [R16+0x18000] ;  /* 0x018000001004783b */ /* 0x000e280000000200 */
[----:B------:R-:W-:Y:S04]  /*18b70*/  LDSM.16.M88.4 R16, [R16+0x1c000] ;  /* 0x01c000001010783b */ /* 0x000fe80000000200 */
[----:B----4-:R-:W1:Y:S04]  /*18b80*/  LDSM.16.MT88.4 R20, [R29] ;  /* 0x000000001d14783b */ /* 0x010e680000004200 */
[----:B------:R-:W-:Y:S04]  /*18b90*/  STL [R1+0x44b0], R14 ;  /* 0x0044b00e01007387 */ /* 0x000fe80000100800 */
[----:B------:R-:W-:Y:S04]  /*18ba0*/  STL [R1+0x44ac], R15 ;  /* 0x0044ac0f01007387 */ /* 0x000fe80000100800 */
[----:B------:R-:W-:Y:S04]  /*18bb0*/  STL [R1+0x45ec], R9 ;  /* 0x0045ec0901007387 */ /* 0x000fe80000100800 */
[----:B------:R-:W-:Y:S04]  /*18bc0*/  STL [R1+0x45d4], R10 ;  /* 0x0045d40a01007387 */ /* 0x000fe80000100800 */
[----:B------:R1:W-:Y:S04]  /*18bd0*/  STL [R1+0x45d0], R11 ;  /* 0x0045d00b01007387 */ /* 0x0003e80000100800 */
[----:B0-----:R-:W-:Y:S04]  /*18be0*/  STL [R1+0x45e8], R5 ;  /* 0x0045e80501007387 */ /* 0x001fe80000100800 */
[----:B------:R0:W-:Y:S04]  /*18bf0*/  STL [R1+0x4504], R6 ;  /* 0x0045040601007387 */ /* 0x0001e80000100800 */
[----:B------:R2:W-:Y:S01]  /*18c00*/  STL [R1+0x4500], R7 ;  /* 0x0045000701007387 */ /* 0x0005e20000100800 */
[----:B-1----:R-:W-:-:S03]  /*18c10*/  MOV R11, R20 ;  /* 0x00000014000b7202 */ /* 0x002fc60000000f00 */
[----:B------:R-:W-:Y:S01]  /*18c20*/  STL [R1+0x4484], R18 ;  /* 0x0044841201007387 */ /* 0x000fe20000100800 */
[----:B------:R-:W-:-:S03]  /*18c30*/  MOV R10, R21 ;  /* 0x00000015000a7202 */ /* 0x000fc60000000f00 */
[----:B------:R-:W-:Y:S01]  /*18c40*/  STL [R1+0x4480], R19 ;  /* 0x0044801301007387 */ /* 0x000fe20000100800 */
[----:B0-----:R-:W-:Y:S02]  /*18c50*/  MOV R6, R23 ;  /* 0x0000001700067202 */ /* 0x001fe40000000f00 */
[----:B--2---:R-:W-:Y:S01]  /*18c60*/  MOV R7, R22 ;  /* 0x0000001600077202 */ /* 0x004fe20000000f00 */
[----:B------:R-:W-:Y:S04]  /*18c70*/  STL.64 [R1+0x20], R20 ;  /* 0x0000201401007387 */ /* 0x000fe80000100a00 */
[----:B------:R-:W-:Y:S04]  /*18c80*/  STL.64 [R1+0x28], R22 ;  /* 0x0000281601007387 */ /* 0x000fe80000100a00 */
[----:B------:R-:W0:Y:S04]  /*18c90*/  LDSM.16.MT88.4 R20, [R3] ;  /* 0x000000000314783b */ /* 0x000e280000004200 */
[----:B0-----:R-:W-:Y:S01]  /*18ca0*/  STL.64 [R1+0x10], R20 ;  /* 0x0000101401007387 */ /* 0x001fe20000100a00 */
[----:B------:R-:W-:Y:S01]  /*18cb0*/  IMAD.MOV.U32 R9, RZ, RZ, R20 ;  /* 0x000000ffff097224 */ /* 0x000fe200078e0014 */
[----:B------:R-:W-:-:S02]  /*18cc0*/  MOV R5, R21 ;  /* 0x0000001500057202 */ /* 0x000fc40000000f00 */
[----:B------:R-:W-:Y:S01]  /*18cd0*/  MOV R19, R22 ;  /* 0x0000001600137202 */ /* 0x000fe20000000f00 */
[----:B------:R-:W-:Y:S01]  /*18ce0*/  STL.64 [R1+0x18], R22 ;  /* 0x0000181601007387 */ /* 0x000fe20000100a00 */
[----:B------:R-:W-:-:S03]  /*18cf0*/  MOV R18, R23 ;  /* 0x0000001700127202 */ /* 0x000fc60000000f00 */
[----:B---3--:R-:W0:Y:S04]  /*18d00*/  LDSM.16.MT88.4 R20, [R0] ;  /* 0x000000000014783b */ /* 0x008e280000004200 */
[----:B0-----:R0:W-:Y:S04]  /*18d10*/  STL.64 [R1+0x45b8], R22 ;  /* 0x0045b81601007387 */ /* 0x0011e80000100a00 */
[----:B------:R1:W-:Y:S01]  /*18d20*/  STL.64 [R1+0x45b0], R20 ;  /* 0x0045b01401007387 */ /* 0x0003e20000100a00 */
[----:B0-----:R-:W-:Y:S01]  /*18d30*/  MOV R22, R7 ;  /* 0x0000000700167202 */ /* 0x001fe20000000f00 */
[----:B------:R-:W-:Y:S01]  /*18d40*/  IMAD.MOV.U32 R23, RZ, RZ, R6 ;  /* 0x000000ffff177224 */ /* 0x000fe200078e0006 */
[----:B-1----:R-:W-:-:S02]  /*18d50*/  MOV R20, R11 ;  /* 0x0000000b00147202 */ /* 0x002fc40000000f00 */
[----:B------:R-:W-:Y:S02]  /*18d60*/  MOV R21, R10 ;  /* 0x0000000a00157202 */ /* 0x000fe40000000f00 */
[----:B------:R0:W-:Y:S04]  /*18d70*/  STL.64 [R1+0x45c8], R22 ;  /* 0x0045c81601007387 */ /* 0x0001e80000100a00 */
[----:B------:R1:W-:Y:S01]  /*18d80*/  STL.64 [R1+0x45c0], R20 ;  /* 0x0045c01401007387 */ /* 0x0003e20000100a00 */
[----:B0-----:R-:W-:Y:S02]  /*18d90*/  MOV R22, R25 ;  /* 0x0000001900167202 */ /* 0x001fe40000000f00 */
[----:B------:R-:W-:Y:S02]  /*18da0*/  MOV R23, R24 ;  /* 0x0000001800177202 */ /* 0x000fe40000000f00 */
[----:B-1----:R-:W-:-:S02]  /*18db0*/  MOV R20, R27 ;  /* 0x0000001b00147202 */ /* 0x002fc40000000f00 */
[----:B------:R-:W-:Y:S02]  /*18dc0*/  MOV R21, R26 ;  /* 0x0000001a00157202 */ /* 0x000fe40000000f00 */
[----:B------:R-:W0:Y:S04]  /*18dd0*/  LDSM.16.MT88.4 R24, [R2+0x80] ;  /* 0x000080000218783b */ /* 0x000e280000004200 */
[----:B0-----:R-:W-:Y:S01]  /*18de0*/  STL.64 [R1+0x50], R24 ;  /* 0x0000501801007387 */ /* 0x001fe20000100a00 */
[----:B------:R-:W-:Y:S01]  /*18df0*/  MOV R10, R24 ;  /* 0x00000018000a7202 */ /* 0x000fe20000000f00 */
[----:B------:R-:W-:Y:S01]  /*18e00*/  IMAD.MOV.U32 R6, RZ, RZ, R26 ;  /* 0x000000ffff067224 */ /* 0x000fe200078e001a */
[----:B------:R-:W-:Y:S01]  /*18e10*/  MOV R11, R25 ;  /* 0x00000019000b7202 */ /* 0x000fe20000000f00 */
[----:B------:R-:W-:Y:S01]  /*18e20*/  STL.64 [R1+0x58], R26 ;  /* 0x0000581a01007387 */ /* 0x000fe20000100a00 */
[----:B------:R-:W-:-:S03]  /*18e30*/  MOV R7, R27 ;  /* 0x0000001b00077202 */ /* 0x000fc60000000f00 */
[----:B------:R-:W0:Y:S04]  /*18e40*/  LDSM.16.MT88.4 R24, [R29+0x80] ;  /* 0x000080001d18783b */ /* 0x000e280000004200 */
[----:B------:R1:W-:Y:S04]  /*18e50*/  STL [R1+0x4550], R2 ;  /* 0x0045500201007387 */ /* 0x0003e80000100800 */
[----:B0-----:R-:W-:Y:S01]  /*18e60*/  STL.64 [R1+0x40], R24 ;  /* 0x0000401801007387 */ /* 0x001fe20000100a00 */
[----:B------:R-:W-:Y:S02]  /*18e70*/  MOV R28, R24 ;  /* 0x00000018001c7202 */ /* 0x000fe40000000f00 */
[----:B------:R-:W-:Y:S01]  /*18e80*/  MOV R15, R25 ;  /* 0x00000019000f7202 */ /* 0x000fe20000000f00 */
[----:B------:R-:W-:Y:S01]  /*18e90*/  STL.64 [R1+0x48], R26 ;  /* 0x0000481a01007387 */ /* 0x000fe20000100a00 */
[----:B------:R-:W-:-:S02]  /*18ea0*/  MOV R14, R26 ;  /* 0x0000001a000e7202 */ /* 0x000fc40000000f00 */
[----:B-1----:R-:W-:Y:S02]  /*18eb0*/  MOV R2, R27 ;  /* 0x0000001b00027202 */ /* 0x002fe40000000f00 */
[----:B------:R-:W0:Y:S04]  /*18ec0*/  LDSM.16.MT88.4 R24, [R3+0x80] ;  /* 0x000080000318783b */ /* 0x000e280000004200 */
[----:B------:R-:W-:Y:S04]  /*18ed0*/  STL [R1+0x4554], R29 ;  /* 0x0045541d01007387 */ /* 0x000fe80000100800 */
[----:B------:R-:W-:Y:S04]  /*18ee0*/  STL [R1+0x44e8], R3 ;  /* 0x0044e80301007387 */ /* 0x000fe80000100800 */
[----:B0-----:R-:W-:Y:S04]  /*18ef0*/  STL.64 [R1], R24 ;  /* 0x0000001801007387 */ /* 0x001fe80000100a00 */
[----:B------:R-:W-:Y:S04]  /*18f00*/  STL.64 [R1+0x8], R26 ;  /* 0x0000081a01007387 */ /* 0x000fe80000100a00 */
[----:B------:R-:W0:Y:S04]  /*18f10*/  LDSM.16.MT88.4 R24, [R0+0x80] ;  /* 0x000080000018783b */ /* 0x000e280000004200 */
[----:B0-----:R-:W-:Y:S04]  /*18f20*/  STL.64 [R1+0x45a8], R26 ;  /* 0x0045a81a01007387 */ /* 0x001fe80000100a00 */
[----:B------:R0:W-:Y:S02]  /*18f30*/  STL.64 [R1+0x45a0], R24 ;  /* 0x0045a01801007387 */ /* 0x0001e40000100a00 */
[----:B0-----:R-:W-:-:S02]  /*18f40*/  MOV R24, R9 ;  /* 0x0000000900187202 */ /* 0x001fc40000000f00 */
[----:B------:R-:W2:Y:S01]  /*18f50*/  LDL.LU R9, [R1+0x45ec] ;  /* 0x0045ec0001097983 */ /* 0x000ea20000300800 */
[----:B------:R-:W-:-:S03]  /*18f60*/  IMAD.MOV.U32 R25, RZ, RZ, R5 ;  /* 0x000000ffff197224 */ /* 0x000fc600078e0005 */
[----:B------:R-:W3:Y:S01]  /*18f70*/  LDL.LU R5, [R1+0x45e8] ;  /* 0x0045e80001057983 */ /* 0x000ee20000300800 */
[----:B------:R-:W-:Y:S02]  /*18f80*/  MOV R26, R19 ;  /* 0x00000013001a7202 */ /* 0x000fe40000000f00 */
[----:B------:R-:W-:-:S05]  /*18f90*/  MOV R27, R18 ;  /* 0x00000012001b7202 */ /* 0x000fca0000000f00 */
[----:B------:R-:W-:Y:S04]  /*18fa0*/  STL.64 [R1+0x45e0], R26 ;  /* 0x0045e01a01007387 */ /* 0x000fe80000100a00 */
[----:B------:R0:W-:Y:S02]  /*18fb0*/  STL.64 [R1+0x45d8], R24 ;  /* 0x0045d81801007387 */ /* 0x0001e40000100a00 */
[C---:B0-----:R-:W-:Y:S02]  /*18fc0*/  HMMA.16816.F32 R24, R20.reuse, R12, RZ ;  /* 0x0000000c1418723c */ /* 0x041fe400000018ff */
[----:B------:R-:W-:Y:S11]  /*18fd0*/  STL [R1+0x44b4], R0 ;  /* 0x0044b40001007387 */ /* 0x000ff60000100800 */
[----:B------:R-:W-:Y:S10]  /*18fe0*/  @!UPT UIADD3 URZ, URZ, URZ, URZ ;  /* 0x0000003f3f3ff290 */ /* 0x000ff4000fffe03f */
[----:B------:R-:W-:Y:S04]  /*18ff0*/  STL.64 [R1+0xf0], R24 ;  /* 0x0000f01801007387 */ /* 0x000fe80000100a00 */
[----:B------:R2:W-:Y:S02]  /*19000*/  STL.64 [R1+0xf8], R26 ;  /* 0x0000f81a01007387 */ /* 0x0005e40000100a00 */
[C---:B--2---:R-:W-:Y:S11]  /*19010*/  HMMA.16816.F32 R24, R20.reuse, R8, RZ ;  /* 0x000000081418723c */ /* 0x044ff600000018ff */
[----:B------:R-:W-:Y:S11]  /*19020*/  @!UPT UIADD3 URZ, URZ, URZ, URZ ;  /* 0x0000003f3f3ff290 */ /* 0x000ff6000fffe03f */
[----:B------:R-:W-:Y:S01]  /*19030*/  @!UPT UIADD3 URZ, URZ, URZ, URZ ;  /* 0x0000003f3f3ff290 */ /* 0x000fe2000fffe03f */
[----:B------:R-:W-:Y:S04]  /*19040*/  STL.64 [R1+0x140], R24 ;  /* 0x0001401801007387 */ /* 0x000fe80000100a00 */
[----:B------:R3:W-:Y:S02]  /*19050*/  STL.64 [R1+0x148], R26 ;  /* 0x0001481a01007387 */ /* 0x0007e40000100a00 */
[C---:B---3--:R-:W-:Y:S08]  /*19060*/  HMMA.16816.F32 R24, R20.reuse, R4, RZ ;  /* 0x000000041418723c */ /* 0x048ff000000018ff */
[----:B------:R-:W-:Y:S11]  /*19070*/  HMMA.16816.F32 R20, R20, R16, RZ ;  /* 0x000000101414723c */ /* 0x000ff600000018ff */
[----:B------:R-:W-:Y:S04]  /*19080*/  @!UPT UIADD3 URZ, URZ, URZ, URZ ;  /* 0x0000003f3f3ff290 */ /* 0x000fe8000fffe03f */
[----:B------:R0:W-:Y:S01]  /*19090*/  STL.64 [R1+0x130], R24 ;  /* 0x0001301801007387 */ /* 0x0001e20000100a00 */
[----:B------:R-:W-:Y:S02]  /*190a0*/  MOV R18, R26 ;  /* 0x0000001a00127202 */ /* 0x000fe40000000f00 */
[----:B------:R-:W-:Y:S02]  /*190b0*/  MOV R19, R27 ;  /* 0x0000001b00137202 */ /* 0x000fe40000000f00 */
[----:B------:R-:W2:Y:S04]  /*190c0*/  LDL.LU.64 R26, [R1+0x45e0] ;  /* 0x0045e000011a7983 */ /* 0x000ea80000300a00 */
[----:B0-----:R-:W2:Y:S04]  /*190d0*/  LDL.LU.64 R24, [R1+0x45d8] ;  /* 0x0045d80001187983 */ /* 0x001ea80000300a00 */
[----:B------:R0:W-:Y:S02]  /*190e0*/  STL.64 [R1+0x4570], R4 ;  /* 0x0045700401007387 */ /* 0x0001e40000100a00 */
[----:B0-----:R-:W-:-:S02]  /*190f0*/  MOV R4, R10 ;  /* 0x0000000a00047202 */ /* 0x001fc40000000f00 */
[----:B------:R-:W3:Y:S01]  /*19100*/  LDL.LU R10, [R1+0x45d4] ;  /* 0x0045d400010a7983 */ /* 0x000ee20000300800 */
[----:B------:R-:W-:-:S03]  /*19110*/  MOV R5, R11 ;  /* 0x0000000b00057202 */ /* 0x000fc60000000f00 */
[----:B------:R-:W3:Y:S04]  /*19120*/  LDL.LU R11, [R1+0x45d0] ;  /* 0x0045d000010b7983 */ /* 0x000ee80000300800 */
[----:B------:R-:W-:Y:S04]  /*19130*/  STL [R1+0x448c], R19 ;  /* 0x00448c1301007387 */ /* 0x000fe80000100800 */
[----:B------:R-:W-:Y:S04]  /*19140*/  STL [R1+0x4488], R18 ;  /* 0x0044881201007387 */ /* 0x000fe80000100800 */
[----:B------:R-:W-:Y:S04]  /*19150*/  STL.64 [R1+0xe0], R20 ;  /* 0x0000e01401007387 */ /* 0x000fe80000100a00 */
[----:B------:R0:W-:Y:S04]  /*19160*/  STL.64 [R1+0xe8], R22 ;  /* 0x0000e81601007387 */ /* 0x0001e80000100a00 */
[----:B0-----:R-:W4:Y:S04]  /*19170*/  LDL.LU.64 R22, [R1+0x45c8] ;  /* 0x0045c80001167983 */ /* 0x001f280000300a00 */
[----:B------:R-:W4:Y:S04]  /*19180*/  LDL.LU.64 R20, [R1+0x45c0] ;  /* 0x0045c00001147983 */ /* 0x000f280000300a00 */
[----:B------:R-:W-:Y:S01]  /*19190*/  STL [R1+0x4558], R17 ;  /* 0x0045581101007387 */ /* 0x000fe20000100800 */
[-C--:B----4-:R-:W-:Y:S11]  /*191a0*/  HMMA.16816.F32 R20, R20, R12.reuse, RZ ;  /* 0x0000000c1414723c */ /* 0x090ff600000018ff */
[----:B------:R-:W-:Y:S11]  /*191b0*/  @!UPT UIADD3 URZ, URZ, URZ, URZ ;  /* 0x0000003f3f3ff290 */ /* 0x000ff6000fffe03f */
[----:B------:R-:W-:Y:S01]  /*191c0*/  @!UPT UIADD3 URZ, URZ, URZ, URZ ;  /* 0x0000003f3f3ff290 */ /* 0x000fe2000fffe03f */
[----:B------:R0:W-:Y:S01]  /*191d0*/  STL.64 [R1+0xd0], R20 ;  /* 0x0000d01401007387 */ /* 0x0001e20000100a00 */
[----:B------:R-:W-:Y:S01]  /*191e0*/  IMAD.MOV.U32 R19, RZ, RZ, R22 ;  /* 0x000000ffff137224 */ /* 0x000fe200078e0016 */
[----:B------:R-:W-:Y:S02]  /*191f0*/  MOV R18, R23 ;  /* 0x0000001700127202 */ /* 0x000fe40000000f00 */
[----:B------:R-:W4:Y:S04]  /*19200*/  LDL.LU.64 R22, [R1+0x45b8] ;  /* 0x0045b80001167983 */ /* 0x000f280000300a00 */
[----:B0-----:R-:W4:Y:S01]  /*19210*/  LDL.LU.64 R20, [R1+0x45b0] ;  /* 0x0045b00001147983 */ /* 0x001f220000300a00 */
[-C--:B--2---:R-:W-:Y:S03]  /*19220*/  HMMA.16816.F32 R24, R24, R12.reuse, RZ ;  /* 0x0000000c1818723c */ /* 0x084fe600000018ff */
[----:B------:R-:W-:Y:S04]  /*19230*/  STL [R1+0x4494], R19 ;  /* 0x0044941301007387 */ /* 0x000fe80000100800 */
[----:B------:R-:W-:Y:S11]  /*19240*/  STL [R1+0x4490], R18 ;  /* 0x0044901201007387 */ /* 0x000ff60000100800 */
[----:B------:R-:W-:Y:S05]  /*19250*/  @!UPT UIADD3 URZ, URZ, URZ, URZ ;  /* 0x0000003f3f3ff290 */ /* 0x000fea000fffe03f */
[----:B------:R-:W-:Y:S04]  /*19260*/  STL.64 [R1+0x120], R24 ;  /* 0x0001201801007387 */ /* 0x000fe80000100a00 */
[----:B------:R4:W-:Y:S02]  /*19270*/  STL.64 [R1+0x128], R26 ;  /* 0x0001281a01007387 */ /* 0x0009e40000100a00 */
[-C--:B----4-:R-:W-:Y:S02]  /*19280*/  HMMA.16816.F32 R24, R20, R12.reuse, RZ ;  /* 0x0000000c1418723c */ /* 0x090fe400000018ff */
[----:B------:R-:W-:Y:S04]  /*19290*/  STL.64 [R1+0x4590], R22 ;  /* 0x0045901601007387 */ /* 0x000fe80000100a00 */
[----:B------:R0:W-:Y:S11]  /*192a0*/  STL.64 [R1+0x4588], R20 ;  /* 0x0045881401007387 */ /* 0x0001f60000100a00 */
[----:B------:R-:W-:Y:S06]  /*192b0*/  @!UPT UIADD3 URZ, URZ, URZ, URZ ;  /* 0x0000003f3f3ff290 */ /* 0x000fec000fffe03f */
[----:B------:R-:W-:Y:S04]  /*192c0*/  STL.64 [R1+0x180], R24 ;  /* 0x0001801801007387 */ /* 0x000fe80000100a00 */
[----:B------:R1:W-:Y:S04]  /*192d0*/  STL.64 [R1+0x188], R26 ;  /* 0x0001881a01007387 */ /* 0x0003e80000100a00 */
[----:B0-----:R-:W2:Y:S04]  /*192e0*/  LDL.64 R20, [R1] ;  /* 0x0000000001147983 */ /* 0x001ea80000100a00 */
[----:B------:R-:W2:Y:S01]  /*192f0*/  LDL.64 R22, [R1+0x8] ;  /* 0x0000080001167983 */ /* 0x000ea20000100a00 */
[----:B-1----:R-:W-:Y:S11]  /*19300*/  HMMA.16816.F32 R24, R4, R12, RZ ;  /* 0x0000000c0418723c */ /* 0x002ff600000018ff */
[----:B------:R-:W-:Y:S11]  /*19310*/  @!UPT UIADD3 URZ, URZ, URZ, URZ ;  /* 0x0000003f3f3ff290 */ /* 0x000ff6000fffe03f */
[----:B------:R-:W-:Y:S01]  /*19320*/  @!UPT UIADD3 URZ, URZ, URZ, URZ ;  /* 0x0000003f3f3ff290 */ /* 0x000fe2000fffe03f */
[----:B------:R-:W-:Y:S04]  /*19330*/  STL.64 [R1+0x150], R24 ;  /* 0x0001501801007387 */ /* 0x000fe80000100a00 */
[----:B------:R0:W-:Y:S04]  /*19340*/  STL.64 [R1+0x158], R26 ;  /* 0x0001581a01007387 */ /* 0x0001e80000100a00 */
[----:B0-----:R-:W4:Y:S04]  /*19350*/  LDL.LU.64 R26, [R1+0x45a8] ;  /* 0x0045a800011a7983 */ /* 0x001f280000300a00 */
[----:B------:R-:W4:Y:S04]  /*19360*/  LDL.LU.64 R24, [R1+0x45a0] ;  /* 0x0045a00001187983 */ /* 0x000f280000300a00 */
[----:B------:R0:W-:Y:S04]  /*19370*/  STL.64 [R1+0x4580], R6 ;  /* 0x0045800601007387 */ /* 0x0001e80000100a00 */
[----:B------:R1:W-:Y:S01]  /*19380*/  STL.64 [R1+0x4578], R4 ;  /* 0x0045780401007387 */ /* 0x0003e20000100a00 */
[----:B0-----:R-:W-:-:S02]  /*19390*/  MOV R6, R14 ;  /* 0x0000000e00067202 */ /* 0x001fc40000000f00 */
[----:B------:R-:W-:Y:S02]  /*193a0*/  MOV R7, R2 ;  /* 0x0000000200077202 */ /* 0x000fe40000000f00 */
[----:B-1----:R-:W-:Y:S02]  /*193b0*/  MOV R4, R28 ;  /* 0x0000001c00047202 */ /* 0x002fe40000000f00 */
[----:B------:R-:W-:-:S07]  /*193c0*/  MOV R5, R15 ;  /* 0x0000000f00057202 */ /* 0x000fce0000000f00 */
[-C--:B------:R-:W-:Y:S11]  /*193d0*/  HMMA.16816.F32 R4, R4, R12.reuse, RZ ;  /* 0x0000000c0404723c */ /* 0x080ff600000018ff */
[----:B------:R-:W-:Y:S11]  /*193e0*/  @!UPT UIADD3 URZ, URZ, URZ, URZ ;  /* 0x0000003f3f3ff290 */ /* 0x000ff6000fffe03f */
[----:B------:R-:W-:Y:S01]  /*193f0*/  @!UPT UIADD3 URZ, URZ, URZ, URZ ;  /* 0x0000003f3f3ff290 */ /* 0x000fe2000fffe03f */
[----:B------:R-:W-:Y:S04]  /*19400*/  STL.64 [R1+0x1c0], R4 ;  /* 0x0001c00401007387 */ /* 0x000fe80000100a00 */
[----:B------:R2:W-:Y:S02]  /*19410*/  STL.64 [R1+0x1c8], R6 ;  /* 0x0001c80601007387 */ /* 0x0005e40000100a00 */
[----:B--2---:R-:W-:Y:S11]  /*19420*/  HMMA.16816.F32 R4, R20, R12, RZ ;  /* 0x0000000c1404723c */ /* 0x004ff600000018ff */
[----:B------:R-:W-:Y:S11]  /*19430*/  @!UPT UIADD3 URZ, URZ, URZ, URZ ;  /* 0x0000003f3f3ff290 */ /* 0x000ff6000fffe03f */
[----:B------:R-:W-:Y:S01]  /*19440*/  @!UPT UIADD3 URZ, URZ, URZ, URZ ;  /* 0x0000003f3f3ff290 */ /* 0x000fe2000fffe03f */
[----:B------:R0:W-:Y:S04]  /*19450*/  STL.64 [R1+0x200], R4 ;  /* 0x0002000401007387 */ /* 0x0001e80000100a00 */
[----:B------:R-:W-:Y:S01]  /*19460*/  STL.64 [R1+0x208], R6 ;  /* 0x0002080601007387 */ /* 0x000fe20000100a00 */
[----:B0-----:R-:W-:Y:S01]  /*19470*/  MOV R5, R20 ;  /* 0x0000001400057202 */ /* 0x001fe20000000f00 */
[----:B------:R-:W-:-:S05]  /*19480*/  IMAD.MOV.U32 R4, RZ, RZ, R21 ;  /* 0x000000ffff047224 */ /* 0x000fca00078e0015 */
[----:B------:R0:W-:Y:S01]  /*19490*/  STL.64 [R1+0x4598], R4 ;  /* 0x0045980401007387 */ /* 0x0001e20000100a00 */
[----:B----4-:R-:W-:Y:S03]  /*194a0*/  HMMA.16816.F32 R12, R24, R12, RZ ;  /* 0x0000000c180c723c */ /* 0x010fe600000018ff */
[----:B0-----:R-:W2:Y:S04]  /*194b0*/  LDL.LU.64 R4, [R1+0x20] ;  /* 0x0000200001047983 */ /* 0x001ea80000300a00 */
[----:B------:R-:W2:Y:S04]  /*194c0*/  LDL.LU.64 R6, [R1+0x28] ;  /* 0x0000280001067983 */ /* 0x000ea80000300a00 */
[----:B------:R-:W-:Y:S04]  /*194d0*/  STL.64 [R1+0x4568], R26 ;  /* 0x0045681a01007387 */ /* 0x000fe80000100a00 */
[----:B------:R0:W-:Y:S08]  /*194e0*/  STL.64 [R1+0x4560], R24 ;  /* 0x0045601801007387 */ /* 0x0001f00000100a00 */
[----:B------:R1:W-:Y:S04]  /*194f0*/  STL.64 [R1+0x250], R12 ;  /* 0x0002500c01007387 */ /* 0x0003e80000100a00 */
[----:B------:R4:W-:Y:S04]  /*19500*/  STL.64 [R1+0x258], R14 ;  /* 0x0002580e01007387 */ /* 0x0009e80000100a00 */
[----:B0-----:R-:W3:Y:S04]  /*19510*/  LDL.64 R24, [R1+0x40] ;  /* 0x0000400001187983 */ /* 0x001ee80000100a00 */
[----:B------:R-:W3:Y:S04]  /*19520*/  LDL.64 R26, [R1+0x48] ;  /* 0x00004800011a7983 */ /* 0x000ee80000100a00 */
[----:B-1----:R-:W3:Y:S04]  /*19530*/  LDL.LU.64 R12, [R1+0x10] ;  /* 0x00001000010c7983 */ /* 0x002ee80000300a00 */
[----:B----4-:R-:W3:Y:S01]  /*19540*/  LDL.LU.64 R14, [R1+0x18] ;  /* 0x00001800010e7983 */ /* 0x010ee20000300a00 */
[----:B------:R-:W-:-:S02]  /*19550*/  MOV R3, R22 ;  /* 0x0000001600037202 */ /* 0x000fc40000000f00 */
[----:B------:R-:W-:Y:S02]  /*19560*/  MOV R0, R23 ;  /* 0x0000001700007202 */ /* 0x000fe40000000f00 */
[-C--:B--2---:R-:W-:Y:S01]  /*19570*/  HMMA.16816.F32 R20, R4, R8.reuse, RZ ;  /* 0x000000080414723c */ /* 0x084fe200000018ff */
[----:B------:R-:W-:Y:S02]  /*19580*/  MOV R17, R4 ;  /* 0x0000000400117202 */ /* 0x000fe40000000f00 */
[----:B------:R-:W-:Y:S02]  /*19590*/  MOV R29, R5 ;  /* 0x00000005001d7202 */ /* 0x000fe40000000f00 */
[----:B------:R-:W2:Y:S11]  /*195a0*/  LDL.LU.64 R4, [R1+0x4598] ;  /* 0x0045980001047983 */ /* 0x000eb60000300a00 */
[----:B------:R-:W-:Y:S07]  /*195b0*/  @!UPT UIADD3 URZ, URZ, URZ, URZ ;  /* 0x0000003f3f3ff290 */ /* 0x000fee000fffe03f */
[----:B------:R-:W-:Y:S01]  /*195c0*/  STL [R1+0xc0], R20 ;  /* 0x0000c01401007387 */ /* 0x000fe20000100800 */
[----:B------:R-:W-:Y:S01]  /*195d0*/  IMAD.MOV.U32 R19, RZ, RZ, R21 ;  /* 0x000000ffff137224 */ /* 0x000fe200078e0015 */
[----:B------:R-:W-:Y:S02]  /*195e0*/  MOV R18, R22 ;  /* 0x0000001600127202 */ /* 0x000fe40000000f00 */
[----:B------:R3:W-:Y:S02]  /*195f0*/  STL [R1+0xcc], R23 ;  /* 0x0000cc1701007387 */ /* 0x0007e40000100800 */
[----:B---3--:R-:W-:Y:S02]  /*19600*/  HMMA.16816.F32 R20, R12, R8, RZ ;  /* 0x000000080c14723c */ /* 0x008fe400000018ff */
[----:B------:R-:W-:Y:S04]  /*19610*/  STL [R1+0x449c], R18 ;  /* 0x00449c1201007387 */ /* 0x000fe80000100800 */
[----:B------:R-:W-:Y:S11]  /*19620*/  STL [R1+0x4498], R19 ;  /* 0x0044981301007387 */ /* 0x000ff60000100800 */
[----:B------:R-:W-:Y:S06]  /*19630*/  @!UPT UIADD3 URZ, URZ, URZ, URZ ;  /* 0x0000003f3f3ff290 */ /* 0x000fec000fffe03f */
[----:B------:R-:W-:Y:S04]  /*19640*/  STL.64 [R1+0x110], R20 ;  /* 0x0001101401007387 */ /* 0x000fe80000100a00 */
[----:B------:R0:W-:Y:S04]  /*19650*/  STL.64 [R1+0x118], R22 ;  /* 0x0001181601007387 */ /* 0x0001e80000100a00 */
[----:B0-----:R-:W3:Y:S04]  /*19660*/  LDL.LU.64 R22, [R1+0x4590] ;  /* 0x0045900001167983 */ /* 0x001ee80000300a00 */
[----:B------:R-:W3:Y:S01]  /*19670*/  LDL.LU.64 R20, [R1+0x4588] ;  /* 0x0045880001147983 */ /* 0x000ee20000300a00 */
[----:B------:R-:W-:-:S03]  /*19680*/  MOV R2, R6 ;  /* 0x0000000600027202 */ /* 0x000fc60000000f00 */
[----:B------:R-:W-:Y:S01]  /*19690*/  STL.64 [R1+0x4548], R14 ;  /* 0x0045480e01007387 */ /* 0x000fe20000100a00 */
[----:B------:R-:W-:-:S03]  /*196a0*/  MOV R28, R7 ;  /* 0x00000007001c7202 */ /* 0x000fc60000000f00 */
[----:B------:R2:W-:Y:S02]  /*196b0*/  STL.64 [R1+0x4540], R12 ;  /* 0x0045400c01007387 */ /* 0x0005e40000100a00 */
[----:B--2---:R-:W-:Y:S02]  /*196c0*/  MOV R12, R5 ;  /* 0x00000005000c7202 */ /* 0x004fe40000000f00 */
[----:B------:R-:W-:Y:S02]  /*196d0*/  MOV R13, R4 ;  /* 0x00000004000d7202 */ /* 0x000fe40000000f00 */
[----:B---3--:R-:W-:Y:S11]  /*196e0*/  HMMA.16816.F32 R4, R20, R8, RZ ;  /* 0x000000081404723c */ /* 0x008ff600000018ff */
[----:B------:R-:W-:Y:S11]  /*196f0*/  @!UPT UIADD3 URZ, URZ, URZ, URZ ;  /* 0x0000003f3f3ff290 */ /* 0x000ff6000fffe03f */
[----:B------:R-:W-:Y:S01]  /*19700*/  @!UPT UIADD3 URZ, URZ, URZ, URZ ;  /* 0x0000003f3f3ff290 */ /* 0x000fe2000fffe03f */
[----:B------:R-:W-:Y:S04]  /*19710*/  STL.64 [R1+0x170], R4 ;  /* 0x0001700401007387 */ /* 0x000fe80000100a00 */
[----:B------:R0:W-:Y:S04]  /*19720*/  STL.64 [R1+0x178], R6 ;  /* 0x0001780601007387 */ /* 0x0001e80000100a00 */
[----:B0-----:R-:W2:Y:S04]  /*19730*/  LDL.LU.64 R6, [R1+0x4580] ;  /* 0x0045800001067983 */ /* 0x001ea80000300a00 */
[----:B------:R-:W2:Y:S01]  /*19740*/  LDL.LU.64 R4, [R1+0x4578] ;  /* 0x0045780001047983 */ /* 0x000ea20000300a00 */
[----:B------:R-:W-:-:S02]  /*19750*/  MOV R14, R3 ;  /* 0x00000003000e7202 */ /* 0x000fc40000000f00 */
[----:B------:R-:W-:Y:S02]  /*19760*/  MOV R15, R0 ;  /* 0x00000000000f7202 */ /* 0x000fe40000000f00 */
[----:B------:R-:W-:Y:S02]  /*19770*/  MOV R3, R26 ;  /* 0x0000001a00037202 */ /* 0x000fe40000000f00 */
[----:B------:R-:W-:Y:S01]  /*19780*/  MOV R0, R27 ;  /* 0x0000001b00007202 */ /* 0x000fe20000000f00 */
[-C--:B--2---:R-:W-:Y:S11]  /*19790*/  HMMA.16816.F32 R4, R4, R8.reuse, RZ ;  /* 0x000000080404723c */ /* 0x084ff600000018ff */
[----:B------:R-:W-:Y:S11]  /*197a0*/  @!UPT UIADD3 URZ, URZ, URZ, URZ ;  /* 0x0000003f3f3ff290 */ /* 0x000ff6000fffe03f */
[----:B------:R-:W-:Y:S01]  /*197b0*/  @!UPT UIADD3 URZ, URZ, URZ, URZ ;  /* 0x0000003f3f3ff290 */ /* 0x000fe2000fffe03f */
[----:B------:R-:W-:Y:S04]  /*197c0*/  STL.64 [R1+0x190], R4 ;  /* 0x0001900401007387 */ /* 0x000fe80000100a00 */
[----:B------:R0:W-:Y:S02]  /*197d0*/  STL.64 [R1+0x198], R6 ;  /* 0x0001980601007387 */ /* 0x0001e40000100a00 */
[----:B0-----:R-:W-:Y:S11]  /*197e0*/  HMMA.16816.F32 R4, R24, R8, RZ ;  /* 0x000000081804723c */ /* 0x001ff600000018ff */
[----:B------:R-:W-:Y:S11]  /*197f0*/  @!UPT UIADD3 URZ, URZ, URZ, URZ ;  /* 0x0000003f3f3ff290 */ /* 0x000ff6000fffe03f */
[----:B------:R-:W-:Y:S01]  /*19800*/  @!UPT UIADD3 URZ, URZ, URZ, URZ ;  /* 0x0000003f3f3ff290 */ /* 0x000fe2000fffe03f */
[----:B------:R0:W-:Y:S04]  /*19810*/  STL.64 [R1+0x1d0], R4 ;  /* 0x0001d00401007387 */ /* 0x0001e80000100a00 */
[----:B------:R1:W-:Y:S04]  /*19820*/  STL.64 [R1+0x1d8], R6 ;  /* 0x0001d80601007387 */ /* 0x0003e80000100a00 */
[----:B0-----:R-:W2:Y:S01]  /*19830*/  LDL.LU.64 R4, [R1+0x4570] ;  /* 0x0045700001047983 */ /* 0x001ea20000300a00 */
[----:B-1----:R-:W-:Y:S01]  /*19840*/  MOV R7, R24 ;  /* 0x0000001800077202 */ /* 0x002fe20000000f00 */
[----:B------:R-:W-:-:S02]  /*19850*/  IMAD.MOV.U32 R6, RZ, RZ, R25 ;  /* 0x000000ffff067224 */ /* 0x000fc400078e0019 */
[----:B------:R-:W3:Y:S04]  /*19860*/  LDL.LU.64 R26, [R1+0x4568] ;  /* 0x00456800011a7983 */ /* 0x000ee80000300a00 */
[----:B------:R-:W3:Y:S01]  /*19870*/  LDL.LU.64 R24, [R1+0x4560] ;  /* 0x0045600001187983 */ /* 0x000ee20000300a00 */
[-C--:B------:R-:W-:Y:S11]  /*19880*/  HMMA.16816.F32 R12, R12, R8.reuse, RZ ;  /* 0x000000080c0c723c */ /* 0x080ff600000018ff */
[----:B------:R-:W-:Y:S11]  /*19890*/  @!UPT UIADD3 URZ, URZ, URZ, URZ ;  /* 0x0000003f3f3ff290 */ /* 0x000ff6000fffe03f */
[----:B------:R-:W-:Y:S01]  /*198a0*/  @!UPT UIADD3 URZ, URZ, URZ, URZ ;  /* 0x0000003f3f3ff290 */ /* 0x000fe2000fffe03f */
[----:B------:R-:W-:Y:S04]  /*198b0*/  STL.64 [R1+0x220], R12 ;  /* 0x0002200c01007387 */ /* 0x000fe80000100a00 */
[----:B------:R3:W-:Y:S02]  /*198c0*/  STL.64 [R1+0x228], R14 ;  /* 0x0002280e01007387 */ /* 0x0007e40000100a00 */
[----:B---3--:R-:W-:Y:S02]  /*198d0*/  HMMA.16816.F32 R12, R24, R8, RZ ;  /* 0x00000008180c723c */ /* 0x008fe400000018ff */
[----:B------:R-:W-:Y:S04]  /*198e0*/  STL.64 [R1+0x4510], R26 ;  /* 0x0045101a01007387 */ /* 0x000fe80000100a00 */
[----:B------:R0:W-:Y:S11]  /*198f0*/  STL.64 [R1+0x4508], R24 ;  /* 0x0045081801007387 */ /* 0x0001f60000100a00 */
[----:B------:R-:W-:Y:S06]  /*19900*/  @!UPT UIADD3 URZ, URZ, URZ, URZ ;  /* 0x0000003f3f3ff290 */ /* 0x000fec000fffe03f */
[----:B------:R-:W-:Y:S04]  /*19910*/  STL.64 [R1+0x270], R12 ;  /* 0x0002700c01007387 */ /* 0x000fe80000100a00 */
[----:B------:R-:W-:Y:S04]  /*19920*/  STL.64 [R1+0x278], R14 ;  /* 0x0002780e01007387 */ /* 0x000fe80000100a00 */
[----:B0-----:R-:W3:Y:S04]  /*19930*/  LDL.LU.64 R24, [R1] ;  /* 0x0000000001187983 */ /* 0x001ee80000300a00 */
[----:B------:R-:W4:Y:S01]  /*19940*/  LDL.LU.64 R26, [R1+0x8] ;  /* 0x00000800011a7983 */ /* 0x000f220000300a00 */
[----:B------:R-:W-:-:S02]  /*19950*/  MOV R8, R17 ;  /* 0x0000001100087202 */ /* 0x000fc40000000f00 */
[----:B------:R-:W-:Y:S01]  /*19960*/  MOV R9, R29 ;  /* 0x0000001d00097202 */ /* 0x000fe20000000f00 */
[----:B----4-:R-:W-:Y:S04]  /*19970*/  STL.64 [R1+0x4528], R26 ;  /* 0x0045281a01007387 */ /* 0x010fe80000100a00 */
[----:B---3--:R0:W-:Y:S04]  /*19980*/  STL.64 [R1+0x4520], R24 ;  /* 0x0045201801007387 */ /* 0x0081e80000100a00 */
[----:B0-----:R-:W3:Y:S04]  /*19990*/  LDL.LU.64 R24, [R1+0x50] ;  /* 0x0000500001187983 */ /* 0x001ee80000300a00 */
[----:B------:R-:W3:Y:S04]  /*199a0*/  LDL.LU.64 R26, [R1+0x58] ;  /* 0x00005800011a7983 */ /* 0x000ee80000300a00 */
[----:B------:R0:W-:Y:S04]  /*199b0*/  STL.64 [R1+0x44e0], R10 ;  /* 0x0044e00a01007387 */ /* 0x0001e80000100a00 */
[----:B------:R-:W4:Y:S04]  /*199c0*/  LDL.LU R17, [R1+0x4558] ;  /* 0x0045580001117983 */ /* 0x000f280000300800 */
[----:B------:R-:W3:Y:S01]  /*199d0*/  LDL.LU R29, [R1+0x4554] ;  /* 0x00455400011d7983 */ /* 0x000ee20000300800 */
[----:B0-----:R-:W-:-:S02]  /*199e0*/  MOV R10, R2 ;  /* 0x00000002000a7202 */ /* 0x001fc40000000f00 */
[----:B------:R-:W-:Y:S01]  /*199f0*/  MOV R11, R28 ;  /* 0x0000001c000b7202 */ /* 0x000fe20000000f00 */
[----:B------:R-:W3:Y:S06]  /*19a00*/  LDL.LU R2, [R1+0x4550] ;  /* 0x0045500001027983 */ /* 0x000eec0000300800 */
[----:B--2---:R-:W-:Y:S11]  /*19a10*/  HMMA.16816.F32 R12, R8, R4, RZ ;  /* 0x00000004080c723c */ /* 0x004ff600000018ff */
[----:B------:R-:W-:Y:S11]  /*19a20*/  @!UPT UIADD3 URZ, URZ, URZ, URZ ;  /* 0x0000003f3f3ff290 */ /* 0x000ff6000fffe03f */
[----:B------:R-:W-:Y:S01]  /*19a30*/  @!UPT UIADD3 URZ, URZ, URZ, URZ ;  /* 0x0000003f3f3ff290 */ /* 0x000fe2000fffe03f */
[----:B------:R0:W-:Y:S01]  /*19a40*/  STL.64 [R1+0xb0], R12 ;  /* 0x0000b00c01007387 */ /* 0x0001e20000100a00 */
[----:B------:R-:W-:Y:S01]  /*19a50*/  IMAD.MOV.U32 R18, RZ, RZ, R14 ;  /* 0x000000ffff127224 */ /* 0x000fe200078e000e */
[----:B------:R-:W-:Y:S02]  /*19a60*/  MOV R19, R15 ;  /* 0x0000000f00137202 */ /* 0x000fe40000000f00 */
[----:B------:R-:W2:Y:S04]  /*19a70*/  LDL.LU.64 R14, [R1+0x4548] ;  /* 0x00454800010e7983 */ /* 0x000ea80000300a00 */
[----:B0-----:R-:W3:Y:S04]  /*19a80*/  LDL.LU.64 R12, [R1+0x4540] ;  /* 0x00454000010c7983 */ /* 0x001ee80000300a00 */
[----:B------:R-:W-:Y:S04]  /*19a90*/  STL.64 [R1+0x44f8], R10 ;  /* 0x0044f80a01007387 */ /* 0x000fe80000100a00 */
[----:B------:R-:W-:Y:S04]  /*19aa0*/  STL.64 [R1+0x44f0], R8 ;  /* 0x0044f00801007387 */ /* 0x000fe80000100a00 */
[----:B------:R0:W-:Y:S04]  /*19ab0*/  STL [R1+0x44a8], R18 ;  /* 0x0044a81201007387 */ /* 0x0001e80000100800 */
[----:B------:R1:W-:Y:S01]  /*19ac0*/  STL [R1+0x44a4], R19 ;  /* 0x0044a41301007387 */ /* 0x0003e20000100800 */
[----:B0-----:R-:W-:-:S02]  /*19ad0*/  MOV R18, R3 ;  /* 0x0000000300127202 */ /* 0x001fc40000000f00 */
[----:B-1----:R-:W-:Y:S01]  /*19ae0*/  MOV R19, R0 ;  /* 0x0000000000137202 */ /* 0x002fe20000000f00 */
[----:B----4-:R0:W-:Y:S04]  /*19af0*/  STL.64 [R1+0x4518], R16 ;  /* 0x0045181001007387 */ /* 0x0101e80000100a00 */
[----:B------:R-:W-:Y:S01]  /*19b00*/  STL.64 [R1+0x4538], R18 ;  /* 0x0045381201007387 */ /* 0x000fe20000100a00 */
[----:B0-----:R-:W-:Y:S02]  /*19b10*/  MOV R16, R7 ;  /* 0x0000000700107202 */ /* 0x001fe40000000f00 */
[----:B------:R-:W-:-:S05]  /*19b20*/  MOV R17, R6 ;  /* 0x0000000600117202 */ /* 0x000fca0000000f00 */
[----:B------:R3:W-:Y:S01]  /*19b30*/  STL.64 [R1+0x4530], R16 ;  /* 0x0045301001007387 */ /* 0x0007e20000100a00 */
[----:B--2---:R-:W-:Y:S02]  /*19b40*/  MOV R9, R14 ;  /* 0x0000000e00097202 */ /* 0x004fe40000000f00 */
[----:B------:R-:W-:Y:S01]  /*19b50*/  MOV R8, R15 ;  /* 0x0000000f00087202 */ /* 0x000fe20000000f00 */
[-C--:B---3--:R-:W-:Y:S01]  /*19b60*/  HMMA.16816.F32 R16, R12, R4.reuse, RZ ;  /* 0x000000040c10723c */ /* 0x088fe200000018ff */
[----:B------:R-:W-:Y:S01]  /*19b70*/  MOV R11, R12 ;  /* 0x0000000c000b7202 */ /* 0x000fe20000000f00 */
[----:B------:R-:W-:Y:S02]  /*19b80*/  IMAD.MOV.U32 R10, RZ, RZ, R13 ;  /* 0x000000ffff0a7224 */ /* 0x000fe400078e000d */
[----:B------:R-:W0:Y:S11]  /*19b90*/  LDSM.16.MT88.4 R12, [R2+0x1000] ;  /* 0x00100000020c783b */ /* 0x000e360000004200 */
[----:B------:R-:W-:Y:S08]  /*19ba0*/  @!UPT UIADD3 URZ, URZ, URZ, URZ ;  /* 0x0000003f3f3ff290 */ /* 0x000ff0000fffe03f */
[----:B------:R-:W-:Y:S04]  /*19bb0*/  STL.64 [R1+0x100], R16 ;  /* 0x0001001001007387 */ /* 0x000fe80000100a00 */
[----:B------:R1:W-:Y:S02]  /*19bc0*/  STL.64 [R1+0x108], R18 ;  /* 0x0001081201007387 */ /* 0x0003e40000100a00 */
[-C--:B-1----:R-:W-:Y:S02]  /*19bd0*/  HMMA.16816.F32 R16, R20, R4.reuse, RZ ;  /* 0x000000041410723c */ /* 0x082fe400000018ff */
[----:B0-----:R-:W-:Y:S04]  /*19be0*/  STL [R1+0x74], R13 ;  /* 0x0000740d01007387 */ /* 0x001fe80000100800 */
[----:B------:R-:W-:Y:S04]  /*19bf0*/  STL.64 [R1+0x78], R14 ;  /* 0x0000780e01007387 */ /* 0x000fe80000100a00 */
[----:B------:R-:W-:Y:S11]  /*19c00*/  STL [R1+0x44b8], R2 ;  /* 0x0044b80201007387 */ /* 0x000ff60000100800 */
[----:B------:R-:W-:Y:S02]  /*19c10*/  @!UPT UIADD3 URZ, URZ, URZ, URZ ;  /* 0x0000003f3f3ff290 */ /* 0x000fe4000fffe03f */
[----:B------:R-:W-:Y:S04]  /*19c20*/  STL.64 [R1+0x160], R16 ;  /* 0x0001601001007387 */ /* 0x000fe80000100a00 */
[----:B------:R0:W-:Y:S02]  /*19c30*/  STL.64 [R1+0x168], R18 ;  /* 0x0001681201007387 */ /* 0x0001e40000100a00 */
[----:B0-----:R-:W-:Y:S11]  /*19c40*/  HMMA.16816.F32 R16, R24, R4, RZ ;  /* 0x000000041810723c */ /* 0x001ff600000018ff */
[----:B------:R-:W-:Y:S11]  /*19c50*/  @!UPT UIADD3 URZ, URZ, URZ, URZ ;  /* 0x0000003f3f3ff290 */ /* 0x000ff6000fffe03f */
[----:B------:R-:W-:Y:S01]  /*19c60*/  @!UPT UIADD3 URZ, URZ, URZ, URZ ;  /* 0x0000003f3f3ff290 */ /* 0x000fe2000fffe03f */
[----:B------:R-:W-:Y:S04]  /*19c70*/  STL.64 [R1+0x1a0], R16 ;  /* 0x0001a01001007387 */ /* 0x000fe80000100a00 */
[----:B------:R0:W-:Y:S04]  /*19c80*/  STL.64 [R1+0x1a8], R18 ;  /* 0x0001a81201007387 */ /* 0x0001e80000100a00 */
[----:B0-----:R-:W2:Y:S04]  /*19c90*/  LDL.LU.64 R18, [R1+0x4538] ;  /* 0x0045380001127983 */ /* 0x001ea80000300a00 */
[----:B------:R-:W2:Y:S01]  /*19ca0*/  LDL.LU.64 R16, [R1+0x4530] ;  /* 0x0045300001107983 */ /* 0x000ea20000300a00 */
[----:B------:R-:W-:Y:S01]  /*19cb0*/  MOV R15, R12 ;  /* 0x0000000c000f7202 */ /* 0x000fe20000000f00 */
[----:B------:R-:W-:Y:S01]  /*19cc0*/  IMAD.MOV.U32 R7, RZ, RZ, R27 ;  /* 0x000000ffff077224 */ /* 0x000fe200078e001b */
[----:B------:R-:W-:-:S02]  /*19cd0*/  MOV R6, R26 ;  /* 0x0000001a00067202 */ /* 0x000fc40000000f00 */
[----:B------:R-:W-:Y:S01]  /*19ce0*/  MOV R12, R24 ;  /* 0x00000018000c7202 */ /* 0x000fe20000000f00 */
[----:B------:R-:W3:Y:S01]  /*19cf0*/  LDL.LU.64 R26, [R1+0x4528] ;  /* 0x00452800011a7983 */ /* 0x000ee20000300a00 */
[----:B------:R-:W-:-:S03]  /*19d00*/  MOV R13, R25 ;  /* 0x00000019000d7202 */ /* 0x000fc60000000f00 */
[----:B------:R-:W3:Y:S01]  /*19d10*/  LDL.LU.64 R24, [R1+0x4520] ;  /* 0x0045200001187983 */ /* 0x000ee20000300a00 */
[-C--:B--2---:R-:W-:Y:S11]  /*19d20*/  HMMA.16816.F32 R16, R16, R4.reuse, RZ ;  /* 0x000000041010723c */ /* 0x084ff600000018ff */
[----:B------:R-:W-:Y:S11]  /*19d30*/  @!UPT UIADD3 URZ, URZ, URZ, URZ ;  /* 0x0000003f3f3ff290 */ /* 0x000ff6000fffe03f */
[----:B------:R-:W-:Y:S01]  /*19d40*/  @!UPT UIADD3 URZ, URZ, URZ, URZ ;  /* 0x0000003f3f3ff290 */ /* 0x000fe2000fffe03f */
[----:B------:R-:W-:Y:S04]  /*19d50*/  STL.64 [R1+0x1e0], R16 ;  /* 0x0001e01001007387 */ /* 0x000fe80000100a00 */
[----:B------:R3:W-:Y:S02]  /*19d60*/  STL.64 [R1+0x1e8], R18 ;  /* 0x0001e81201007387 */ /* 0x0007e40000100a00 */
[----:B---3--:R-:W-:Y:S01]  /*19d70*/  HMMA.16816.F32 R16, R24, R4, RZ ;  /* 0x000000041810723c */ /* 0x008fe200000018ff */
[----:B------:R-:W-:Y:S02]  /*19d80*/  MOV R3, R24 ;  /* 0x0000001800037202 */ /* 0x000fe40000000f00 */
[----:B------:R-:W-:Y:S11]  /*19d90*/  MOV R28, R25 ;  /* 0x00000019001c7202 */ /* 0x000ff60000000f00 */
[----:B------:R-:W-:Y:S09]  /*19da0*/  @!UPT UIADD3 URZ, URZ, URZ, URZ ;  /* 0x0000003f3f3ff290 */ /* 0x000ff2000fffe03f */
[----:B------:R0:W-:Y:S04]  /*19db0*/  STL.64 [R1+0x230], R16 ;  /* 0x0002301001007387 */ /* 0x0001e80000100a00 */
[----:B------:R1:W-:Y:S04]  /*19dc0*/  STL.64 [R1+0x238], R18 ;  /* 0x0002381201007387 */ /* 0x0003e80000100a00 */
[----:B0-----:R-:W2:Y:S01]  /*19dd0*/  LDL.LU.64 R16, [R1+0x4518] ;  /* 0x0045180001107983 */ /* 0x001ea20000300a00 */
[----:B-1----:R-:W-:Y:S02]  /*19de0*/  MOV R19, R26 ;  /* 0x0000001a00137202 */ /* 0x002fe40000000f00 */
[----:B------:R-:W-:-:S02]  /*19df0*/  MOV R18, R27 ;  /* 0x0000001b00127202 */ /* 0x000fc40000000f00 */
[----:B------:R-:W0:Y:S02]  /*19e00*/  LDSM.16.MT88.4 R24, [R29+0x1000] ;  /* 0x001000001d18783b */ /* 0x000e240000004200 */
[----:B0-----:R-:W-:Y:S02]  /*19e10*/  MOV R0, R26 ;  /* 0x0000001a00007202 */ /* 0x001fe40000000f00 */
[----:B------:R0:W-:Y:S01]  /*19e20*/  STL [R1+0x60], R24 ;  /* 0x0000601801007387 */ /* 0x0001e20000100800 */
[----:B------:R-:W-:Y:S01]  /*19e30*/  IMAD.MOV.U32 R14, RZ, RZ, R27 ;  /* 0x000000ffff0e7224 */ /* 0x000fe200078e001b */
[----:B------:R-:W-:Y:S02]  /*19e40*/  MOV R2, R25 ;  /* 0x0000001900027202 */ /* 0x000fe40000000f00 */
[----:B------:R-:W3:Y:S04]  /*19e50*/  LDL.LU.64 R26, [R1+0x4510] ;  /* 0x00451000011a7983 */ /* 0x000ee80000300a00 */
[----:B0-----:R-:W3:Y:S04]  /*19e60*/  LDL.LU.64 R24, [R1+0x4508] ;  /* 0x0045080001187983 */ /* 0x001ee80000300a00 */
[----:B------:R0:W-:Y:S02]  /*19e70*/  STL.64 [R1+0x44c8], R14 ;  /* 0x0044c80e01007387 */ /* 0x0001e40000100a00 */
[----:B0-----:R-:W-:-:S02]  /*19e80*/  MOV R14, R6 ;  /* 0x00000006000e7202 */ /* 0x001fc40000000f00 */
[----:B------:R-:W-:Y:S01]  /*19e90*/  MOV R15, R7 ;  /* 0x00000007000f7202 */ /* 0x000fe20000000f00 */
[----:B------:R-:W4:Y:S04]  /*19ea0*/  LDL.LU R6, [R1+0x4504] ;  /* 0x0045040001067983 */ /* 0x000f280000300800 */
[----:B------:R-:W4:Y:S04]  /*19eb0*/  LDL.LU R7, [R1+0x4500] ;  /* 0x0045000001077983 */ /* 0x000f280000300800 */
[----:B------:R0:W-:Y:S04]  /*19ec0*/  STL.64 [R1+0x44d8], R14 ;  /* 0x0044d80e01007387 */ /* 0x0001e80000100a00 */
[----:B------:R1:W-:Y:S01]  /*19ed0*/  STL.64 [R1+0x44d0], R12 ;  /* 0x0044d00c01007387 */ /* 0x0003e20000100a00 */
[----:B0-----:R-:W-:-:S02]  /*19ee0*/  MOV R14, R9 ;  /* 0x00000009000e7202 */ /* 0x001fc40000000f00 */
[----:B------:R-:W-:Y:S02]  /*19ef0*/  MOV R15, R8 ;  /* 0x00000008000f7202 */ /* 0x000fe40000000f00 */
[----:B-1----:R-:W-:Y:S02]  /*19f00*/  MOV R12, R11 ;  /* 0x0000000b000c7202 */ /* 0x002fe40000000f00 */
[----:B------:R-:W-:Y:S01]  /*19f10*/  MOV R13, R10 ;  /* 0x0000000a000d7202 */ /* 0x000fe20000000f00 */
[----:B------:R-:W-:Y:S01]  /*19f20*/  STL [R1+0x44a0], R29 ;  /* 0x0044a01d01007387 */ /* 0x000fe20000100800 */
[----:B---3--:R-:W-:Y:S11]  /*19f30*/  HMMA.16816.F32 R8, R24, R4, RZ ;  /* 0x000000041808723c */ /* 0x008ff600000018ff */
[----:B------:R-:W-:Y:S11]  /*19f40*/  @!UPT UIADD3 URZ, URZ, URZ, URZ ;  /* 0x0000003f3f3ff290 */ /* 0x000ff6000fffe03f */
[----:B------:R-:W-:Y:S01]  /*19f50*/  @!UPT UIADD3 URZ, URZ, URZ, URZ ;  /* 0x0000003f3f3ff290 */ /* 0x000fe2000fffe03f */
[----:B------:R-:W-:Y:S04]  /*19f60*/  STL.64 [R1+0x280], R8 ;  /* 0x0002800801007387 */ /* 0x000fe80000100a00 */
[----:B------:R0:W-:Y:S04]  /*19f70*/  STL.64 [R1+0x288], R10 ;  /* 0x0002880a01007387 */ /* 0x0001e80000100a00 */
[----:B0-----:R-:W3:Y:S04]  /*19f80*/  LDL.LU.64 R10, [R1+0x44f8] ;  /* 0x0044f800010a7983 */ /* 0x001ee80000300a00 */
[----:B------:R-:W3:Y:S01]  /*19f90*/  LDL.LU.64 R8, [R1+0x44f0] ;  /* 0x0044f00001087983 */ /* 0x000ee20000300a00 */
[----:B------:R-:W-:-:S03]  /*19fa0*/  IMAD.MOV.U32 R4, RZ, RZ, R3 ;  /* 0x000000ffff047224 */ /* 0x000fc600078e0003 */
[----:B----4-:R0:W-:Y:S04]  /*19fb0*/  STL.64 [R1+0x44c0], R6 ;  /* 0x0044c00601007387 */ /* 0x0101e80000100a00 */
[----:B------:R-:W4:Y:S01]  /*19fc0*/  LDL.LU R3, [R1+0x44e8] ;  /* 0x0044e80001037983 */ /* 0x000f220000300800 */
[----:B0-----:R-:W-:Y:S01]  /*19fd0*/  MOV R6, R19 ;  /* 0x0000001300067202 */ /* 0x001fe20000000f00 */
[-C--:B--2---:R-:W-:Y:S08]  /*19fe0*/  HMMA.16816.F32 R12, R12, R16.reuse, RZ ;  /* 0x000000100c0c723c */ /* 0x084ff000000018ff */
[----:B---3--:R-:W-:Y:S11]  /*19ff0*/  HMMA.16816.F32 R8, R8, R16, RZ ;  /* 0x000000100808723c */ /* 0x008ff600000018ff */
[----:B------:R-:W-:Y:S11]  /*1a000*/  @!UPT UIADD3 URZ, URZ, URZ, URZ ;  /* 0x0000003f3f3ff290 */ /* 0x000ff6000fffe03f */
[----:B------:R-:W-:Y:S01]  /*1a010*/  @!UPT UIADD3 URZ, URZ, URZ, URZ ;  /* 0x0000003f3f3ff290 */ /* 0x000fe2000fffe03f */
[----:B------:R0:W-:Y:S01]  /*1a020*/  STL [R1+0xa0], R8 ;  /* 0x0000a00801007387 */ /* 0x0001e20000100800 */
[----:B------:R-:W-:Y:S02]  /*1a030*/  MOV R19, R10 ;  /* 0x0000000a00137202 */ /* 0x000fe40000000f00 */
[----:B------:R-:W-:Y:S02]  /*1a040*/  MOV R29, R11 ;  /* 0x0000000b001d7202 */ /* 0x000fe40000000f00 */
[----:B------:R-:W2:Y:S01]  /*1a050*/  LDL.LU.64 R10, [R1+0x44e0] ;  /* 0x0044e000010a7983 */ /* 0x000ea20000300a00 */
[----:B------:R-:W-:Y:S02]  /*1a060*/  MOV R7, R18 ;  /* 0x0000001200077202 */ /* 0x000fe40000000f00 */
[----:B------:R-:W-:Y:S01]  /*1a070*/  MOV R5, R28 ;  /* 0x0000001c00057202 */ /* 0x000fe20000000f00 */
[----:B------:R-:W-:Y:S01]  /*1a080*/  STL [R1+0x98], R14 ;  /* 0x0000980e01007387 */ /* 0x000fe20000100800 */
[----:B------:R-:W-:Y:S01]  /*1a090*/  MOV R18, R9 ;  /* 0x0000000900127202 */ /* 0x000fe20000000f00 */
[----:B0-----:R-:W-:Y:S01]  /*1a0a0*/  IMAD.MOV.U32 R8, RZ, RZ, R12 ;  /* 0x000000ffff087224 */ /* 0x001fe200078e000c */
[----:B------:R-:W-:-:S02]  /*1a0b0*/  MOV R9, R13 ;  /* 0x0000000d00097202 */ /* 0x000fc40000000f00 */
[----:B------:R-:W-:Y:S02]  /*1a0c0*/  MOV R28, R15 ;  /* 0x0000000f001c7202 */ /* 0x000fe40000000f00 */
[----:B----4-:R-:W0:Y:S01]  /*1a0d0*/  LDSM.16.MT88.4 R12, [R3+0x1000] ;  /* 0x00100000030c783b */ /* 0x010e220000004200 */
[----:B------:R-:W-:Y:S03]  /*1a0e0*/  HMMA.16816.F32 R20, R20, R16, RZ ;  /* 0x000000101414723c */ /* 0x000fe600000018ff */
[----:B--2---:R-:W-:Y:S04]  /*1a0f0*/  STL.64 [R1+0x4478], R10 ;  /* 0x0044780a01007387 */ /* 0x004fe80000100a00 */
[----:B------:R1:W-:Y:S04]  /*1a100*/  STL.64 [R1+0x4470], R8 ;  /* 0x0044700801007387 */ /* 0x0003e80000100a00 */
[----:B-1----:R-:W2:Y:S04]  /*1a110*/  LDL.LU R8, [R1+0x40] ;  /* 0x0000400001087983 */ /* 0x002ea80000300800 */
[----:B------:R-:W2:Y:S04]  /*1a120*/  LDL.LU R9, [R1+0x44] ;  /* 0x0000440001097983 */ /* 0x000ea80000300800 */
[----:B------:R-:W2:Y:S04]  /*1a130*/  LDL.LU R10, [R1+0x48] ;  /* 0x00004800010a7983 */ /* 0x000ea80000300800 */
[----:B------:R-:W2:Y:S04]  /*1a140*/  LDL.LU R11, [R1+0x4c] ;  /* 0x00004c00010b7983 */ /* 0x000ea80000300800 */
[----:B------:R0:W-:Y:S04]  /*1a150*/  STL.64 [R1+0x80], R20 ;  /* 0x0000801401007387 */ /* 0x0001e80000100a00 */
[----:B------:R1:W-:Y:S01]  /*1a160*/  STL.64 [R1+0x88], R22 ;  /* 0x0000881601007387 */ /* 0x0003e20000100a00 */
[----:B0-----:R-:W-:-:S02]  /*1a170*/  MOV R21, R14 ;  /* 0x0000000e00157202 */ /* 0x001fc40000000f00 */
[----:B------:R-:W-:Y:S02]  /*1a180*/  MOV R20, R15 ;  /* 0x0000000f00147202 */ /* 0x000fe40000000f00 */
[----:B-1----:R-:W-:Y:S01]  /*1a190*/  MOV R23, R12 ;  /* 0x0000000c00177202 */ /* 0x002fe20000000f00 */
[----:B------:R-:W3:Y:S01]  /*1a1a0*/  LDL.LU.64 R14, [R1+0x44d8] ;  /* 0x0044d800010e7983 */ /* 0x000ee20000300a00 */
[----:B------:R-:W-:-:S03]  /*1a1b0*/  MOV R22, R13 ;  /* 0x0000000d00167202 */ /* 0x000fc60000000f00 */
[----:B------:R-:W3:Y:S01]  /*1a1c0*/  LDL.LU.64 R12, [R1+0x44d0] ;  /* 0x0044d000010c7983 */ /* 0x000ee20000300a00 */
[-C--:B------:R-:W-:Y:S08]  /*1a1d0*/  HMMA.16816.F32 R4, R4, R16.reuse, RZ ;  /* 0x000000100404723c */ /* 0x080ff000000018ff */
[-C--:B--2---:R-:W-:Y:S08]  /*1a1e0*/  HMMA.16816.F32 R8, R8, R16.reuse, RZ ;  /* 0x000000100808723c */ /* 0x084ff000000018ff */
[-C--:B---3--:R-:W-:Y:S11]  /*1a1f0*/  HMMA.16816.F32 R12, R12, R16.reuse, RZ ;  /* 0x000000100c0c723c */ /* 0x088ff600000018ff */
[----:B------:R-:W-:Y:S11]  /*1a200*/  @!UPT UIADD3 URZ, URZ, URZ, URZ ;  /* 0x0000003f3f3ff290 */ /* 0x000ff6000fffe03f */
[----:B------:R-:W-:Y:S01]  /*1a210*/  @!UPT UIADD3 URZ, URZ, URZ, URZ ;  /* 0x0000003f3f3ff290 */ /* 0x000fe2000fffe03f */
[----:B------:R-:W-:Y:S04]  /*1a220*/  STL.64 [R1+0x50], R12 ;  /* 0x0000500c01007387 */ /* 0x000fe80000100a00 */
[----:B------:R0:W-:Y:S04]  /*1a230*/  STL.64 [R1+0x58], R14 ;  /* 0x0000580e01007387 */ /* 0x0001e80000100a00 */
[----:B0-----:R-:W2:Y:S04]  /*1a240*/  LDL.LU.64 R14, [R1+0x44c8] ;  /* 0x0044c800010e7983 */ /* 0x001ea80000300a00 */
[----:B------:R0:W-:Y:S04]  /*1a250*/  STL.64 [R1+0x1b0], R8 ;  /* 0x0001b00801007387 */ /* 0x0001e80000100a00 */
[----:B------:R1:W-:Y:S04]  /*1a260*/  STL.64 [R1+0x1b8], R10 ;  /* 0x0001b80a01007387 */ /* 0x0003e80000100a00 */
[----:B0-----:R-:W3:Y:S04]  /*1a270*/  LDL.LU R8, [R1+0xf0] ;  /* 0x0000f00001087983 */ /* 0x001ee80000300800 */
[----:B------:R-:W3:Y:S04]  /*1a280*/  LDL.LU R9, [R1+0xf4] ;  /* 0x0000f40001097983 */ /* 0x000ee80000300800 */
[----:B-1----:R-:W3:Y:S04]  /*1a290*/  LDL.LU R10, [R1+0xf8] ;  /* 0x0000f800010a7983 */ /* 0x002ee80000300800 */
[----:B------:R-:W3:Y:S04]  /*1a2a0*/  LDL.LU R11, [R1+0xfc] ;  /* 0x0000fc00010b7983 */ /* 0x000ee80000300800 */
[----:B------:R0:W-:Y:S04]  /*1a2b0*/  STL.64 [R1+0x1f8], R6 ;  /* 0x0001f80601007387 */ /* 0x0001e80000100a00 */
[----:B0-----:R-:W4:Y:S01]  /*1a2c0*/  LDL.LU.64 R6, [R1+0x44c0] ;  /* 0x0044c00001067983 */ /* 0x001f220000300a00 */
[----:B------:R-:W-:Y:S01]  /*1a2d0*/  HMMA.16816.F32 R24, R24, R16, RZ ;  /* 0x000000101818723c */ /* 0x000fe200000018ff */
[----:B------:R-:W-:Y:S01]  /*1a2e0*/  MOV R13, R5 ;  /* 0x00000005000d7202 */ /* 0x000fe20000000f00 */
[----:B------:R-:W-:-:S04]  /*1a2f0*/  IMAD.MOV.U32 R12, RZ, RZ, R4 ;  /* 0x000000ffff0c7224 */ /* 0x000fc800078e0004 */
[----:B------:R-:W-:Y:S04]  /*1a300*/  STL [R1+0x432c], R13 ;  /* 0x00432c0d01007387 */ /* 0x000fe80000100800 */
[----:B------:R-:W-:Y:S11]  /*1a310*/  STL [R1+0x4328], R12 ;  /* 0x0043280c01007387 */ /* 0x000ff60000100800 */
[----:B------:R-:W-:Y:S02]  /*1a320*/  @!UPT UIADD3 URZ, URZ, URZ, URZ ;  /* 0x0000003f3f3ff290 */ /* 0x000fe4000fffe03f */
[----:B------:R0:W-:Y:S01]  /*1a330*/  STL.64 [R1+0x210], R24 ;  /* 0x0002101801007387 */ /* 0x0001e20000100a00 */
[----:B------:R-:W-:Y:S02]  /*1a340*/  MOV R5, R26 ;  /* 0x0000001a00057202 */ /* 0x000fe40000000f00 */
[----:B------:R-:W-:Y:S01]  /*1a350*/  MOV R4, R27 ;  /* 0x0000001b00047202 */ /* 0x000fe20000000f00 */
[----:B------:R-:W-:Y:S01]  /*1a360*/  IMAD.MOV.U32 R27, RZ, RZ, R20 ;  /* 0x000000ffff1b7224 */ /* 0x000fe200078e0014 */
[----:B------:R-:W-:Y:S02]  /*1a370*/  MOV R26, R21 ;  /* 0x00000015001a7202 */ /* 0x000fe40000000f00 */
[----:B0-----:R-:W-:Y:S02]  /*1a380*/  MOV R24, R23 ;  /* 0x0000001700187202 */ /* 0x001fe40000000f00 */
[----:B------:R-:W-:Y:S01]  /*1a390*/  MOV R25, R22 ;  /* 0x0000001600197202 */ /* 0x000fe20000000f00 */
[----:B----4-:R-:W-:Y:S04]  /*1a3a0*/  STL.64 [R1+0x4468], R6 ;  /* 0x0044680601007387 */ /* 0x010fe80000100a00 */
[----:B------:R-:W-:Y:S04]  /*1a3b0*/  STL.64 [R1+0x4460], R4 ;  /* 0x0044600401007387 */ /* 0x000fe80000100a00 */
[----:B------:R-:W-:Y:S04]  /*1a3c0*/  STL.64 [R1+0x43e8], R26 ;  /* 0x0043e81a01007387 */ /* 0x000fe80000100a00 */
[----:B------:R0:W-:Y:S04]  /*1a3d0*/  STL.64 [R1+0x43e0], R24 ;  /* 0x0043e01801007387 */ /* 0x0001e80000100a00 */
[----:B0-----:R-:W4:Y:S01]  /*1a3e0*/  LDL.LU R24, [R1+0x60] ;  /* 0x0000600001187983 */ /* 0x001f220000300800 */
[----:B------:R-:W-:-:S02]  /*1a3f0*/  MOV R25, R2 ;  /* 0x0000000200197202 */ /* 0x000fc40000000f00 */
[----:B------:R-:W-:Y:S01]  /*1a400*/  MOV R26, R0 ;  /* 0x00000000001a7202 */ /* 0x000fe20000000f00 */
[----:B------:R-:W3:Y:S04]  /*1a410*/  LDL.LU R2, [R1+0x44b8] ;  /* 0x0044b80001027983 */ /* 0x000ee80000300800 */
[----:B------:R-:W3:Y:S01]  /*1a420*/  LDL.LU R0, [R1+0x44b4] ;  /* 0x0044b40001007983 */ /* 0x000ee20000300800 */
[----:B--2---:R-:W-:-:S03]  /*1a430*/  MOV R27, R14 ;  /* 0x0000000e001b7202 */ /* 0x004fc60000000f00 */
[----:B------:R-:W2:Y:S04]  /*1a440*/  LDL.LU R14, [R1+0x44b0] ;  /* 0x0044b000010e7983 */ /* 0x000ea80000300800 */
[----:B------:R-:W-:Y:S04]  /*1a450*/  STL.64 [R1+0x4438], R26 ;  /* 0x0044381a01007387 */ /* 0x000fe80000100a00 */
[----:B----4-:R0:W-:Y:S04]  /*1a460*/  STL.64 [R1+0x4430], R24 ;  /* 0x0044301801007387 */ /* 0x0101e80000100a00 */
[----:B---3--:R-:W1:Y:S01]  /*1a470*/  LDSM.16.MT88.4 R20, [R0+0x1000] ;  /* 0x001000000014783b */ /* 0x008e620000004200 */
[----:B0-----:R-:W-:-:S03]  /*1a480*/  MOV R24, R15 ;  /* 0x0000000f00187202 */ /* 0x001fc60000000f00 */
[----:B------:R-:W2:Y:S04]  /*1a490*/  LDL.LU R15, [R1+0x44ac] ;  /* 0x0044ac00010f7983 */ /* 0x000ea80000300800 */
[----:B------:R-:W2:Y:S04]  /*1a4a0*/  LDL.LU R25, [R1+0x74] ;  /* 0x0000740001197983 */ /* 0x000ea80000300800 */
[----:B------:R-:W2:Y:S04]  /*1a4b0*/  LDL.LU R26, [R1+0x78] ;  /* 0x00007800011a7983 */ /* 0x000ea80000300800 */
[----:B------:R-:W2:Y:S04]  /*1a4c0*/  LDL.LU R27, [R1+0x7c] ;  /* 0x00007c00011b7983 */ /* 0x000ea80000300800 */
[----:B-1----:R-:W-:Y:S04]  /*1a4d0*/  STL.64 [R1+0x43b8], R22 ;  /* 0x0043b81601007387 */ /* 0x002fe80000100a00 */
[----:B------:R-:W-:Y:S04]  /*1a4e0*/  STL.64 [R1+0x43b0], R20 ;  /* 0x0043b01401007387 */ /* 0x000fe80000100a00 */
[----:B------:R-:W0:Y:S04]  /*1a4f0*/  LDSM.16.MT88.4 R20, [R2+0x1080] ;  /* 0x001080000214783b */ /* 0x000e280000004200 */
[----:B------:R-:W-:Y:S04]  /*1a500*/  STL [R1+0x4340], R2 ;  /* 0x0043400201007387 */ /* 0x000fe80000100800 */
[----:B0-----:R0:W-:Y:S04]  /*1a510*/  STL.64 [R1+0x20], R20 ;  /* 0x0000201401007387 */ /* 0x0011e80000100a00 */
[----:B------:R1:W-:Y:S04]  /*1a520*/  STL.64 [R1+0x28], R22 ;  /* 0x0000281601007387 */ /* 0x0003e80000100a00 */
[----:B0-----:R-:W3:Y:S01]  /*1a530*/  LDL.LU R20, [R1+0x100] ;  /* 0x0001000001147983 */ /* 0x001ee20000300800 */
[----:B--2---:R-:W-:Y:S11]  /*1a540*/  HMMA.16816.F32 R4, R24, R14, R8 ;  /* 0x0000000e1804723c */ /* 0x004ff60000001808 */
[----:B------:R-:W-:Y:S11]  /*1a550*/  @!UPT UIADD3 URZ, URZ, URZ, URZ ;  /* 0x0000003f3f3ff290 */ /* 0x000ff6000fffe03f */
[----:B------:R-:W-:Y:S01]  /*1a560*/  @!UPT UIADD3 URZ, URZ, URZ, URZ ;  /* 0x0000003f3f3ff290 */ /* 0x000fe2000fffe03f */
[----:B------:R-:W-:Y:S04]  /*1a570*/  STL.64 [R1+0x240], R4 ;  /* 0x0002400401007387 */ /* 0x000fe80000100a00 */
[----:B------:R-:W-:Y:S04]  /*1a580*/  STL.64 [R1+0x248], R6 ;  /* 0x0002480601007387 */ /* 0x000fe80000100a00 */
[----:B------:R-:W3:Y:S04]  /*1a590*/  LDL.LU R21, [R1+0x104] ;  /* 0x0001040001157983 */ /* 0x000ee80000300800 */
[----:B-1----:R-:W2:Y:S04]  /*1a5a0*/  LDL.LU R22, [R1+0x108] ;  /* 0x0001080001167983 */ /* 0x002ea80000300800 */
[----:B------:R-:W2:Y:S04]  /*1a5b0*/  LDL.LU R23, [R1+0x10c] ;  /* 0x00010c0001177983 */ /* 0x000ea80000300800 */
[----:B--2---:R-:W-:Y:S04]  /*1a5c0*/  STL.64 [R1+0x43c8], R22 ;  /* 0x0043c81601007387 */ /* 0x004fe80000100a00 */
[----:B---3--:R0:W-:Y:S04]  /*1a5d0*/  STL.64 [R1+0x43c0], R20 ;  /* 0x0043c01401007387 */ /* 0x0081e80000100a00 */
[----:B0-----:R-:W2:Y:S04]  /*1a5e0*/  LDL.LU R20, [R1+0x110] ;  /* 0x0001100001147983 */ /* 0x001ea80000300800 */
[----:B------:R-:W2:Y:S04]  /*1a5f0*/  LDL.LU R21, [R1+0x114] ;  /* 0x0001140001157983 */ /* 0x000ea80000300800 */
[----:B------:R-:W3:Y:S04]  /*1a600*/  LDL.LU R22, [R1+0x118] ;  /* 0x0001180001167983 */ /* 0x000ee80000300800 */
[----:B------:R-:W3:Y:S04]  /*1a610*/  LDL.LU R23, [R1+0x11c] ;  /* 0x00011c0001177983 */ /* 0x000ee80000300800 */
[----:B---3--:R-:W-:Y:S04]  /*1a620*/  STL.64 [R1+0x43d8], R22 ;  /* 0x0043d81601007387 */ /* 0x008fe80000100a00 */
[----:B--2---:R0:W-:Y:S04]  /*1a630*/  STL.64 [R1+0x43d0], R20 ;  /* 0x0043d01401007387 */ /* 0x0041e80000100a00 */
[----:B0-----:R-:W2:Y:S04]  /*1a640*/  LDL.LU R20, [R1+0x120] ;  /* 0x0001200001147983 */ /* 0x001ea80000300800 */
[----:B------:R-:W2:Y:S04]  /*1a650*/  LDL.LU R21, [R1+0x124] ;  /* 0x0001240001157983 */ /* 0x000ea80000300800 */
[----:B------:R-:W3:Y:S04]  /*1a660*/  LDL.LU R22, [R1+0x128] ;  /* 0x0001280001167983 */ /* 0x000ee80000300800 */
[----:B------:R-:W3:Y:S04]  /*1a670*/  LDL.LU R23, [R1+0x12c] ;  /* 0x00012c0001177983 */ /* 0x000ee80000300800 */
[----:B---3--:R0:W-:Y:S04]  /*1a680*/  STL.64 [R1+0x43f8], R22 ;  /* 0x0043f81601007387 */ /* 0x0081e80000100a00 */
[----:B--2---:R1:W-:Y:S01]  /*1a690*/  STL.64 [R1+0x43f0], R20 ;  /* 0x0043f01401007387 */ /* 0x0043e20000100a00 */
[----:B0-----:R-:W-:-:S03]  /*1a6a0*/  MOV R22, R19 ;  /* 0x0000001300167202 */ /* 0x001fc60000000f00 */
[----:B-1----:R-:W2:Y:S01]  /*1a6b0*/  LDL.LU R20, [R1+0xa0] ;  /* 0x0000a00001147983 */ /* 0x002ea20000300800 */
[----:B------:R-:W-:-:S03]  /*1a6c0*/  MOV R21, R18 ;  /* 0x0000001200157202 */ /* 0x000fc60000000f00 */
[----:B------:R-:W3:Y:S04]  /*1a6d0*/  LDL.LU R18, [R1+0x44a8] ;  /* 0x0044a80001127983 */ /* 0x000ee80000300800 */
[----:B------:R-:W4:Y:S01]  /*1a6e0*/  LDL.LU R19, [R1+0x44a4] ;  /* 0x0044a40001137983 */ /* 0x000f220000300800 */
[----:B------:R-:W-:-:S03]  /*1a6f0*/  IMAD.MOV.U32 R23, RZ, RZ, R29 ;  /* 0x000000ffff177224 */ /* 0x000fc600078e001d */
[----:B------:R-:W4:Y:S04]  /*1a700*/  LDL.LU R29, [R1+0x44a0] ;  /* 0x0044a000011d7983 */ /* 0x000f280000300800 */
[----:B------:R3:W-:Y:S04]  /*1a710*/  STL.64 [R1+0x4408], R22 ;  /* 0x0044081601007387 */ /* 0x0007e80000100a00 */
[----:B--2---:R0:W-:Y:S01]  /*1a720*/  STL.64 [R1+0x4400], R20 ;  /* 0x0044001401007387 */ /* 0x0041e20000100a00 */
[----:B---3--:R-:W-:Y:S02]  /*1a730*/  MOV R22, R18 ;  /* 0x0000001200167202 */ /* 0x008fe40000000f00 */
[----:B----4-:R-:W-:Y:S01]  /*1a740*/  MOV R23, R19 ;  /* 0x0000001300177202 */ /* 0x010fe20000000f00 */
[----:B0-----:R-:W2:Y:S04]  /*1a750*/  LDL.LU R20, [R1+0xb0] ;  /* 0x0000b00001147983 */ /* 0x001ea80000300800 */
[----:B------:R-:W2:Y:S04]  /*1a760*/  LDL.LU R21, [R1+0xb4] ;  /* 0x0000b40001157983 */ /* 0x000ea80000300800 */
[----:B------:R-:W3:Y:S04]  /*1a770*/  LDL.LU R18, [R1+0x449c] ;  /* 0x00449c0001127983 */ /* 0x000ee80000300800 */
[----:B------:R-:W4:Y:S04]  /*1a780*/  LDL.LU R19, [R1+0x4498] ;  /* 0x0044980001137983 */ /* 0x000f280000300800 */
[----:B------:R-:W4:Y:S04]  /*1a790*/  LDL.LU R4, [R1+0x140] ;  /* 0x0001400001047983 */ /* 0x000f280000300800 */
[----:B------:R-:W4:Y:S04]  /*1a7a0*/  LDL.LU R5, [R1+0x144] ;  /* 0x0001440001057983 */ /* 0x000f280000300800 */
[----:B------:R-:W4:Y:S04]  /*1a7b0*/  LDL.LU R6, [R1+0x148] ;  /* 0x0001480001067983 */ /* 0x000f280000300800 */
[----:B------:R-:W4:Y:S04]  /*1a7c0*/  LDL.LU R7, [R1+0x14c] ;  /* 0x00014c0001077983 */ /* 0x000f280000300800 */
[----:B------:R3:W-:Y:S04]  /*1a7d0*/  STL.64 [R1+0x4418], R22 ;  /* 0x0044181601007387 */ /* 0x0007e80000100a00 */
[----:B------:R-:W0:Y:S04]  /*1a7e0*/  LDSM.16.MT88.4 R8, [R29+0x1080] ;  /* 0x001080001d08783b */ /* 0x000e280000004200 */
[----:B--2---:R1:W-:Y:S01]  /*1a7f0*/  STL.64 [R1+0x4410], R20 ;  /* 0x0044101401007387 */ /* 0x0043e20000100a00 */
[----:B---3--:R-:W-:-:S03]  /*1a800*/  MOV R22, R18 ;  /* 0x0000001200167202 */ /* 0x008fc60000000f00 */
[----:B-1----:R-:W2:Y:S01]  /*1a810*/  LDL.LU R20, [R1+0xc0] ;  /* 0x0000c00001147983 */ /* 0x002ea20000300800 */
[----:B----4-:R-:W-:-:S03]  /*1a820*/  MOV R21, R19 ;  /* 0x0000001300157202 */ /* 0x010fc60000000f00 */
[----:B------:R-:W3:Y:S04]  /*1a830*/  LDL.LU R19, [R1+0x4494] ;  /* 0x0044940001137983 */ /* 0x000ee80000300800 */
[----:B------:R-:W4:Y:S04]  /*1a840*/  LDL.LU R18, [R1+0x4490] ;  /* 0x0044900001127983 */ /* 0x000f280000300800 */
[----:B------:R-:W2:Y:S04]  /*1a850*/  LDL.LU R23, [R1+0xcc] ;  /* 0x0000cc0001177983 */ /* 0x000ea80000300800 */
[----:B--2---:R-:W-:Y:S04]  /*1a860*/  STL.64 [R1+0x4428], R22 ;  /* 0x0044281601007387 */ /* 0x004fe80000100a00 */
[----:B------:R1:W-:Y:S04]  /*1a870*/  STL.64 [R1+0x4420], R20 ;  /* 0x0044201401007387 */ /* 0x0003e80000100a00 */
[----:B-1----:R-:W2:Y:S04]  /*1a880*/  LDL.LU R20, [R1+0xd0] ;  /* 0x0000d00001147983 */ /* 0x002ea80000300800 */
[----:B------:R-:W2:Y:S01]  /*1a890*/  LDL.LU R21, [R1+0xd4] ;  /* 0x0000d40001157983 */ /* 0x000ea20000300800 */
[----:B---3--:R-:W-:-:S02]  /*1a8a0*/  MOV R22, R19 ;  /* 0x0000001300167202 */ /* 0x008fc40000000f00 */
[----:B----4-:R-:W-:Y:S01]  /*1a8b0*/  MOV R23, R18 ;  /* 0x0000001200177202 */ /* 0x010fe20000000f00 */
[----:B------:R-:W3:Y:S04]  /*1a8c0*/  LDL.LU R19, [R1+0x448c] ;  /* 0x00448c0001137983 */ /* 0x000ee80000300800 */
[----:B------:R-:W4:Y:S04]  /*1a8d0*/  LDL.LU R18, [R1+0x4488] ;  /* 0x0044880001127983 */ /* 0x000f280000300800 */
[----:B------:R-:W-:Y:S04]  /*1a8e0*/  STL.64 [R1+0x4448], R22 ;  /* 0x0044481601007387 */ /* 0x000fe80000100a00 */
[----:B--2---:R1:W-:Y:S04]  /*1a8f0*/  STL.64 [R1+0x4440], R20 ;  /* 0x0044401401007387 */ /* 0x0043e80000100a00 */
[----:B-1----:R-:W2:Y:S04]  /*1a900*/  LDL.LU R20, [R1+0xe0] ;  /* 0x0000e00001147983 */ /* 0x002ea80000300800 */
[----:B------:R-:W2:Y:S04]  /*1a910*/  LDL.LU R21, [R1+0xe4] ;  /* 0x0000e40001157983 */ /* 0x000ea80000300800 */
[----:B------:R-:W2:Y:S04]  /*1a920*/  LDL.LU R22, [R1+0xe8] ;  /* 0x0000e80001167983 */ /* 0x000ea80000300800 */
[----:B------:R-:W2:Y:S01]  /*1a930*/  LDL.LU R23, [R1+0xec] ;  /* 0x0000ec0001177983 */ /* 0x000ea20000300800 */
[----:B0-----:R-:W-:-:S02]  /*1a940*/  MOV R17, R10 ;  /* 0x0000000a00117202 */ /* 0x001fc40000000f00 */
[----:B------:R-:W-:Y:S01]  /*1a950*/  MOV R16, R11 ;  /* 0x0000000b00107202 */ /* 0x000fe20000000f00 */
[----:B--2---:R4:W-:Y:S04]  /*1a960*/  STL.64 [R1+0x4458], R22 ;  /* 0x0044581601007387 */ /* 0x0049e80000100a00 */
[----:B------:R0:W-:Y:S01]  /*1a970*/  STL.64 [R1+0x4450], R20 ;  /* 0x0044501401007387 */ /* 0x0001e20000100a00 */
[----:B----4-:R-:W-:Y:S01]  /*1a980*/  IMAD.MOV.U32 R22, RZ, RZ, R18 ;  /* 0x000000ffff167224 */ /* 0x010fe200078e0012 */
[----:B---3--:R-:W-:Y:S02]  /*1a990*/  MOV R23, R19 ;  /* 0x0000001300177202 */ /* 0x008fe40000000f00 */
[----:B0-----:R-:W2:Y:S04]  /*1a9a0*/  LDL.LU R20, [R1+0x130] ;  /* 0x0001300001147983 */ /* 0x001ea80000300800 */
[----:B------:R-:W2:Y:S04]  /*1a9b0*/  LDL.LU R21, [R1+0x134] ;  /* 0x0001340001157983 */ /* 0x000ea80000300800 */
[----:B------:R-:W3:Y:S04]  /*1a9c0*/  LDL.LU R18, [R1+0x4484] ;  /* 0x0044840001127983 */ /* 0x000ee80000300800 */
[----:B------:R-:W3:Y:S04]  /*1a9d0*/  LDL.LU R19, [R1+0x4480] ;  /* 0x0044800001137983 */ /* 0x000ee80000300800 */
[----:B------:R-:W4:Y:S01]  /*1a9e0*/  LDL.LU.64 R10, [R1+0x4478] ;  /* 0x00447800010a7983 */ /* 0x000f220000300a00 */
[----:B------:R-:W-:-:S02]  /*1a9f0*/  MOV R13, R8 ;  /* 0x00000008000d7202 */ /* 0x000fc40000000f00 */
[----:B------:R-:W-:Y:S02]  /*1aa00*/  MOV R12, R9 ;  /* 0x00000009000c7202 */ /* 0x000fe40000000f00 */
[----:B------:R-:W2:Y:S04]  /*1aa10*/  LDL.LU.64 R8, [R1+0x4470] ;  /* 0x0044700001087983 */ /* 0x000ea80000300a00 */
[----:B------:R-:W-:Y:S04]  /*1aa20*/  STL [R1+0x434c], R16 ;  /* 0x00434c1001007387 */ /* 0x000fe80000100800 */
[----:B------:R-:W-:Y:S04]  /*1aa30*/  STL [R1+0x4348], R17 ;  /* 0x0043481101007387 */ /* 0x000fe80000100800 */
[----:B------:R-:W-:Y:S01]  /*1aa40*/  STL [R1+0x4344], R29 ;  /* 0x0043441d01007387 */ /* 0x000fe20000100800 */
[C---:B----4-:R-:W-:Y:S11]  /*1aa50*/  HMMA.16816.F32 R4, R24.reuse, R10, R4 ;  /* 0x0000000a1804723c */ /* 0x050ff60000001804 */
[----:B------:R-:W-:Y:S11]  /*1aa60*/  @!UPT UIADD3 URZ, URZ, URZ, URZ ;  /* 0x0000003f3f3ff290 */ /* 0x000ff6000fffe03f */
[----:B------:R-:W-:Y:S01]  /*1aa70*/  @!UPT UIADD3 URZ, URZ, URZ, URZ ;  /* 0x0000003f3f3ff290 */ /* 0x000fe2000fffe03f */
[----:B------:R-:W-:Y:S04]  /*1aa80*/  STL.64 [R1+0x260], R4 ;  /* 0x0002600401007387 */ /* 0x000fe80000100a00 */
[----:B------:R0:W-:Y:S04]  /*1aa90*/  STL.64 [R1+0x268], R6 ;  /* 0x0002680601007387 */ /* 0x0001e80000100a00 */
[----:B0-----:R-:W2:Y:S04]  /*1aaa0*/  LDL.LU.64 R6, [R1+0x4468] ;  /* 0x0044680001067983 */ /* 0x001ea80000300a00 */
[----:B------:R-:W4:Y:S01]  /*1aab0*/  LDL.LU.64 R4, [R1+0x4460] ;  /* 0x0044600001047983 */ /* 0x000f220000300a00 */
[C---:B--2---:R-:W-:Y:S11]  /*1aac0*/  HMMA.16816.F32 R20, R24.reuse, R6, R20 ;  /* 0x000000061814723c */ /* 0x044ff60000001814 */
[----:B------:R-:W-:Y:S11]  /*1aad0*/  @!UPT UIADD3 URZ, URZ, URZ, URZ ;  /* 0x0000003f3f3ff290 */ /* 0x000ff6000fffe03f */
[----:B------:R-:W-:Y:S01]  /*1aae0*/  @!UPT UIADD3 URZ, URZ, URZ, URZ ;  /* 0x0000003f3f3ff290 */ /* 0x000fe2000fffe03f */
[----:B------:R-:W-:Y:S04]  /*1aaf0*/  STL.64 [R1+0x140], R20 ;  /* 0x0001401401007387 */ /* 0x000fe80000100a00 */
[----:B------:R0:W-:Y:S04]  /*1ab00*/  STL.64 [R1+0x148], R22 ;  /* 0x0001481601007387 */ /* 0x0001e80000100a00 */
[----:B0-----:R-:W3:Y:S04]  /*1ab10*/  LDL.LU.64 R22, [R1+0x4458] ;  /* 0x0044580001167983 */ /* 0x001ee80000300a00 */
[----:B------:R-:W3:Y:S02]  /*1ab20*/  LDL.LU.64 R20, [R1+0x4450] ;  /* 0x0044500001147983 */ /* 0x000ee40000300a00 */
[----:B---3--:R-:W-:Y:S02]  /*1ab30*/  HMMA.16816.F32 R24, R24, R18, R20 ;  /* 0x000000121818723c */ /* 0x008fe40000001814 */
[----:B------:R-:W2:Y:S04]  /*1ab40*/  LDL.LU.64 R22, [R1+0x4448] ;  /* 0x0044480001167983 */ /* 0x000ea80000300a00 */
[----:B------:R-:W2:Y:S11]  /*1ab50*/  LDL.LU.64 R20, [R1+0x4440] ;  /* 0x0044400001147983 */ /* 0x000eb60000300a00 */
[----:B------:R-:W-:Y:S06]  /*1ab60*/  @!UPT UIADD3 URZ, URZ, URZ, URZ ;  /* 0x0000003f3f3ff290 */ /* 0x000fec000fffe03f */
[----:B------:R-:W-:Y:S04]  /*1ab70*/  STL.64 [R1+0x130], R24 ;  /* 0x0001301801007387 */ /* 0x000fe80000100a00 */
[----:B------:R0:W-:Y:S04]  /*1ab80*/  STL.64 [R1+0x138], R26 ;  /* 0x0001381a01007387 */ /* 0x0001e80000100a00 */
[----:B0-----:R-:W2:Y:S04]  /*1ab90*/  LDL.LU.64 R26, [R1+0x4438] ;  /* 0x00443800011a7983 */ /* 0x001ea80000300a00 */
[----:B------:R-:W2:Y:S02]  /*1aba0*/  LDL.LU.64 R24, [R1+0x4430] ;  /* 0x0044300001187983 */ /* 0x000ea40000300a00 */
[C---:B--2---:R-:W-:Y:S11]  /*1abb0*/  HMMA.16816.F32 R20, R24.reuse, R14, R20 ;  /* 0x0000000e1814723c */ /* 0x044ff60000001814 */
[----:B------:R-:W-:Y:S11]  /*1abc0*/  @!UPT UIADD3 URZ, URZ, URZ, URZ ;  /* 0x0000003f3f3ff290 */ /* 0x000ff6000fffe03f */
[----:B------:R-:W-:Y:S01]  /*1abd0*/  @!UPT UIADD3 URZ, URZ, URZ, URZ ;  /* 0x0000003f3f3ff290 */ /* 0x000fe2000fffe03f */
        /* <DEDUP_REMOVED lines=18> */
[----:B--2---:R-:W-:Y:S02]  /*1ad00*/  HMMA.16816.F32 R24, R24, R18, R20 ;  /* 0x000000121818723c */ /* 0x004fe40000001814 */
[----:B------:R-:W2:Y:S04]  /*1ad10*/  LDL.LU.64 R22, [R1+0x43f8] ;  /* 0x0043f80001167983 */ /* 0x000ea80000300a00 */
[----:B------:R-:W2:Y:S11]  /*1ad20*/  LDL.LU.64 R20, [R1+0x43f0] ;  /* 0x0043f00001147983 */ /* 0x000eb60000300a00 */
[----:B------:R-:W-:Y:S06]  /*1ad30*/  @!UPT UIADD3 URZ, URZ, URZ, URZ ;  /* 0x0000003f3f3ff290 */ /* 0x000fec000fffe03f */
[----:B------:R-:W-:Y:S04]  /*1ad40*/  STL.64 [R1+0x290], R24 ;  /* 0x0002901801007387 */ /* 0x000fe80000100a00 */
[----:B------:R-:W-:Y:S04]  /*1ad50*/  STL.64 [R1+0x298], R26 ;  /* 0x0002981a01007387 */ /* 0x000fe80000100a00 */
[----:B------:R-:W0:Y:S02]  /*1ad60*/  LDSM.16.MT88.4 R24, [R3+0x1080] ;  /* 0x001080000318783b */ /* 0x000e240000004200 */
[----:B0-----:R-:W-:Y:S01]  /*1ad70*/  MOV R29, R26 ;  /* 0x0000001a001d7202 */ /* 0x001fe20000000f00 */
[----:B------:R-:W-:Y:S01]  /*1ad80*/  IMAD.MOV.U32 R17, RZ, RZ, R25 ;  /* 0x000000ffff117224 */ /* 0x000fe200078e0019 */
[----:B------:R-:W-:-:S02]  /*1ad90*/  MOV R2, R27 ;  /* 0x0000001b00027202 */ /* 0x000fc40000000f00 */
[----:B------:R-:W-:Y:S01]  /*1ada0*/  MOV R16, R24 ;  /* 0x0000001800107202 */ /* 0x000fe20000000f00 */
[----:B------:R-:W2:Y:S04]  /*1adb0*/  LDL.LU.64 R26, [R1+0x43e8] ;  /* 0x0043e800011a7983 */ /* 0x000ea80000300a00 */
[----:B------:R-:W2:Y:S02]  /*1adc0*/  LDL.LU.64 R24, [R1+0x43e0] ;  /* 0x0043e00001187983 */ /* 0x000ea40000300a00 */
[----:B--2---:R-:W-:Y:S11]  /*1add0*/  HMMA.16816.F32 R20, R24, R14, R20 ;  /* 0x0000000e1814723c */ /* 0x004ff60000001814 */
[----:B------:R-:W-:Y:S11]  /*1ade0*/  @!UPT UIADD3 URZ, URZ, URZ, URZ ;  /* 0x0000003f3f3ff290 */ /* 0x000ff6000fffe03f */
[----:B------:R-:W-:Y:S01]  /*1adf0*/  @!UPT UIADD3 URZ, URZ, URZ, URZ ;  /* 0x0000003f3f3ff290 */ /* 0x000fe2000fffe03f */
[----:B------:R-:W-:Y:S01]  /*1ae00*/  STL.64 [R1+0x300], R20 ;  /* 0x0003001401007387 */ /* 0x000fe20000100a00 */
[----:B------:R-:W-:-:S03]  /*1ae10*/  MOV R3, R23 ;  /* 0x0000001700037202 */ /* 0x000fc60000000f00 */
[----:B------:R0:W-:Y:S04]  /*1ae20*/  STL [R1+0x308], R22 ;  /* 0x0003081601007387 */ /* 0x0001e80000100800 */
[----:B0-----:R-:W2:Y:S04]  /*1ae30*/  LDL.LU.64 R22, [R1+0x43d8] ;  /* 0x0043d80001167983 */ /* 0x001ea80000300a00 */
[----:B------:R-:W2:Y:S04]  /*1ae40*/  LDL.LU.64 R20, [R1+0x43d0] ;  /* 0x0043d00001147983 */ /* 0x000ea80000300a00 */
[----:B------:R-:W-:Y:S01]  /*1ae50*/  STL [R1+0x41c0], R3 ;  /* 0x0041c00301007387 */ /* 0x000fe20000100800 */
[----:B--2---:R-:W-:Y:S11]  /*1ae60*/  HMMA.16816.F32 R20, R24, R10, R20 ;  /* 0x0000000a1814723c */ /* 0x004ff60000001814 */
[----:B------:R-:W-:Y:S11]  /*1ae70*/  @!UPT UIADD3 URZ, URZ, URZ, URZ ;  /* 0x0000003f3f3ff290 */ /* 0x000ff6000fffe03f */
[----:B------:R-:W-:Y:S01]  /*1ae80*/  @!UPT UIADD3 URZ, URZ, URZ, URZ ;  /* 0x0000003f3f3ff290 */ /* 0x000fe2000fffe03f */
[----:B------:R-:W-:Y:S04]  /*1ae90*/  STL.64 [R1+0x2f0], R20 ;  /* 0x0002f01401007387 */ /* 0x000fe80000100a00 */
[----:B------:R0:W-:Y:S04]  /*1aea0*/  STL.64 [R1+0x2f8], R22 ;  /* 0x0002f81601007387 */ /* 0x0001e80000100a00 */
[----:B0-----:R-:W2:Y:S04]  /*1aeb0*/  LDL.LU.64 R22, [R1+0x43c8] ;  /* 0x0043c80001167983 */ /* 0x001ea80000300a00 */
[----:B------:R-:W2:Y:S04]  /*1aec0*/  LDL.LU.64 R20, [R1+0x43c0] ;  /* 0x0043c00001147983 */ /* 0x000ea80000300a00 */
[----:B------:R0:W-:Y:S04]  /*1aed0*/  STL.64 [R1+0x43a8], R10 ;  /* 0x0043a80a01007387 */ /* 0x0001e80000100a00 */
[----:B0-----:R-:W3:Y:S01]  /*1aee0*/  LDL.LU R10, [R1+0x98] ;  /* 0x00009800010a7983 */ /* 0x001ee20000300800 */
[----:B------:R-:W-:-:S03]  /*1aef0*/  MOV R11, R28 ;  /* 0x0000001c000b7202 */ /* 0x000fc60000000f00 */
[----:B------:R-:W4:Y:S01]  /*1af00*/  LDL R28, [R1+0x14dc] ;  /* 0x0014dc00011c7983 */ /* 0x000f220000100800 */
[C---:B--2---:R-:W-:Y:S08]  /*1af10*/  HMMA.16816.F32 R20, R24.reuse, R6, R20 ;  /* 0x000000061814723c */ /* 0x044ff00000001814 */
[----:B---3--:R-:W-:Y:S01]  /*1af20*/  HMMA.16816.F32 R8, R24, R18, R8 ;  /* 0x000000121808723c */ /* 0x008fe20000001808 */
[----:B------:R-:W0:Y:S11]  /*1af30*/  LDSM.16.MT88.4 R24, [R0+0x1080] ;  /* 0x001080000018783b */ /* 0x000e360000004200 */
[----:B------:R-:W-:Y:S03]  /*1af40*/  @!UPT UIADD3 URZ, URZ, URZ, URZ ;  /* 0x0000003f3f3ff290 */ /* 0x000fe6000fffe03f */
[----:B------:R-:W-:Y:S04]  /*1af50*/  STL.64 [R1+0x2e0], R20 ;  /* 0x0002e01401007387 */ /* 0x000fe80000100a00 */
[----:B------:R1:W-:Y:S04]  /*1af60*/  STL.64 [R1+0x2e8], R22 ;  /* 0x0002e81601007387 */ /* 0x0003e80000100a00 */
[----:B-1----:R-:W2:Y:S04]  /*1af70*/  LDL.LU.64 R22, [R1+0x43b8] ;  /* 0x0043b80001167983 */ /* 0x002ea80000300a00 */
[----:B------:R-:W2:Y:S04]  /*1af80*/  LDL.LU.64 R20, [R1+0x43b0] ;  /* 0x0043b00001147983 */ /* 0x000ea80000300a00 */
[----:B------:R-:W-:Y:S04]  /*1af90*/  STL.64 [R1+0x43a0], R6 ;  /* 0x0043a00601007387 */ /* 0x000fe80000100a00 */
[----:B----4-:R1:W-:Y:S04]  /*1afa0*/  STL.64 [R1+0x4398], R4 ;  /* 0x0043980401007387 */ /* 0x0103e80000100a00 */
[----:B-1----:R-:W3:Y:S04]  /*1afb0*/  LDL.LU R4, [R1+0x170] ;  /* 0x0001700001047983 */ /* 0x002ee80000300800 */
[----:B------:R1:W-:Y:S04]  /*1afc0*/  STL.64 [R1+0x2d0], R8 ;  /* 0x0002d00801007387 */ /* 0x0003e80000100a00 */
[----:B------:R4:W-:Y:S04]  /*1afd0*/  STL.64 [R1+0x2d8], R10 ;  /* 0x0002d80a01007387 */ /* 0x0009e80000100a00 */
[----:B------:R-:W3:Y:S04]  /*1afe0*/  LDL.LU R5, [R1+0x174] ;  /* 0x0001740001057983 */ /* 0x000ee80000300800 */
[----:B------:R-:W3:Y:S04]  /*1aff0*/  LDL.LU R6, [R1+0x178] ;  /* 0x0001780001067983 */ /* 0x000ee80000300800 */
[----:B------:R-:W3:Y:S04]  /*1b000*/  LDL.LU R7, [R1+0x17c] ;  /* 0x00017c0001077983 */ /* 0x000ee80000300800 */
[----:B-1----:R-:W2:Y:S04]  /*1b010*/  LDL.LU R8, [R1+0x180] ;  /* 0x0001800001087983 */ /* 0x002ea80000300800 */
[----:B------:R-:W2:Y:S04]  /*1b020*/  LDL.LU R9, [R1+0x184] ;  /* 0x0001840001097983 */ /* 0x000ea80000300800 */
[----:B----4-:R-:W2:Y:S04]  /*1b030*/  LDL.LU R10, [R1+0x188] ;  /* 0x00018800010a7983 */ /* 0x010ea80000300800 */
[----:B------:R-:W2:Y:S04]  /*1b040*/  LDL.LU R11, [R1+0x18c] ;  /* 0x00018c00010b7983 */ /* 0x000ea80000300800 */
[----:B------:R-:W-:Y:S04]  /*1b050*/  STL.64 [R1+0x4390], R18 ;  /* 0x0043901201007387 */ /* 0x000fe80000100a00 */
[----:B------:R1:W-:Y:S04]  /*1b060*/  STL.64 [R1+0x4388], R16 ;  /* 0x0043881001007387 */ /* 0x0003e80000100a00 */
[----:B-1----:R-:W4:Y:S04]  /*1b070*/  LDL.LU R16, [R1+0x160] ;  /* 0x0001600001107983 */ /* 0x002f280000300800 */
[----:B------:R-:W4:Y:S04]  /*1b080*/  LDL.LU R17, [R1+0x164] ;  /* 0x0001640001117983 */ /* 0x000f280000300800 */
[----:B------:R-:W4:Y:S04]  /*1b090*/  LDL.LU R18, [R1+0x168] ;  /* 0x0001680001127983 */ /* 0x000f280000300800 */
[----:B------:R-:W4:Y:S04]  /*1b0a0*/  LDL.LU R19, [R1+0x16c] ;  /* 0x00016c0001137983 */ /* 0x000f280000300800 */
[----:B0-----:R-:W-:Y:S04]  /*1b0b0*/  STL.64 [R1+0x42b8], R26 ;  /* 0x0042b81a01007387 */ /* 0x001fe80000100a00 */
[----:B------:R0:W-:Y:S04]  /*1b0c0*/  STL.64 [R1+0x42b0], R24 ;  /* 0x0042b01801007387 */ /* 0x0001e80000100a00 */
[----:B0-----:R-:W2:Y:S04]  /*1b0d0*/  LDL.LU R24, [R1+0x1a0] ;  /* 0x0001a00001187983 */ /* 0x001ea80000300800 */
[----:B------:R-:W2:Y:S04]  /*1b0e0*/  LDL.LU R25, [R1+0x1a4] ;  /* 0x0001a40001197983 */ /* 0x000ea80000300800 */
[----:B------:R-:W2:Y:S04]  /*1b0f0*/  LDL.LU R26, [R1+0x1a8] ;  /* 0x0001a800011a7983 */ /* 0x000ea80000300800 */
[----:B------:R-:W2:Y:S04]  /*1b100*/  LDL.LU R27, [R1+0x1ac] ;  /* 0x0001ac00011b7983 */ /* 0x000ea80000300800 */
[----:B--2---:R-:W-:Y:S04]  /*1b110*/  STL.64 [R1+0x4358], R26 ;  /* 0x0043581a01007387 */ /* 0x004fe80000100a00 */
[----:B------:R0:W-:Y:S04]  /*1b120*/  STL.64 [R1+0x4350], R24 ;  /* 0x0043501801007387 */ /* 0x0001e80000100a00 */
[----:B0-----:R-:W2:Y:S04]  /*1b130*/  LDL.LU R24, [R1+0x190] ;  /* 0x0001900001187983 */ /* 0x001ea80000300800 */
[----:B------:R-:W2:Y:S04]  /*1b140*/  LDL.LU R25, [R1+0x194] ;  /* 0x0001940001197983 */ /* 0x000ea80000300800 */
[----:B------:R-:W2:Y:S04]  /*1b150*/  LDL.LU R26, [R1+0x198] ;  /* 0x00019800011a7983 */ /* 0x000ea80000300800 */
[----:B------:R-:W2:Y:S01]  /*1b160*/  LDL.LU R27, [R1+0x19c] ;  /* 0x00019c00011b7983 */ /* 0x000ea20000300800 */
[C---:B------:R-:W-:Y:S03]  /*1b170*/  HMMA.16816.F32 R8, R20.reuse, R14, R8 ;  /* 0x0000000e1408723c */ /* 0x040fe60000001808 */
[----:B--2---:R-:W-:Y:S04]  /*1b180*/  STL.64 [R1+0x4368], R26 ;  /* 0x0043681a01007387 */ /* 0x004fe80000100a00 */
        /* <DEDUP_REMOVED lines=10> */
[----:B------:R-:W2:Y:S04]  /*1b230*/  LDL.LU R27, [R1+0x8c] ;  /* 0x00008c00011b7983 */ /* 0x000ea80000300800 */
[----:B------:R-:W-:Y:S04]  /*1b240*/  STL [R1+0x4248], R0 ;  /* 0x0042480001007387 */ /* 0x000fe80000100800 */
[----:B------:R-:W-:Y:S04]  /*1b250*/  STL.64 [R1+0x320], R8 ;  /* 0x0003200801007387 */ /* 0x000fe80000100a00 */
[----:B------:R0:W-:Y:S04]  /*1b260*/  STL.64 [R1+0x328], R10 ;  /* 0x0003280a01007387 */ /* 0x0001e80000100a00 */
[----:B0-----:R-:W3:Y:S02]  /*1b270*/  LDL.LU.64 R10, [R1+0x43a8] ;  /* 0x0043a800010a7983 */ /* 0x001ee40000300a00 */
[C---:B---3--:R-:W-:Y:S11]  /*1b280*/  HMMA.16816.F32 R4, R20.reuse, R10, R4 ;  /* 0x0000000a1404723c */ /* 0x048ff60000001804 */
[----:B------:R-:W-:Y:S11]  /*1b290*/  @!UPT UIADD3 URZ, URZ, URZ, URZ ;  /* 0x0000003f3f3ff290 */ /* 0x000ff6000fffe03f */
[----:B------:R-:W-:Y:S01]  /*1b2a0*/  @!UPT UIADD3 URZ, URZ, URZ, URZ ;  /* 0x0000003f3f3ff290 */ /* 0x000fe2000fffe03f */
[----:B------:R-:W-:Y:S04]  /*1b2b0*/  STL.64 [R1+0x340], R4 ;  /* 0x0003400401007387 */ /* 0x000fe80000100a00 */
[----:B------:R0:W-:Y:S04]  /*1b2c0*/  STL.64 [R1+0x348], R6 ;  /* 0x0003480601007387 */ /* 0x0001e80000100a00 */
[----:B0-----:R-:W4:Y:S04]  /*1b2d0*/  LDL.LU.64 R6, [R1+0x43a0] ;  /* 0x0043a00001067983 */ /* 0x001f280000300a00 */
[----:B------:R-:W3:Y:S04]  /*1b2e0*/  LDL.LU.64 R4, [R1+0x4398] ;  /* 0x0043980001047983 */ /* 0x000ee80000300a00 */
[----:B------:R0:W-:Y:S04]  /*1b2f0*/  STL.64 [R1+0x4370], R10 ;  /* 0x0043700a01007387 */ /* 0x0001e80000100a00 */
[----:B------:R-:W2:Y:S04]  /*1b300*/  LDL.LU.64 R8, [R1+0x20] ;  /* 0x0000200001087983 */ /* 0x000ea80000300a00 */
[----:B0-----:R-:W2:Y:S01]  /*1b310*/  LDL.LU.64 R10, [R1+0x28] ;  /* 0x00002800010a7983 */ /* 0x001ea20000300a00 */
[C---:B----4-:R-:W-:Y:S11]  /*1b320*/  HMMA.16816.F32 R16, R20.reuse, R6, R16 ;  /* 0x000000061410723c */ /* 0x050ff60000001810 */
[----:B------:R-:W-:Y:S11]  /*1b330*/  @!UPT UIADD3 URZ, URZ, URZ, URZ ;  /* 0x0000003f3f3ff290 */ /* 0x000ff6000fffe03f */
[----:B------:R-:W-:Y:S01]  /*1b340*/  @!UPT UIADD3 URZ, URZ, URZ, URZ ;  /* 0x0000003f3f3ff290 */ /* 0x000fe2000fffe03f */
[----:B------:R-:W-:Y:S04]  /*1b350*/  STL.64 [R1+0x330], R16 ;  /* 0x0003301001007387 */ /* 0x000fe80000100a00 */
[----:B------:R0:W-:Y:S04]  /*1b360*/  STL.64 [R1+0x338], R18 ;  /* 0x0003381201007387 */ /* 0x0001e80000100a00 */
[----:B0-----:R-:W2:Y:S04]  /*1b370*/  LDL.LU.64 R18, [R1+0x4390] ;  /* 0x0043900001127983 */ /* 0x001ea80000300a00 */
[----:B------:R-:W4:Y:S01]  /*1b380*/  LDL.LU.64 R16, [R1+0x4388] ;  /* 0x0043880001107983 */ /* 0x000f220000300a00 */
[----:B--2---:R-:W-:Y:S03]  /*1b390*/  HMMA.16816.F32 R20, R20, R18, R24 ;  /* 0x000000121414723c */ /* 0x004fe60000001818 */
[----:B------:R-:W2:Y:S04]  /*1b3a0*/  LDL.LU.64 R26, [R1+0x4380] ;  /* 0x00438000011a7983 */ /* 0x000ea80000300a00 */
[----:B------:R-:W2:Y:S01]  /*1b3b0*/  LDL.LU.64 R24, [R1+0x4378] ;  /* 0x0043780001187983 */ /* 0x000ea20000300a00 */
[----:B------:R-:W-:Y:S01]  /*1b3c0*/  IMAD.MOV.U32 R3, RZ, RZ, R10 ;  /* 0x000000ffff037224 */ /* 0x000fe200078e000a */
[----:B------:R-:W-:Y:S11]  /*1b3d0*/  MOV R0, R11 ;  /* 0x0000000b00007202 */ /* 0x000ff60000000f00 */
[----:B------:R-:W-:Y:S03]  /*1b3e0*/  @!UPT UIADD3 URZ, URZ, URZ, URZ ;  /* 0x0000003f3f3ff290 */ /* 0x000fe6000fffe03f */
[----:B------:R0:W-:Y:S04]  /*1b3f0*/  STL.64 [R1+0x310], R20 ;  /* 0x0003101401007387 */ /* 0x0001e80000100a00 */
[----:B------:R-:W-:Y:S01]  /*1b400*/  STL.64 [R1+0x318], R22 ;  /* 0x0003181601007387 */ /* 0x000fe20000100a00 */
[----:B0-----:R-:W-:Y:S02]  /*1b410*/  MOV R21, R8 ;  /* 0x0000000800157202 */ /* 0x001fe40000000f00 */
[----:B------:R-:W-:Y:S01]  /*1b420*/  MOV R20, R9 ;  /* 0x0000000900147202 */ /* 0x000fe20000000f00 */
[----:B--2---:R-:W-:Y:S01]  /*1b430*/  HMMA.16816.F32 R24, R8, R14, R24 ;  /* 0x0000000e0818723c */ /* 0x004fe20000001818 */
[----:B------:R-:W2:Y:S11]  /*1b440*/  LDL.LU.64 R10, [R1+0x4370] ;  /* 0x00437000010a7983 */ /* 0x000eb60000300a00 */
[----:B------:R-:W-:Y:S11]  /*1b450*/  @!UPT UIADD3 URZ, URZ, URZ, URZ ;  /* 0x0000003f3f3ff290 */ /* 0x000ff6000fffe03f */
[----:B------:R0:W-:Y:S01]  /*1b460*/  STL.64 [R1+0xc8], R26 ;  /* 0x0000c81a01007387 */ /* 0x0001e20000100a00 */
[----:B------:R-:W-:Y:S02]  /*1b470*/  MOV R8, R24 ;  /* 0x0000001800087202 */ /* 0x000fe40000000f00 */
[----:B------:R-:W-:Y:S01]  /*1b480*/  MOV R9, R25 ;  /* 0x0000001900097202 */ /* 0x000fe20000000f00 */
[----:B0-----:R-:W2:Y:S04]  /*1b490*/  LDL.LU.64 R26, [R1+0x4368] ;  /* 0x00436800011a7983 */ /* 0x001ea80000300a00 */
[----:B------:R-:W2:Y:S04]  /*1b4a0*/  LDL.LU.64 R24, [R1+0x4360] ;  /* 0x0043600001187983 */ /* 0x000ea80000300a00 */
[----:B------:R0:W-:Y:S04]  /*1b4b0*/  STL.64 [R1+0x4338], R14 ;  /* 0x0043380e01007387 */ /* 0x0001e80000100a00 */
[----:B------:R1:W-:Y:S01]  /*1b4c0*/  STL.64 [R1+0x4330], R12 ;  /* 0x0043300c01007387 */ /* 0x0003e20000100a00 */
[----:B0-----:R-:W-:Y:S01]  /*1b4d0*/  MOV R14, R3 ;  /* 0x00000003000e7202 */ /* 0x001fe20000000f00 */
[----:B------:R-:W-:Y:S01]  /*1b4e0*/  IMAD.MOV.U32 R15, RZ, RZ, R0 ;  /* 0x000000ffff0f7224 */ /* 0x000fe200078e0000 */
[----:B-1----:R-:W-:-:S02]  /*1b4f0*/  MOV R12, R21 ;  /* 0x00000015000c7202 */ /* 0x002fc40000000f00 */
[----:B------:R-:W-:Y:S01]  /*1b500*/  MOV R13, R20 ;  /* 0x00000014000d7202 */ /* 0x000fe20000000f00 */
[----:B------:R-:W-:Y:S04]  /*1b510*/  STL [R1+0x427c], R8 ;  /* 0x00427c0801007387 */ /* 0x000fe80000100800 */
[----:B------:R-:W-:Y:S02]  /*1b520*/  STL [R1+0x4278], R9 ;  /* 0x0042780901007387 */ /* 0x000fe40000100800 */
[C---:B--2---:R-:W-:Y:S11]  /*1b530*/  HMMA.16816.F32 R24, R12.reuse, R10, R24 ;  /* 0x0000000a0c18723c */ /* 0x044ff60000001818 */
[----:B------:R-:W-:Y:S11]  /*1b540*/  @!UPT UIADD3 URZ, URZ, URZ, URZ ;  /* 0x0000003f3f3ff290 */ /* 0x000ff6000fffe03f */
[----:B------:R-:W-:Y:S01]  /*1b550*/  @!UPT UIADD3 URZ, URZ, URZ, URZ ;  /* 0x0000003f3f3ff290 */ /* 0x000fe2000fffe03f */
[----:B------:R0:W-:Y:S01]  /*1b560*/  STL [R1+0xe0], R24 ;  /* 0x0000e01801007387 */ /* 0x0001e20000100800 */
[----:B------:R-:W-:Y:S02]  /*1b570*/  MOV R21, R26 ;  /* 0x0000001a00157202 */ /* 0x000fe40000000f00 */
[----:B------:R-:W-:Y:S02]  /*1b580*/  MOV R20, R27 ;  /* 0x0000001b00147202 */ /* 0x000fe40000000f00 */
[----:B------:R-:W-:Y:S01]  /*1b590*/  MOV R22, R25 ;  /* 0x0000001900167202 */ /* 0x000fe20000000f00 */
[----:B------:R-:W2:Y:S04]  /*1b5a0*/  LDL.LU.64 R26, [R1+0x4358] ;  /* 0x00435800011a7983 */ /* 0x000ea80000300a00 */
[----:B0-----:R-:W2:Y:S04]  /*1b5b0*/  LDL.LU.64 R24, [R1+0x4350] ;  /* 0x0043500001187983 */ /* 0x001ea80000300a00 */
[----:B------:R-:W-:Y:S04]  /*1b5c0*/  STL [R1+0x4260], R21 ;  /* 0x0042601501007387 */ /* 0x000fe80000100800 */
[----:B------:R-:W-:Y:S04]  /*1b5d0*/  STL [R1+0x425c], R22 ;  /* 0x00425c1601007387 */ /* 0x000fe80000100800 */
[----:B------:R0:W-:Y:S04]  /*1b5e0*/  STL [R1+0x4258], R20 ;  /* 0x0042581401007387 */ /* 0x0001e80000100800 */
[----:B0-----:R-:W3:Y:S04]  /*1b5f0*/  LDL.LU R20, [R1+0x50] ;  /* 0x0000500001147983 */ /* 0x001ee80000300800 */
[----:B------:R-:W3:Y:S04]  /*1b600*/  LDL.LU R21, [R1+0x54] ;  /* 0x0000540001157983 */ /* 0x000ee80000300800 */
[----:B------:R-:W3:Y:S04]  /*1b610*/  LDL.LU R22, [R1+0x58] ;  /* 0x0000580001167983 */ /* 0x000ee80000300800 */
[----:B------:R-:W3:Y:S01]  /*1b620*/  LDL.LU R23, [R1+0x5c] ;  /* 0x00005c0001177983 */ /* 0x000ee20000300800 */
[C---:B--2---:R-:W-:Y:S11]  /*1b630*/  HMMA.16816.F32 R24, R12.reuse, R6, R24 ;  /* 0x000000060c18723c */ /* 0x044ff60000001818 */
[----:B------:R-:W-:Y:S11]  /*1b640*/  @!UPT UIADD3 URZ, URZ, URZ, URZ ;  /* 0x0000003f3f3ff290 */ /* 0x000ff6000fffe03f */
[----:B------:R-:W-:Y:S02]  /*1b650*/  @!UPT UIADD3 URZ, URZ, URZ, URZ ;  /* 0x0000003f3f3ff290 */ /* 0x000fe4000fffe03f */
[----:B------:R-:W-:Y:S02]  /*1b660*/  MOV R8, R25 ;  /* 0x0000001900087202 */ /* 0x000fe40000000f00 */
[----:B------:R-:W-:Y:S01]  /*1b670*/  MOV R9, R26 ;  /* 0x0000001a00097202 */ /* 0x000fe20000000f00 */
[----:B------:R4:W-:Y:S04]  /*1b680*/  STL [R1+0xd0], R24 ;  /* 0x0000d01801007387 */ /* 0x0009e80000100800 */
[----:B------:R-:W-:Y:S01]  /*1b690*/  STL [R1+0xdc], R27 ;  /* 0x0000dc1b01007387 */ /* 0x000fe20000100800 */
[----:B---3--:R-:W-:Y:S03]  /*1b6a0*/  HMMA.16816.F32 R12, R12, R18, R20 ;  /* 0x000000120c0c723c */ /* 0x008fe60000001814 */
[----:B------:R-:W-:Y:S04]  /*1b6b0*/  STL.64 [R1+0x4320], R10 ;  /* 0x0043200a01007387 */ /* 0x000fe80000100a00 */
[----:B------:R0:W-:Y:S01]  /*1b6c0*/  STL.64 [R1+0x4318], R8 ;  /* 0x0043180801007387 */ /* 0x0001e20000100a00 */
[----:B----4-:R-:W-:Y:S01]  /*1b6d0*/  MOV R24, R16 ;  /* 0x0000001000187202 */ /* 0x010fe20000000f00 */
[----:B------:R-:W-:Y:S01]  /*1b6e0*/  IMAD.MOV.U32 R25, RZ, RZ, R17 ;  /* 0x000000ffff197224 */ /* 0x000fe200078e0011 */
[----:B------:R-:W-:Y:S01]  /*1b6f0*/  MOV R26, R29 ;  /* 0x0000001d001a7202 */ /* 0x000fe20000000f00 */
[----:B0-----:R-:W2:Y:S04]  /*1b700*/  LDL.LU R8, [R1+0x1c0] ;  /* 0x0001c00001087983 */ /* 0x001ea80000300800 */
[----:B------:R-:W2:Y:S04]  /*1b710*/  LDL.LU R9, [R1+0x1c4] ;  /* 0x0001c40001097983 */ /* 0x000ea80000300800 */
[----:B------:R-:W2:Y:S04]  /*1b720*/  LDL.LU R10, [R1+0x1c8] ;  /* 0x0001c800010a7983 */ /* 0x000ea80000300800 */
[----:B------:R-:W2:Y:S04]  /*1b730*/  LDL.LU R11, [R1+0x1cc] ;  /* 0x0001cc00010b7983 */ /* 0x000ea80000300800 */
[----:B------:R-:W-:Y:S04]  /*1b740*/  STL.64 [R1+0x4310], R6 ;  /* 0x0043100601007387 */ /* 0x000fe80000100a00 */
[----:B------:R0:W-:Y:S01]  /*1b750*/  STL.64 [R1+0x4308], R4 ;  /* 0x0043080401007387 */ /* 0x0001e20000100a00 */
[----:B------:R-:W-:-:S03]  /*1b760*/  MOV R27, R2 ;  /* 0x00000002001b7202 */ /* 0x000fc60000000f00 */
[----:B0-----:R-:W3:Y:S04]  /*1b770*/  LDL.LU R4, [R1+0x1d0] ;  /* 0x0001d00001047983 */ /* 0x001ee80000300800 */
[----:B------:R-:W3:Y:S04]  /*1b780*/  LDL.LU R5, [R1+0x1d4] ;  /* 0x0001d40001057983 */ /* 0x000ee80000300800 */
[----:B------:R-:W3:Y:S04]  /*1b790*/  LDL.LU R6, [R1+0x1d8] ;  /* 0x0001d80001067983 */ /* 0x000ee80000300800 */
[----:B------:R-:W3:Y:S04]  /*1b7a0*/  LDL.LU R7, [R1+0x1dc] ;  /* 0x0001dc0001077983 */ /* 0x000ee80000300800 */
[----:B------:R-:W4:Y:S04]  /*1b7b0*/  LDL.LU R16, [R1+0x434c] ;  /* 0x00434c0001107983 */ /* 0x000f280000300800 */
[----:B------:R-:W2:Y:S04]  /*1b7c0*/  LDL.LU R17, [R1+0x4348] ;  /* 0x0043480001117983 */ /* 0x000ea80000300800 */
[----:B------:R-:W3:Y:S04]  /*1b7d0*/  LDL.LU R29, [R1+0x4344] ;  /* 0x00434400011d7983 */ /* 0x000ee80000300800 */
[----:B------:R-:W3:Y:S04]  /*1b7e0*/  LDL.LU R2, [R1+0x4340] ;  /* 0x0043400001027983 */ /* 0x000ee80000300800 */
[----:B------:R-:W-:Y:S04]  /*1b7f0*/  STL.64 [R1+0x4300], R26 ;  /* 0x0043001a01007387 */ /* 0x000fe80000100a00 */
[----:B------:R0:W-:Y:S01]  /*1b800*/  STL.64 [R1+0x42f8], R24 ;  /* 0x0042f81801007387 */ /* 0x0001e20000100a00 */
[----:B------:R-:W-:-:S02]  /*1b810*/  MOV R22, R12 ;  /* 0x0000000c00167202 */ /* 0x000fc40000000f00 */
[----:B------:R-:W-:Y:S01]  /*1b820*/  MOV R20, R13 ;  /* 0x0000000d00147202 */ /* 0x000fe20000000f00 */
[----:B0-----:R-:W3:Y:S04]  /*1b830*/  LDL.LU R24, [R1+0x1e0] ;  /* 0x0001e00001187983 */ /* 0x001ee80000300800 */
[----:B------:R-:W3:Y:S04]  /*1b840*/  LDL.LU R25, [R1+0x1e4] ;  /* 0x0001e40001197983 */ /* 0x000ee80000300800 */
[----:B------:R-:W3:Y:S04]  /*1b850*/  LDL.LU R26, [R1+0x1e8] ;  /* 0x0001e800011a7983 */ /* 0x000ee80000300800 */
[----:B------:R-:W3:Y:S04]  /*1b860*/  LDL.LU R27, [R1+0x1ec] ;  /* 0x0001ec00011b7983 */ /* 0x000ee80000300800 */
[----:B------:R0:W-:Y:S04]  /*1b870*/  STL.64 [R1+0x88], R14 ;  /* 0x0000880e01007387 */ /* 0x0001e80000100a00 */
[----:B0-----:R-:W3:Y:S04]  /*1b880*/  LDL.LU.64 R14, [R1+0x4338] ;  /* 0x00433800010e7983 */ /* 0x001ee80000300a00 */
[----:B------:R-:W3:Y:S04]  /*1b890*/  LDL.LU.64 R12, [R1+0x4330] ;  /* 0x00433000010c7983 */ /* 0x000ee80000300a00 */
[----:B------:R-:W-:Y:S04]  /*1b8a0*/  STL [R1+0x4268], R20 ;  /* 0x0042681401007387 */ /* 0x000fe80000100800 */
[----:B------:R2:W-:Y:S01]  /*1b8b0*/  STL [R1+0x4264], R22 ;  /* 0x0042641601007387 */ /* 0x0005e20000100800 */
[----:B----4-:R-:W-:Y:S01]  /*1b8c0*/  MOV R23, R16 ;  /* 0x0000001000177202 */ /* 0x010fe20000000f00 */
[----:B--2---:R-:W-:Y:S01]  /*1b8d0*/  IMAD.MOV.U32 R22, RZ, RZ, R17 ;  /* 0x000000ffff167224 */ /* 0x004fe200078e0011 */
[----:B---3--:R-:W-:-:S02]  /*1b8e0*/  MOV R20, R13 ;  /* 0x0000000d00147202 */ /* 0x008fc40000000f00 */
[----:B------:R-:W-:Y:S01]  /*1b8f0*/  MOV R21, R12 ;  /* 0x0000000c00157202 */ /* 0x000fe20000000f00 */
[----:B------:R-:W2:Y:S04]  /*1b900*/  LDL.LU R13, [R1+0x432c] ;  /* 0x00432c00010d7983 */ /* 0x000ea80000300800 */
[----:B------:R-:W2:Y:S02]  /*1b910*/  LDL.LU R12, [R1+0x4328] ;  /* 0x00432800010c7983 */ /* 0x000ea40000300800 */
[----:B------:R-:W-:Y:S11]  /*1b920*/  HMMA.16816.F32 R8, R20, R14, R8 ;  /* 0x0000000e1408723c */ /* 0x000ff60000001808 */
[----:B------:R-:W-:Y:S11]  /*1b930*/  @!UPT UIADD3 URZ, URZ, URZ, URZ ;  /* 0x0000003f3f3ff290 */ /* 0x000ff6000fffe03f */
[----:B------:R-:W-:Y:S01]  /*1b940*/  @!UPT UIADD3 URZ, URZ, URZ, URZ ;  /* 0x0000003f3f3ff290 */ /* 0x000fe2000fffe03f */
[----:B------:R-:W-:Y:S01]  /*1b950*/  STL.64 [R1+0xb0], R8 ;  /* 0x0000b00801007387 */ /* 0x000fe20000100a00 */
[----:B------:R-:W-:-:S03]  /*1b960*/  MOV R3, R10 ;  /* 0x0000000a00037202 */ /* 0x000fc60000000f00 */
[----:B------:R0:W-:Y:S04]  /*1b970*/  STL [R1+0xbc], R11 ;  /* 0x0000bc0b01007387 */ /* 0x0001e80000100800 */
[----:B0-----:R-:W3:Y:S04]  /*1b980*/  LDL.LU.64 R10, [R1+0x4320] ;  /* 0x00432000010a7983 */ /* 0x001ee80000300a00 */
[----:B------:R-:W4:Y:S04]  /*1b990*/  LDL.LU.64 R8, [R1+0x4318] ;  /* 0x0043180001087983 */ /* 0x000f280000300a00 */
[----:B------:R-:W-:Y:S01]  /*1b9a0*/  STL [R1+0x41c4], R3 ;  /* 0x0041c40301007387 */ /* 0x000fe20000100800 */
[C---:B---3--:R-:W-:Y:S11]  /*1b9b0*/  HMMA.16816.F32 R4, R20.reuse, R10, R4 ;  /* 0x0000000a1404723c */ /* 0x048ff60000001804 */
[----:B------:R-:W-:Y:S11]  /*1b9c0*/  @!UPT UIADD3 URZ, URZ, URZ, URZ ;  /* 0x0000003f3f3ff290 */ /* 0x000ff6000fffe03f */
[----:B------:R-:W-:Y:S01]  /*1b9d0*/  @!UPT UIADD3 URZ, URZ, URZ, URZ ;  /* 0x0000003f3f3ff290 */ /* 0x000fe2000fffe03f */
[----:B------:R-:W-:Y:S04]  /*1b9e0*/  STL.64 [R1+0xa0], R4 ;  /* 0x0000a00401007387 */ /* 0x000fe80000100a00 */
[----:B------:R0:W-:Y:S04]  /*1b9f0*/  STL.64 [R1+0xa8], R6 ;  /* 0x0000a80601007387 */ /* 0x0001e80000100a00 */
[----:B0-----:R-:W3:Y:S04]  /*1ba00*/  LDL.LU.64 R6, [R1+0x4310] ;  /* 0x0043100001067983 */ /* 0x001ee80000300a00 */
[----:B------:R-:W2:Y:S04]  /*1ba10*/  LDL.LU.64 R4, [R1+0x4308] ;  /* 0x0043080001047983 */ /* 0x000ea80000300a00 */
[----:B------:R-:W-:Y:S04]  /*1ba20*/  STL.64 [R1+0x42f0], R10 ;  /* 0x0042f00a01007387 */ /* 0x000fe80000100a00 */
[----:B----4-:R0:W-:Y:S04]  /*1ba30*/  STL.64 [R1+0x42e8], R8 ;  /* 0x0042e80801007387 */ /* 0x0101e80000100a00 */
[----:B0-----:R-:W4:Y:S04]  /*1ba40*/  LDL.LU R8, [R1+0x200] ;  /* 0x0002000001087983 */ /* 0x001f280000300800 */
[----:B------:R-:W4:Y:S04]  /*1ba50*/  LDL.LU R9, [R1+0x204] ;  /* 0x0002040001097983 */ /* 0x000f280000300800 */
[----:B------:R-:W4:Y:S04]  /*1ba60*/  LDL.LU R10, [R1+0x208] ;  /* 0x00020800010a7983 */ /* 0x000f280000300800 */
[----:B------:R-:W4:Y:S01]  /*1ba70*/  LDL.LU R11, [R1+0x20c] ;  /* 0x00020c00010b7983 */ /* 0x000f220000300800 */
[----:B---3--:R-:W-:Y:S11]  /*1ba80*/  HMMA.16816.F32 R24, R20, R6, R24 ;  /* 0x000000061418723c */ /* 0x008ff60000001818 */
[----:B------:R-:W-:Y:S11]  /*1ba90*/  @!UPT UIADD3 URZ, URZ, URZ, URZ ;  /* 0x0000003f3f3ff290 */ /* 0x000ff6000fffe03f */
[----:B------:R-:W-:Y:S01]  /*1baa0*/  @!UPT UIADD3 URZ, URZ, URZ, URZ ;  /* 0x0000003f3f3ff290 */ /* 0x000fe2000fffe03f */
[----:B------:R-:W-:Y:S04]  /*1bab0*/  STL.64 [R1+0x90], R24 ;  /* 0x0000901801007387 */ /* 0x000fe80000100a00 */
[----:B------:R-:W-:Y:S04]  /*1bac0*/  STL [R1+0x98], R26 ;  /* 0x0000981a01007387 */ /* 0x000fe80000100800 */
[----:B------:R-:W-:Y:S04]  /*1bad0*/  STL.64 [R1+0x42e0], R6 ;  /* 0x0042e00601007387 */ /* 0x000fe80000100a00 */
[----:B--2---:R0:W-:Y:S04]  /*1bae0*/  STL.64 [R1+0x42d8], R4 ;  /* 0x0042d80401007387 */ /* 0x0041e80000100a00 */
[----:B0-----:R-:W2:Y:S04]  /*1baf0*/  LDL.LU R4, [R1+0x1b0] ;  /* 0x0001b00001047983 */ /* 0x001ea80000300800 */
[----:B------:R-:W2:Y:S04]  /*1bb00*/  LDL.LU R5, [R1+0x1b4] ;  /* 0x0001b40001057983 */ /* 0x000ea80000300800 */
[----:B------:R-:W2:Y:S04]  /*1bb10*/  LDL.LU R6, [R1+0x1b8] ;  /* 0x0001b80001067983 */ /* 0x000ea80000300800 */
[----:B------:R-:W2:Y:S01]  /*1bb20*/  LDL.LU R7, [R1+0x1bc] ;  /* 0x0001bc0001077983 */ /* 0x000ea20000300800 */
[----:B------:R-:W-:-:S03]  /*1bb30*/  MOV R3, R27 ;  /* 0x0000001b00037202 */ /* 0x000fc60000000f00 */
[----:B------:R-:W0:Y:S04]  /*1bb40*/  LDSM.16.MT88.4 R24, [R2+0x2000] ;  /* 0x002000000218783b */ /* 0x000e280000004200 */
[----:B------:R-:W-:Y:S01]  /*1bb50*/  STL [R1+0x41c8], R3 ;  /* 0x0041c80301007387 */ /* 0x000fe20000100800 */
[----:B0-----:R-:W-:-:S03]  /*1bb60*/  MOV R17, R26 ;  /* 0x0000001a00117202 */ /* 0x001fc60000000f00 */
[----:B------:R-:W-:Y:S01]  /*1bb70*/  STL.64 [R1+0x60], R24 ;  /* 0x0000601801007387 */ /* 0x000fe20000100a00 */
[----:B------:R-:W-:-:S03]  /*1bb80*/  MOV R16, R27 ;  /* 0x0000001b00107202 */ /* 0x000fc60000000f00 */
[----:B------:R-:W0:Y:S04]  /*1bb90*/  LDSM.16.M88.4 R24, [R28+0x10000] ;  /* 0x010000001c18783b */ /* 0x000e280000000200 */
[----:B------:R-:W-:Y:S04]  /*1bba0*/  STL [R1+0x4274], R17 ;  /* 0x0042741101007387 */ /* 0x000fe80000100800 */
[----:B0-----:R-:W-:Y:S04]  /*1bbb0*/  STL.64 [R1+0x40], R24 ;  /* 0x0000401801007387 */ /* 0x001fe80000100a00 */
[----:B------:R0:W-:Y:S04]  /*1bbc0*/  STL.64 [R1+0x48], R26 ;  /* 0x0000481a01007387 */ /* 0x0001e80000100a00 */
[----:B0-----:R-:W4:Y:S04]  /*1bbd0*/  LDL.LU.64 R26, [R1+0x4300] ;  /* 0x00430000011a7983 */ /* 0x001f280000300a00 */
[----:B------:R-:W4:Y:S01]  /*1bbe0*/  LDL.LU.64 R24, [R1+0x42f8] ;  /* 0x0042f80001187983 */ /* 0x000f220000300a00 */
[----:B--2---:R-:W-:Y:S11]  /*1bbf0*/  HMMA.16816.F32 R4, R20, R18, R4 ;  /* 0x000000121404723c */ /* 0x004ff60000001804 */
[----:B------:R-:W-:Y:S11]  /*1bc00*/  @!UPT UIADD3 URZ, URZ, URZ, URZ ;  /* 0x0000003f3f3ff290 */ /* 0x000ff6000fffe03f */
[----:B------:R-:W-:Y:S01]  /*1bc10*/  @!UPT UIADD3 URZ, URZ, URZ, URZ ;  /* 0x0000003f3f3ff290 */ /* 0x000fe2000fffe03f */
[----:B------:R-:W-:Y:S01]  /*1bc20*/  STL.64 [R1+0x70], R4 ;  /* 0x0000700401007387 */ /* 0x000fe20000100a00 */
[----:B------:R-:W-:-:S03]  /*1bc30*/  MOV R3, R6 ;  /* 0x0000000600037202 */ /* 0x000fc60000000f00 */
[----:B------:R-:W-:Y:S04]  /*1bc40*/  STL [R1+0x7c], R7 ;  /* 0x00007c0701007387 */ /* 0x000fe80000100800 */
[----:B------:R-:W0:Y:S04]  /*1bc50*/  LDSM.16.M88.4 R4, [R28+0x14000] ;  /* 0x014000001c04783b */ /* 0x000e280000000200 */
[----:B------:R-:W-:Y:S04]  /*1bc60*/  STL [R1+0x424c], R3 ;  /* 0x00424c0301007387 */ /* 0x000fe80000100800 */
[----:B0-----:R-:W-:Y:S01]  /*1bc70*/  STL.64 [R1+0x30], R4 ;  /* 0x0000300401007387 */ /* 0x001fe20000100a00 */
[----:B------:R-:W-:Y:S01]  /*1bc80*/  IMAD.MOV.U32 R17, RZ, RZ, R4 ;  /* 0x000000ffff117224 */ /* 0x000fe200078e0004 */
[----:B------:R-:W-:-:S02]  /*1bc90*/  MOV R23, R5 ;  /* 0x0000000500177202 */ /* 0x000fc40000000f00 */
[----:B------:R-:W-:Y:S04]  /*1bca0*/  STL.64 [R1+0x38], R6 ;  /* 0x0000380601007387 */ /* 0x000fe80000100a00 */
[----:B------:R-:W0:Y:S04]  /*1bcb0*/  LDSM.16.M88.4 R4, [R28+0x18000] ;  /* 0x018000001c04783b */ /* 0x000e280000000200 */
[----:B------:R-:W-:Y:S04]  /*1bcc0*/  STL.64 [R1+0x42d0], R18 ;  /* 0x0042d01201007387 */ /* 0x000fe80000100a00 */
[----:B------:R-:W-:Y:S04]  /*1bcd0*/  STL.64 [R1+0x42c8], R16 ;  /* 0x0042c81001007387 */ /* 0x000fe80000100a00 */
[----:B0-----:R-:W-:Y:S01]  /*1bce0*/  STL.64 [R1+0x20], R4 ;  /* 0x0000200401007387 */ /* 0x001fe20000100a00 */
[----:B------:R-:W-:-:S02]  /*1bcf0*/  MOV R3, R4 ;  /* 0x0000000400037202 */ /* 0x000fc40000000f00 */
[----:B------:R-:W-:Y:S01]  /*1bd00*/  MOV R0, R5 ;  /* 0x0000000500007202 */ /* 0x000fe20000000f00 */
[----:B------:R-:W-:Y:S04]  /*1bd10*/  STL.64 [R1+0x28], R6 ;  /* 0x0000280601007387 */ /* 0x000fe80000100a00 */
[----:B------:R-:W0:Y:S01]  /*1bd20*/  LDSM.16.M88.4 R4, [R28+0x1c000] ;  /* 0x01c000001c04783b */ /* 0x000e220000000200 */
[----:B----4-:R-:W-:Y:S03]  /*1bd30*/  HMMA.16816.F32 R8, R24, R14, R8 ;  /* 0x0000000e1808723c */ /* 0x010fe60000001808 */
[----:B------:R-:W-:Y:S04]  /*1bd40*/  STL [R1+0x4270], R0 ;  /* 0x0042700001007387 */ /* 0x000fe80000100800 */
[----:B------:R-:W-:Y:S04]  /*1bd50*/  STL [R1+0x426c], R3 ;  /* 0x00426c0301007387 */ /* 0x000fe80000100800 */
[----:B0-----:R0:W-:Y:S01]  /*1bd60*/  STL.64 [R1+0x10], R4 ;  /* 0x0000100401007387 */ /* 0x0011e20000100a00 */
[----:B------:R-:W-:-:S03]  /*1bd70*/  MOV R22, R4 ;  /* 0x0000000400167202 */ /* 0x000fc60000000f00 */
[----:B------:R1:W-:Y:S04]  /*1bd80*/  STL.64 [R1+0x18], R6 ;  /* 0x0000180601007387 */ /* 0x0003e80000100a00 */
[----:B------:R-:W-:Y:S04]  /*1bd90*/  STL [R1+0x3b68], R28 ;  /* 0x003b681c01007387 */ /* 0x000fe80000100800 */
[----:B0-----:R-:W2:Y:S04]  /*1bda0*/  LDL.LU R4, [R1+0x220] ;  /* 0x0002200001047983 */ /* 0x001ea80000300800 */
[----:B------:R-:W-:Y:S04]  /*1bdb0*/  STL.64 [R1+0xf0], R8 ;  /* 0x0000f00801007387 */ /* 0x000fe80000100a00 */
[----:B------:R-:W-:Y:S04]  /*1bdc0*/  STL.64 [R1+0xf8], R10 ;  /* 0x0000f80a01007387 */ /* 0x000fe80000100a00 */
[----:B------:R-:W0:Y:S01]  /*1bdd0*/  LDSM.16.MT88.4 R8, [R2+0x2080] ;  /* 0x002080000208783b */ /* 0x000e220000004200 */
[----:B------:R-:W-:-:S03]  /*1bde0*/  MOV R21, R5 ;  /* 0x0000000500157202 */ /* 0x000fc60000000f00 */
[----:B------:R-:W2:Y:S04]  /*1bdf0*/  LDL.LU R5, [R1+0x224] ;  /* 0x0002240001057983 */ /* 0x000ea80000300800 */
[----:B-1----:R-:W2:Y:S04]  /*1be00*/  LDL.LU R6, [R1+0x228] ;  /* 0x0002280001067983 */ /* 0x002ea80000300800 */
[----:B------:R-:W2:Y:S04]  /*1be10*/  LDL.LU R7, [R1+0x22c] ;  /* 0x00022c0001077983 */ /* 0x000ea80000300800 */
[----:B------:R-:W3:Y:S04]  /*1be20*/  LDL.LU R16, [R1+0x230] ;  /* 0x0002300001107983 */ /* 0x000ee80000300800 */
[----:B------:R-:W3:Y:S04]  /*1be30*/  LDL.LU R17, [R1+0x234] ;  /* 0x0002340001117983 */ /* 0x000ee80000300800 */
[----:B------:R-:W3:Y:S04]  /*1be40*/  LDL.LU R18, [R1+0x238] ;  /* 0x0002380001127983 */ /* 0x000ee80000300800 */
[----:B------:R-:W3:Y:S04]  /*1be50*/  LDL.LU R19, [R1+0x23c] ;  /* 0x00023c0001137983 */ /* 0x000ee80000300800 */
[----:B------:R1:W-:Y:S01]  /*1be60*/  STL.64 [R1+0x42c0], R14 ;  /* 0x0042c00e01007387 */ /* 0x0003e20000100a00 */
[----:B0-----:R-:W-:Y:S01]  /*1be70*/  MOV R20, R10 ;  /* 0x0000000a00147202 */ /* 0x001fe20000000f00 */
[----:B------:R-:W-:Y:S01]  /*1be80*/  IMAD.MOV.U32 R3, RZ, RZ, R9 ;  /* 0x000000ffff037224 */ /* 0x000fe200078e0009 */
[----:B------:R-:W-:Y:S01]  /*1be90*/  MOV R28, R11 ;  /* 0x0000000b001c7202 */ /* 0x000fe20000000f00 */
[----:B-1----:R-:W4:Y:S01]  /*1bea0*/  LDL.LU R14, [R1+0x1f8] ;  /* 0x0001f800010e7983 */ /* 0x002f220000300800 */
[----:B------:R-:W-:-:S03]  /*1beb0*/  MOV R0, R8 ;  /* 0x0000000800007202 */ /* 0x000fc60000000f00 */
[----:B------:R-:W4:Y:S04]  /*1bec0*/  LDL.LU R15, [R1+0x1fc] ;  /* 0x0001fc00010f7983 */ /* 0x000f280000300800 */
[----:B------:R-:W2:Y:S04]  /*1bed0*/  LDL.LU.64 R10, [R1+0x42f0] ;  /* 0x0042f000010a7983 */ /* 0x000ea80000300a00 */
[----:B------:R-:W2:Y:S04]  /*1bee0*/  LDL.LU.64 R8, [R1+0x42e8] ;  /* 0x0042e80001087983 */ /* 0x000ea80000300a00 */
[----:B------:R-:W-:Y:S04]  /*1bef0*/  STL.64 [R1+0x4288], R22 ;  /* 0x0042881601007387 */ /* 0x000fe80000100a00 */
        /* <DEDUP_REMOVED lines=21> */
[----:B0-----:R-:W3:Y:S04]  /*1c050*/  LDL.LU.64 R6, [R1+0x42e0] ;  /* 0x0042e00001067983 */ /* 0x001ee80000300a00 */
[----:B------:R-:W2:Y:S01]  /*1c060*/  LDL.LU.64 R4, [R1+0x42d8] ;  /* 0x0042d80001047983 */ /* 0x000ea20000300a00 */
[----:B---3--:R-:W-:Y:S11]  /*1c070*/  HMMA.16816.F32 R16, R24, R6, R16 ;  /* 0x000000061810723c */ /* 0x008ff60000001810 */
[----:B------:R-:W-:Y:S11]  /*1c080*/  @!UPT UIADD3 URZ, URZ, URZ, URZ ;  /* 0x0000003f3f3ff290 */ /* 0x000ff6000fffe03f */
[----:B------:R-:W-:Y:S01]  /*1c090*/  @!UPT UIADD3 URZ, URZ, URZ, URZ ;  /* 0x0000003f3f3ff290 */ /* 0x000fe2000fffe03f */
[----:B------:R-:W-:Y:S01]  /*1c0a0*/  STL.64 [R1+0x120], R16 ;  /* 0x0001201001007387 */ /* 0x000fe20000100a00 */
[----:B------:R-:W-:-:S03]  /*1c0b0*/  MOV R2, R19 ;  /* 0x0000001300027202 */ /* 0x000fc60000000f00 */
[----:B------:R0:W-:Y:S04]  /*1c0c0*/  STL [R1+0x128], R18 ;  /* 0x0001281201007387 */ /* 0x0001e80000100800 */
[----:B0-----:R-:W4:Y:S04]  /*1c0d0*/  LDL.LU.64 R18, [R1+0x42d0] ;  /* 0x0042d00001127983 */ /* 0x001f280000300a00 */
[----:B------:R-:W3:Y:S01]  /*1c0e0*/  LDL.LU.64 R16, [R1+0x42c8] ;  /* 0x0042c80001107983 */ /* 0x000ee20000300a00 */
[----:B----4-:R-:W-:Y:S03]  /*1c0f0*/  HMMA.16816.F32 R24, R24, R18, R12 ;  /* 0x000000121818723c */ /* 0x010fe6000000180c */
[----:B------:R-:W2:Y:S11]  /*1c100*/  LDL.LU.64 R14, [R1+0x42c0] ;  /* 0x0042c000010e7983 */ /* 0x000eb60000300a00 */
[----:B------:R-:W-:Y:S09]  /*1c110*/  @!UPT UIADD3 URZ, URZ, URZ, URZ ;  /* 0x0000003f3f3ff290 */ /* 0x000ff2000fffe03f */
[----:B------:R-:W-:Y:S04]  /*1c120*/  STL.64 [R1+0x110], R24 ;  /* 0x0001101801007387 */ /* 0x000fe80000100a00 */
[----:B------:R0:W-:Y:S04]  /*1c130*/  STL.64 [R1+0x118], R26 ;  /* 0x0001181a01007387 */ /* 0x0001e80000100a00 */
[----:B0-----:R-:W2:Y:S04]  /*1c140*/  LDL.LU.64 R26, [R1+0x42b8] ;  /* 0x0042b800011a7983 */ /* 0x001ea80000300a00 */
[----:B------:R-:W2:Y:S02]  /*1c150*/  LDL.LU.64 R24, [R1+0x42b0] ;  /* 0x0042b00001187983 */ /* 0x000ea40000300a00 */
[C---:B--2---:R-:W-:Y:S02]  /*1c160*/  HMMA.16816.F32 R12, R24.reuse, R14, R20 ;  /* 0x0000000e180c723c */ /* 0x044fe40000001814 */
[----:B------:R-:W2:Y:S04]  /*1c170*/  LDL.LU.64 R22, [R1+0x42a8] ;  /* 0x0042a80001167983 */ /* 0x000ea80000300a00 */
[----:B------:R-:W2:Y:S11]  /*1c180*/  LDL.LU.64 R20, [R1+0x42a0] ;  /* 0x0042a00001147983 */ /* 0x000eb60000300a00 */
[----:B------:R-:W-:Y:S06]  /*1c190*/  @!UPT UIADD3 URZ, URZ, URZ, URZ ;  /* 0x0000003f3f3ff290 */ /* 0x000fec000fffe03f */
[----:B------:R-:W-:Y:S04]  /*1c1a0*/  STL.64 [R1+0x200], R12 ;  /* 0x0002000c01007387 */ /* 0x000fe80000100a00 */
[----:B------:R-:W-:Y:S04]  /*1c1b0*/  STL.64 [R1+0x208], R14 ;  /* 0x0002080e01007387 */ /* 0x000fe80000100a00 */
[----:B------:R-:W0:Y:S04]  /*1c1c0*/  LDSM.16.MT88.4 R12, [R29+0x2000] ;  /* 0x002000001d0c783b */ /* 0x000e280000004200 */
[----:B0-----:R-:W-:Y:S04]  /*1c1d0*/  STL.64 [R1+0x41d8], R14 ;  /* 0x0041d80e01007387 */ /* 0x001fe80000100a00 */
[----:B------:R0:W-:Y:S04]  /*1c1e0*/  STL.64 [R1+0x41d0], R12 ;  /* 0x0041d00c01007387 */ /* 0x0001e80000100a00 */
[----:B0-----:R-:W4:Y:S04]  /*1c1f0*/  LDL.LU R12, [R1+0x210] ;  /* 0x00021000010c7983 */ /* 0x001f280000300800 */
[----:B------:R-:W4:Y:S01]  /*1c200*/  LDL.LU R13, [R1+0x214] ;  /* 0x00021400010d7983 */ /* 0x000f220000300800 */
[----:B--2---:R-:W-:Y:S11]  /*1c210*/  HMMA.16816.F32 R20, R24, R10, R20 ;  /* 0x0000000a1814723c */ /* 0x004ff60000001814 */
        /* <DEDUP_REMOVED lines=8> */
[C---:B--2---:R-:W-:Y:S01]  /*1c2a0*/  HMMA.16816.F32 R4, R24.reuse, R6, R20 ;  /* 0x000000061804723c */ /* 0x044fe20000001814 */
[----:B------:R-:W2:Y:S04]  /*1c2b0*/  LDL.LU.64 R22, [R1+0x4288] ;  /* 0x0042880001167983 */ /* 0x000ea80000300a00 */
[----:B------:R-:W2:Y:S03]  /*1c2c0*/  LDL.LU.64 R20, [R1+0x4280] ;  /* 0x0042800001147983 */ /* 0x000ea60000300a00 */
[----:B----4-:R-:W-:Y:S07]  /*1c2d0*/  HMMA.16816.F32 R24, R24, R18, R12 ;  /* 0x000000121818723c */ /* 0x010fee000000180c */
[----:B------:R-:W-:Y:S01]  /*1c2e0*/  MOV R13, R8 ;  /* 0x00000008000d7202 */ /* 0x000fe20000000f00 */
[----:B------:R-:W-:-:S07]  /*1c2f0*/  IMAD.MOV.U32 R14, RZ, RZ, R9 ;  /* 0x000000ffff0e7224 */ /* 0x000fce00078e0009 */
[----:B------:R0:W-:Y:S04]  /*1c300*/  STL.64 [R1+0x1f0], R4 ;  /* 0x0001f00401007387 */ /* 0x0001e80000100a00 */
[----:B------:R-:W-:Y:S04]  /*1c310*/  STL.64 [R1+0x1f8], R6 ;  /* 0x0001f80601007387 */ /* 0x000fe80000100a00 */
[----:B0-----:R-:W4:Y:S04]  /*1c320*/  LDL.LU.64 R4, [R1+0x40] ;  /* 0x0000400001047983 */ /* 0x001f280000300a00 */
[----:B------:R-:W2:Y:S04]  /*1c330*/  LDL.LU R12, [R1+0xd0] ;  /* 0x0000d000010c7983 */ /* 0x000ea80000300800 */
[----:B------:R-:W-:Y:S04]  /*1c340*/  STL.64 [R1+0x1c0], R24 ;  /* 0x0001c01801007387 */ /* 0x000fe80000100a00 */
[----:B------:R-:W-:Y:S04]  /*1c350*/  STL.64 [R1+0x1c8], R26 ;  /* 0x0001c81a01007387 */ /* 0x000fe80000100a00 */
[----:B------:R-:W2:Y:S04]  /*1c360*/  LDL.LU R8, [R1+0x427c] ;  /* 0x00427c0001087983 */ /* 0x000ea80000300800 */
[----:B------:R-:W2:Y:S04]  /*1c370*/  LDL.LU R9, [R1+0x4278] ;  /* 0x0042780001097983 */ /* 0x000ea80000300800 */
[----:B------:R-:W2:Y:S04]  /*1c380*/  LDL.LU R15, [R1+0xdc] ;  /* 0x0000dc00010f7983 */ /* 0x000ea80000300800 */
[----:B--2---:R-:W-:Y:S04]  /*1c390*/  STL.64 [R1+0x41e8], R14 ;  /* 0x0041e80e01007387 */ /* 0x004fe80000100a00 */
[----:B------:R3:W-:Y:S02]  /*1c3a0*/  STL.64 [R1+0x41e0], R12 ;  /* 0x0041e00c01007387 */ /* 0x0007e40000100a00 */
[----:B---3--:R-:W-:-:S02]  /*1c3b0*/  MOV R12, R17 ;  /* 0x00000011000c7202 */ /* 0x008fc40000000f00 */
[----:B------:R-:W-:Y:S01]  /*1c3c0*/  MOV R13, R23 ;  /* 0x00000017000d7202 */ /* 0x000fe20000000f00 */
[----:B------:R-:W2:Y:S04]  /*1c3d0*/  LDL.LU R17, [R1+0x4274] ;  /* 0x0042740001117983 */ /* 0x000ea80000300800 */
[----:B------:R-:W-:Y:S04]  /*1c3e0*/  STL.64 [R1+0x4250], R12 ;  /* 0x0042500c01007387 */ /* 0x000fe80000100a00 */
[----:B------:R-:W3:Y:S04]  /*1c3f0*/  LDL R23, [R1+0x14c0] ;  /* 0x0014c00001177983 */ /* 0x000ee80000100800 */
[----:B------:R-:W2:Y:S04]  /*1c400*/  LDL.LU R10, [R1+0xc8] ;  /* 0x0000c800010a7983 */ /* 0x000ea80000300800 */
[----:B------:R-:W2:Y:S04]  /*1c410*/  LDL.LU R11, [R1+0xcc] ;  /* 0x0000cc00010b7983 */ /* 0x000ea80000300800 */
[----:B---3--:R-:W-:Y:S04]  /*1c420*/  LDSM.16.MT88.4 R24, [R23+0x2000] ;  /* 0x002000001718783b */ /* 0x008fe80000004200 */
[----:B--2---:R0:W-:Y:S02]  /*1c430*/  STL.64 [R1+0x4208], R10 ;  /* 0x0042080a01007387 */ /* 0x0041e40000100a00 */
[----:B0-----:R-:W-:-:S02]  /*1c440*/  MOV R10, R17 ;  /* 0x00000011000a7202 */ /* 0x001fc40000000f00 */
[----:B------:R-:W-:Y:S02]  /*1c450*/  MOV R11, R16 ;  /* 0x00000010000b7202 */ /* 0x000fe40000000f00 */
[----:B------:R-:W0:Y:S04]  /*1c460*/  LDSM.16.MT88.4 R16, [R29+0x2080] ;  /* 0x002080001d10783b */ /* 0x000e280000004200 */
[----:B------:R1:W-:Y:S04]  /*1c470*/  STL.64 [R1+0x4200], R8 ;  /* 0x0042000801007387 */ /* 0x0003e80000100a00 */
[----:B-1----:R-:W4:Y:S04]  /*1c480*/  LDL.LU R8, [R1+0x60] ;  /* 0x0000600001087983 */ /* 0x002f280000300800 */
[----:B------:R-:W4:Y:S04]  /*1c490*/  LDL.LU R9, [R1+0x64] ;  /* 0x0000640001097983 */ /* 0x000f280000300800 */
[----:B0-----:R0:W-:Y:S04]  /*1c4a0*/  STL.64 [R1+0x4190], R18 ;  /* 0x0041901201007387 */ /* 0x0011e80000100a00 */
[----:B------:R1:W-:Y:S01]  /*1c4b0*/  STL.64 [R1+0x4188], R16 ;  /* 0x0041881001007387 */ /* 0x0003e20000100a00 */
[----:B0-----:R-:W-:Y:S01]  /*1c4c0*/  IMAD.MOV.U32 R18, RZ, RZ, R20 ;  /* 0x000000ffff127224 */ /* 0x001fe200078e0014 */
[----:B------:R-:W-:-:S02]  /*1c4d0*/  MOV R19, R28 ;  /* 0x0000001c00137202 */ /* 0x000fc40000000f00 */
[----:B-1----:R-:W-:Y:S02]  /*1c4e0*/  MOV R16, R0 ;  /* 0x0000000000107202 */ /* 0x002fe40000000f00 */
[----:B------:R-:W-:Y:S01]  /*1c4f0*/  MOV R17, R3 ;  /* 0x0000000300117202 */ /* 0x000fe20000000f00 */
[----:B------:R-:W2:Y:S04]  /*1c500*/  LDL.LU R0, [R1+0x4270] ;  /* 0x0042700001007983 */ /* 0x000ea80000300800 */
[----:B------:R-:W3:Y:S04]  /*1c510*/  LDL.LU R3, [R1+0x426c] ;  /* 0x00426c0001037983 */ /* 0x000ee80000300800 */
[----:B------:R-:W2:Y:S04]  /*1c520*/  LDL.LU R20, [R1+0x4268] ;  /* 0x0042680001147983 */ /* 0x000ea80000300800 */
[----:B------:R-:W-:Y:S04]  /*1c530*/  STL.64 [R1+0x4218], R18 ;  /* 0x0042181201007387 */ /* 0x000fe80000100a00 */
[----:B------:R0:W-:Y:S02]  /*1c540*/  STL.64 [R1+0x4210], R16 ;  /* 0x0042101001007387 */ /* 0x0001e40000100a00 */
[----:B0-----:R-:W-:-:S02]  /*1c550*/  MOV R16, R22 ;  /* 0x0000001600107202 */ /* 0x001fc40000000f00 */
[----:B------:R-:W2:Y:S01]  /*1c560*/  LDL.LU R22, [R1+0x4264] ;  /* 0x0042640001167983 */ /* 0x000ea20000300800 */
[----:B------:R-:W-:-:S03]  /*1c570*/  MOV R17, R21 ;  /* 0x0000001500117202 */ /* 0x000fc60000000f00 */
[----:B------:R-:W2:Y:S04]  /*1c580*/  LDL.LU R21, [R1+0x4260] ;  /* 0x0042600001157983 */ /* 0x000ea80000300800 */
[----:B------:R-:W4:Y:S04]  /*1c590*/  LDL.LU R12, [R1+0x240] ;  /* 0x00024000010c7983 */ /* 0x000f280000300800 */
[----:B------:R-:W4:Y:S04]  /*1c5a0*/  LDL.LU R13, [R1+0x244] ;  /* 0x00024400010d7983 */ /* 0x000f280000300800 */
[----:B------:R-:W4:Y:S04]  /*1c5b0*/  LDL.LU R14, [R1+0x248] ;  /* 0x00024800010e7983 */ /* 0x000f280000300800 */
[----:B------:R-:W4:Y:S04]  /*1c5c0*/  LDL.LU R15, [R1+0x24c] ;  /* 0x00024c00010f7983 */ /* 0x000f280000300800 */
        /* <DEDUP_REMOVED lines=11> */
[----:B------:R-:W-:Y:S04]  /*1c680*/  STL.64 [R1+0x4140], R26 ;  /* 0x0041401a01007387 */ /* 0x000fe80000100a00 */
[----:B------:R0:W-:Y:S02]  /*1c690*/  STL.64 [R1+0x4138], R24 ;  /* 0x0041381801007387 */ /* 0x0001e40000100a00 */
[----:B0-----:R-:W-:-:S02]  /*1c6a0*/  MOV R24, R22 ;  /* 0x0000001600187202 */ /* 0x001fc40000000f00 */
[----:B------:R-:W2:Y:S01]  /*1c6b0*/  LDL.LU R22, [R1+0x425c] ;  /* 0x00425c0001167983 */ /* 0x000ea20000300800 */
[----:B------:R-:W-:-:S03]  /*1c6c0*/  MOV R25, R20 ;  /* 0x0000001400197202 */ /* 0x000fc60000000f00 */
[----:B------:R-:W2:Y:S04]  /*1c6d0*/  LDL.LU R20, [R1+0x4258] ;  /* 0x0042580001147983 */ /* 0x000ea80000300800 */
[----:B------:R-:W2:Y:S04]  /*1c6e0*/  LDL.LU R26, [R1+0x88] ;  /* 0x00008800011a7983 */ /* 0x000ea80000300800 */
[----:B------:R-:W2:Y:S01]  /*1c6f0*/  LDL.LU R27, [R1+0x8c] ;  /* 0x00008c00011b7983 */ /* 0x000ea20000300800 */
[----:B----4-:R-:W-:Y:S03]  /*1c700*/  HMMA.16816.F32 R12, R8, R4, R12 ;  /* 0x00000004080c723c */ /* 0x010fe6000000180c */
[----:B--2---:R-:W-:Y:S04]  /*1c710*/  STL.64 [R1+0x41f8], R26 ;  /* 0x0041f81a01007387 */ /* 0x004fe80000100a00 */
[----:B------:R0:W-:Y:S04]  /*1c720*/  STL.64 [R1+0x41f0], R24 ;  /* 0x0041f01801007387 */ /* 0x0001e80000100a00 */
[----:B0-----:R-:W2:Y:S01]  /*1c730*/  LDL.LU R24, [R1+0xe0] ;  /* 0x0000e00001187983 */ /* 0x001ea20000300800 */
[----:B------:R-:W-:Y:S01]  /*1c740*/  IMAD.MOV.U32 R26, RZ, RZ, R21 ;  /* 0x000000ffff1a7224 */ /* 0x000fe200078e0015 */
[----:B------:R-:W-:-:S02]  /*1c750*/  MOV R27, R20 ;  /* 0x00000014001b7202 */ /* 0x000fc40000000f00 */
[----:B------:R-:W-:Y:S02]  /*1c760*/  MOV R25, R22 ;  /* 0x0000001600197202 */ /* 0x000fe40000000f00 */
[----:B------:R-:W0:Y:S04]  /*1c770*/  LDSM.16.MT88.4 R20, [R23+0x2080] ;  /* 0x002080001714783b */ /* 0x000e280000004200 */
[----:B------:R-:W-:Y:S04]  /*1c780*/  STL.64 [R1+0x4228], R26 ;  /* 0x0042281a01007387 */ /* 0x000fe80000100a00 */
[----:B--2---:R1:W-:Y:S04]  /*1c790*/  STL.64 [R1+0x4220], R24 ;  /* 0x0042201801007387 */ /* 0x0043e80000100a00 */
[----:B-1----:R-:W2:Y:S04]  /*1c7a0*/  LDL.LU R24, [R1+0x130] ;  /* 0x0001300001187983 */ /* 0x002ea80000300800 */
[----:B------:R-:W2:Y:S04]  /*1c7b0*/  LDL.LU R25, [R1+0x134] ;  /* 0x0001340001197983 */ /* 0x000ea80000300800 */
[----:B------:R-:W2:Y:S04]  /*1c7c0*/  LDL.LU R26, [R1+0x138] ;  /* 0x00013800011a7983 */ /* 0x000ea80000300800 */
[----:B------:R-:W2:Y:S04]  /*1c7d0*/  LDL.LU R27, [R1+0x13c] ;  /* 0x00013c00011b7983 */ /* 0x000ea80000300800 */
[----:B------:R1:W-:Y:S04]  /*1c7e0*/  STL.64 [R1+0x220], R12 ;  /* 0x0002200c01007387 */ /* 0x0003e80000100a00 */
[----:B------:R-:W-:Y:S04]  /*1c7f0*/  STL.64 [R1+0x228], R14 ;  /* 0x0002280e01007387 */ /* 0x000fe80000100a00 */
[----:B-1----:R-:W4:Y:S04]  /*1c800*/  LDL.LU.64 R12, [R1+0x4250] ;  /* 0x00425000010c7983 */ /* 0x002f280000300a00 */
[----:B0-----:R-:W-:Y:S04]  /*1c810*/  STL.64 [R1+0x4100], R22 ;  /* 0x0041001601007387 */ /* 0x001fe80000100a00 */
[----:B------:R3:W-:Y:S02]  /*1c820*/  STL.64 [R1+0x40f8], R20 ;  /* 0x0040f81401007387 */ /* 0x0007e40000100a00 */
[----:B---3--:R-:W-:-:S02]  /*1c830*/  MOV R20, R3 ;  /* 0x0000000300147202 */ /* 0x008fc40000000f00 */
[----:B------:R-:W3:Y:S01]  /*1c840*/  LDL.LU R3, [R1+0x424c] ;  /* 0x00424c0001037983 */ /* 0x000ee20000300800 */
[----:B------:R-:W-:-:S03]  /*1c850*/  MOV R21, R0 ;  /* 0x0000000000157202 */ /* 0x000fc60000000f00 */
[----:B------:R-:W2:Y:S01]  /*1c860*/  LDL.LU R0, [R1+0x4248] ;  /* 0x0042480001007983 */ /* 0x000ea20000300800 */
[----:B----4-:R-:W-:Y:S11]  /*1c870*/  HMMA.16816.F32 R16, R8, R12, R16 ;  /* 0x0000000c0810723c */ /* 0x010ff60000001810 */
[----:B------:R-:W-:Y:S11]  /*1c880*/  @!UPT UIADD3 URZ, URZ, URZ, URZ ;  /* 0x0000003f3f3ff290 */ /* 0x000ff6000fffe03f */
[----:B------:R-:W-:Y:S01]  /*1c890*/  @!UPT UIADD3 URZ, URZ, URZ, URZ ;  /* 0x0000003f3f3ff290 */ /* 0x000fe2000fffe03f */
[----:B------:R-:W-:Y:S01]  /*1c8a0*/  STL.64 [R1+0x240], R16 ;  /* 0x0002401001007387 */ /* 0x000fe20000100a00 */
[----:B------:R-:W-:-:S03]  /*1c8b0*/  MOV R28, R19 ;  /* 0x00000013001c7202 */ /* 0x000fc60000000f00 */
[----:B------:R0:W-:Y:S04]  /*1c8c0*/  STL [R1+0x248], R18 ;  /* 0x0002481201007387 */ /* 0x0001e80000100800 */
[----:B0-----:R-:W4:Y:S04]  /*1c8d0*/  LDL.LU.64 R18, [R1+0x4240] ;  /* 0x0042400001127983 */ /* 0x001f280000300a00 */
[----:B------:R-:W4:Y:S04]  /*1c8e0*/  LDL.LU.64 R16, [R1+0x4238] ;  /* 0x0042380001107983 */ /* 0x000f280000300a00 */
[----:B------:R-:W-:Y:S01]  /*1c8f0*/  STL [R1+0x4050], R28 ;  /* 0x0040501c01007387 */ /* 0x000fe20000100800 */
[C---:B----4-:R-:W-:Y:S11]  /*1c900*/  HMMA.16816.F32 R16, R8.reuse, R20, R16 ;  /* 0x000000140810723c */ /* 0x050ff60000001810 */
[----:B------:R-:W-:Y:S11]  /*1c910*/  @!UPT UIADD3 URZ, URZ, URZ, URZ ;  /* 0x0000003f3f3ff290 */ /* 0x000ff6000fffe03f */
[----:B------:R-:W-:Y:S01]  /*1c920*/  @!UPT UIADD3 URZ, URZ, URZ, URZ ;  /* 0x0000003f3f3ff290 */ /* 0x000fe2000fffe03f */
[----:B------:R0:W-:Y:S04]  /*1c930*/  STL.64 [R1+0x230], R16 ;  /* 0x0002301001007387 */ /* 0x0001e80000100a00 */
[----:B------:R1:W-:Y:S04]  /*1c940*/  STL.64 [R1+0x238], R18 ;  /* 0x0002381201007387 */ /* 0x0003e80000100a00 */
[----:B0-----:R-:W2:Y:S02]  /*1c950*/  LDL.LU.64 R16, [R1+0x4230] ;  /* 0x0042300001107983 */ /* 0x001ea40000300a00 */
[----:B--2---:R-:W-:Y:S02]  /*1c960*/  HMMA.16816.F32 R8, R8, R16, R24 ;  /* 0x000000100808723c */ /* 0x004fe40000001818 */
[----:B------:R-:W2:Y:S04]  /*1c970*/  LDL.LU.64 R26, [R1+0x4228] ;  /* 0x00422800011a7983 */ /* 0x000ea80000300a00 */
[----:B------:R-:W2:Y:S04]  /*1c980*/  LDL.LU.64 R24, [R1+0x4220] ;  /* 0x0042200001187983 */ /* 0x000ea80000300a00 */
[----:B-1----:R-:W4:Y:S04]  /*1c990*/  LDL.LU.64 R18, [R1+0x4218] ;  /* 0x0042180001127983 */ /* 0x002f280000300a00 */
[----:B------:R-:W4:Y:S09]  /*1c9a0*/  LDL.LU.64 R16, [R1+0x4210] ;  /* 0x0042100001107983 */ /* 0x000f320000300a00 */
        /* <DEDUP_REMOVED lines=9> */
[----:B------:R-:W-:Y:S04]  /*1ca40*/  STL.64 [R1+0x1e0], R8 ;  /* 0x0001e00801007387 */ /* 0x000fe80000100a00 */
[----:B------:R-:W-:Y:S04]  /*1ca50*/  STL.64 [R1+0x1e8], R10 ;  /* 0x0001e80a01007387 */ /* 0x000fe80000100a00 */
[----:B------:R-:W0:Y:S01]  /*1ca60*/  LDSM.16.MT88.4 R8, [R0+0x2000] ;  /* 0x002000000008783b */ /* 0x000e220000004200 */
[C---:B--2---:R-:W-:Y:S03]  /*1ca70*/  HMMA.16816.F32 R12, R16.reuse, R12, R24 ;  /* 0x0000000c100c723c */ /* 0x044fe60000001818 */
[----:B0-----:R-:W-:Y:S04]  /*1ca80*/  STL.64 [R1+0x40c0], R10 ;  /* 0x0040c00a01007387 */ /* 0x001fe80000100a00 */
[----:B------:R0:W-:Y:S04]  /*1ca90*/  STL.64 [R1+0x40b8], R8 ;  /* 0x0040b80801007387 */ /* 0x0001e80000100a00 */
[----:B0-----:R-:W2:Y:S04]  /*1caa0*/  LDL.LU.64 R8, [R1+0x10] ;  /* 0x0000100001087983 */ /* 0x001ea80000300a00 */
[----:B------:R-:W2:Y:S04]  /*1cab0*/  LDL.LU.64 R26, [R1+0x41f8] ;  /* 0x0041f800011a7983 */ /* 0x000ea80000300a00 */
[----:B------:R-:W2:Y:S04]  /*1cac0*/  LDL.LU.64 R24, [R1+0x41f0] ;  /* 0x0041f00001187983 */ /* 0x000ea80000300a00 */
[----:B------:R-:W-:Y:S04]  /*1cad0*/  STL.64 [R1+0x1d0], R12 ;  /* 0x0001d00c01007387 */ /* 0x000fe80000100a00 */
[----:B------:R0:W-:Y:S04]  /*1cae0*/  STL.64 [R1+0x1d8], R14 ;  /* 0x0001d80e01007387 */ /* 0x0001e80000100a00 */
[----:B0-----:R-:W4:Y:S04]  /*1caf0*/  LDL.LU.64 R14, [R1+0x41e8] ;  /* 0x0041e800010e7983 */ /* 0x001f280000300a00 */
[----:B------:R-:W4:Y:S02]  /*1cb00*/  LDL.LU.64 R12, [R1+0x41e0] ;  /* 0x0041e000010c7983 */ /* 0x000f240000300a00 */
[C---:B----4-:R-:W-:Y:S02]  /*1cb10*/  HMMA.16816.F32 R20, R16.reuse, R20, R12 ;  /* 0x000000141014723c */ /* 0x050fe4000000180c */
[----:B------:R-:W4:Y:S04]  /*1cb20*/  LDL.LU.64 R14, [R1+0x41d8] ;  /* 0x0041d800010e7983 */ /* 0x000f280000300a00 */
[----:B------:R-:W4:Y:S02]  /*1cb30*/  LDL.LU.64 R12, [R1+0x41d0] ;  /* 0x0041d000010c7983 */ /* 0x000f240000300a00 */
[----:B--2---:R-:W-:Y:S11]  /*1cb40*/  HMMA.16816.F32 R16, R16, R8, R24 ;  /* 0x000000081010723c */ /* 0x004ff60000001818 */
[----:B------:R-:W-:Y:S04]  /*1cb50*/  @!UPT UIADD3 URZ, URZ, URZ, URZ ;  /* 0x0000003f3f3ff290 */ /* 0x000fe8000fffe03f */
[----:B------:R0:W-:Y:S04]  /*1cb60*/  STL.64 [R1+0x1b0], R20 ;  /* 0x0001b01401007387 */ /* 0x0001e80000100a00 */
[----:B------:R1:W-:Y:S04]  /*1cb70*/  STL [R1+0x1b8], R22 ;  /* 0x0001b81601007387 */ /* 0x0003e80000100800 */
[----:B------:R-:W-:Y:S04]  /*1cb80*/  STL.64 [R1+0x41b8], R8 ;  /* 0x0041b80801007387 */ /* 0x000fe80000100a00 */
[----:B0-----:R-:W2:Y:S01]  /*1cb90*/  LDL.LU R20, [R1+0x2e0] ;  /* 0x0002e00001147983 */ /* 0x001ea20000300800 */
[----:B------:R-:W-:-:S03]  /*1cba0*/  MOV R28, R23 ;  /* 0x00000017001c7202 */ /* 0x000fc60000000f00 */
[----:B------:R-:W-:Y:S04]  /*1cbb0*/  STL.64 [R1+0x160], R16 ;  /* 0x0001601001007387 */ /* 0x000fe80000100a00 */
[----:B------:R-:W-:Y:S04]  /*1cbc0*/  STL.64 [R1+0x168], R18 ;  /* 0x0001681201007387 */ /* 0x000fe80000100a00 */
[----:B------:R-:W2:Y:S04]  /*1cbd0*/  LDL.LU R21, [R1+0x2e4] ;  /* 0x0002e40001157983 */ /* 0x000ea80000300800 */
[----:B-1----:R-:W2:Y:S04]  /*1cbe0*/  LDL.LU R22, [R1+0x2e8] ;  /* 0x0002e80001167983 */ /* 0x002ea80000300800 */
[----:B------:R-:W2:Y:S01]  /*1cbf0*/  LDL.LU R23, [R1+0x2ec] ;  /* 0x0002ec0001177983 */ /* 0x000ea20000300800 */
[----:B---3--:R-:W-:-:S03]  /*1cc00*/  IMAD.MOV.U32 R26, RZ, RZ, R3 ;  /* 0x000000ffff1a7224 */ /* 0x008fc600078e0003 */
[----:B--2---:R-:W-:Y:S04]  /*1cc10*/  STL.64 [R1+0x4110], R22 ;  /* 0x0041101601007387 */ /* 0x004fe80000100a00 */
[----:B------:R0:W-:Y:S04]  /*1cc20*/  STL.64 [R1+0x4108], R20 ;  /* 0x0041081401007387 */ /* 0x0001e80000100a00 */
[----:B0-----:R-:W2:Y:S04]  /*1cc30*/  LDL.LU R20, [R1+0x2f0] ;  /* 0x0002f00001147983 */ /* 0x001ea80000300800 */
[----:B------:R-:W2:Y:S04]  /*1cc40*/  LDL.LU R21, [R1+0x2f4] ;  /* 0x0002f40001157983 */ /* 0x000ea80000300800 */
[----:B------:R-:W3:Y:S04]  /*1cc50*/  LDL.LU R22, [R1+0x2f8] ;  /* 0x0002f80001167983 */ /* 0x000ee80000300800 */
[----:B------:R-:W3:Y:S04]  /*1cc60*/  LDL.LU R23, [R1+0x2fc] ;  /* 0x0002fc0001177983 */ /* 0x000ee80000300800 */
[----:B------:R-:W2:Y:S04]  /*1cc70*/  LDL.LU R24, [R1+0x70] ;  /* 0x0000700001187983 */ /* 0x000ea80000300800 */
[----:B------:R-:W2:Y:S04]  /*1cc80*/  LDL.LU R25, [R1+0x74] ;  /* 0x0000740001197983 */ /* 0x000ea80000300800 */
[----:B------:R-:W2:Y:S04]  /*1cc90*/  LDL.LU R3, [R1+0x41c8] ;  /* 0x0041c80001037983 */ /* 0x000ea80000300800 */
[----:B------:R-:W2:Y:S04]  /*1cca0*/  LDL.LU R27, [R1+0x7c] ;  /* 0x00007c00011b7983 */ /* 0x000ea80000300800 */
[----:B--2---:R-:W-:Y:S04]  /*1ccb0*/  STL.64 [R1+0x4150], R26 ;  /* 0x0041501a01007387 */ /* 0x004fe80000100a00 */
[----:B------:R0:W-:Y:S04]  /*1ccc0*/  STL.64 [R1+0x4148], R24 ;  /* 0x0041481801007387 */ /* 0x0001e80000100a00 */
[----:B0-----:R-:W2:Y:S04]  /*1ccd0*/  LDL.LU R24, [R1+0x90] ;  /* 0x0000900001187983 */ /* 0x001ea80000300800 */
[----:B------:R-:W2:Y:S04]  /*1cce0*/  LDL.LU R25, [R1+0x94] ;  /* 0x0000940001197983 */ /* 0x000ea80000300800 */
[----:B------:R-:W2:Y:S01]  /*1ccf0*/  LDL.LU R26, [R1+0x98] ;  /* 0x00009800011a7983 */ /* 0x000ea20000300800 */
[----:B------:R-:W-:-:S03]  /*1cd00*/  MOV R27, R3 ;  /* 0x00000003001b7202 */ /* 0x000fc60000000f00 */
[----:B------:R-:W3:Y:S04]  /*1cd10*/  LDL.LU R3, [R1+0x41c4] ;  /* 0x0041c40001037983 */ /* 0x000ee80000300800 */
[----:B--2---:R-:W-:Y:S04]  /*1cd20*/  STL.64 [R1+0x4170], R26 ;  /* 0x0041701a01007387 */ /* 0x004fe80000100a00 */
[----:B------:R0:W-:Y:S04]  /*1cd30*/  STL.64 [R1+0x4168], R24 ;  /* 0x0041681801007387 */ /* 0x0001e80000100a00 */
[----:B0-----:R-:W2:Y:S04]  /*1cd40*/  LDL.LU R24, [R1+0xa0] ;  /* 0x0000a00001187983 */ /* 0x001ea80000300800 */
[----:B------:R-:W2:Y:S04]  /*1cd50*/  LDL.LU R25, [R1+0xa4] ;  /* 0x0000a40001197983 */ /* 0x000ea80000300800 */
[----:B------:R-:W2:Y:S04]  /*1cd60*/  LDL.LU R26, [R1+0xa8] ;  /* 0x0000a800011a7983 */ /* 0x000ea80000300800 */
[----:B------:R-:W2:Y:S04]  /*1cd70*/  LDL.LU R27, [R1+0xac] ;  /* 0x0000ac00011b7983 */ /* 0x000ea80000300800 */
[----:B------:R-:W4:Y:S04]  /*1cd80*/  LDL.LU R8, [R1+0x2a0] ;  /* 0x0002a00001087983 */ /* 0x000f280000300800 */
[----:B------:R-:W4:Y:S04]  /*1cd90*/  LDL.LU R9, [R1+0x2a4] ;  /* 0x0002a40001097983 */ /* 0x000f280000300800 */
[----:B------:R-:W4:Y:S04]  /*1cda0*/  LDL.LU R10, [R1+0x2a8] ;  /* 0x0002a800010a7983 */ /* 0x000f280000300800 */
[----:B------:R-:W4:Y:S04]  /*1cdb0*/  LDL.LU R11, [R1+0x2ac] ;  /* 0x0002ac00010b7983 */ /* 0x000f280000300800 */
        /* <DEDUP_REMOVED lines=10> */
[----:B----4-:R-:W-:Y:S03]  /*1ce60*/  HMMA.16816.F32 R8, R12, R4, R8 ;  /* 0x000000040c08723c */ /* 0x010fe60000001808 */
[----:B--2---:R-:W-:Y:S04]  /*1ce70*/  STL.64 [R1+0x41b0], R18 ;  /* 0x0041b01201007387 */ /* 0x004fe80000100a00 */
[----:B------:R0:W-:Y:S04]  /*1ce80*/  STL.64 [R1+0x41a8], R16 ;  /* 0x0041a81001007387 */ /* 0x0001e80000100a00 */
[----:B0-----:R-:W2:Y:S04]  /*1ce90*/  LDL.LU R16, [R1+0x2c0] ;  /* 0x0002c00001107983 */ /* 0x001ea80000300800 */
[----:B------:R-:W2:Y:S04]  /*1cea0*/  LDL.LU R17, [R1+0x2c4] ;  /* 0x0002c40001117983 */ /* 0x000ea80000300800 */
[----:B------:R-:W2:Y:S04]  /*1ceb0*/  LDL.LU R18, [R1+0x2c8] ;  /* 0x0002c80001127983 */ /* 0x000ea80000300800 */
[----:B------:R-:W2:Y:S04]  /*1cec0*/  LDL.LU R19, [R1+0x2cc] ;  /* 0x0002cc0001137983 */ /* 0x000ea80000300800 */
[----:B------:R3:W-:Y:S04]  /*1ced0*/  STL.64 [R1+0x4180], R26 ;  /* 0x0041801a01007387 */ /* 0x0007e80000100a00 */
[----:B------:R0:W-:Y:S01]  /*1cee0*/  STL.64 [R1+0x4178], R24 ;  /* 0x0041781801007387 */ /* 0x0001e20000100a00 */
[----:B---3--:R-:W-:-:S03]  /*1cef0*/  MOV R26, R3 ;  /* 0x00000003001a7202 */ /* 0x008fc60000000f00 */
[----:B0-----:R-:W3:Y:S04]  /*1cf00*/  LDL.LU R24, [R1+0xb0] ;  /* 0x0000b00001187983 */ /* 0x001ee80000300800 */
[----:B------:R-:W3:Y:S04]  /*1cf10*/  LDL.LU R25, [R1+0xb4] ;  /* 0x0000b40001197983 */ /* 0x000ee80000300800 */
[----:B------:R-:W4:Y:S04]  /*1cf20*/  LDL.LU R3, [R1+0x41c0] ;  /* 0x0041c00001037983 */ /* 0x000f280000300800 */
[----:B------:R-:W3:Y:S04]  /*1cf30*/  LDL.LU R27, [R1+0xbc] ;  /* 0x0000bc00011b7983 */ /* 0x000ee80000300800 */
[----:B------:R-:W-:Y:S04]  /*1cf40*/  STL.64 [R1+0x4130], R22 ;  /* 0x0041301601007387 */ /* 0x000fe80000100a00 */
[----:B------:R0:W-:Y:S04]  /*1cf50*/  STL.64 [R1+0x4128], R20 ;  /* 0x0041281401007387 */ /* 0x0001e80000100a00 */
[----:B0-----:R-:W2:Y:S04]  /*1cf60*/  LDL.LU R20, [R1+0x300] ;  /* 0x0003000001147983 */ /* 0x001ea80000300800 */
[----:B------:R-:W2:Y:S04]  /*1cf70*/  LDL.LU R21, [R1+0x304] ;  /* 0x0003040001157983 */ /* 0x000ea80000300800 */
[----:B------:R-:W2:Y:S01]  /*1cf80*/  LDL.LU R22, [R1+0x308] ;  /* 0x0003080001167983 */ /* 0x000ea20000300800 */
[----:B----4-:R-:W-:-:S02]  /*1cf90*/  MOV R23, R3 ;  /* 0x0000000300177202 */ /* 0x010fc40000000f00 */
[----:B------:R-:W-:-:S03]  /*1cfa0*/  MOV R3, R5 ;  /* 0x0000000500037202 */ /* 0x000fc60000000f00 */
[----:B--2---:R-:W-:Y:S04]  /*1cfb0*/  STL.64 [R1+0x4160], R22 ;  /* 0x0041601601007387 */ /* 0x004fe80000100a00 */
[----:B------:R0:W-:Y:S04]  /*1cfc0*/  STL.64 [R1+0x4158], R20 ;  /* 0x0041581401007387 */ /* 0x0001e80000100a00 */
[----:B0-----:R-:W2:Y:S04]  /*1cfd0*/  LDL.64 R20, [R1+0x20] ;  /* 0x0000200001147983 */ /* 0x001ea80000100a00 */
[----:B------:R0:W-:Y:S04]  /*1cfe0*/  STL.64 [R1+0x1a0], R8 ;  /* 0x0001a00801007387 */ /* 0x0001e80000100a00 */
[----:B------:R1:W-:Y:S04]  /*1cff0*/  STL.64 [R1+0x1a8], R10 ;  /* 0x0001a80a01007387 */ /* 0x0003e80000100a00 */
[----:B0-----:R-:W4:Y:S01]  /*1d000*/  LDL.LU.64 R8, [R1+0x41b8] ;  /* 0x0041b80001087983 */ /* 0x001f220000300a00 */
[----:B-1----:R-:W-:-:S03]  /*1d010*/  MOV R10, R4 ;  /* 0x00000004000a7202 */ /* 0x002fc60000000f00 */
[----:B------:R-:W0:Y:S04]  /*1d020*/  LDSM.16.MT88.4 R4, [R0+0x2080] ;  /* 0x002080000004783b */ /* 0x000e280000004200 */
        /* <DEDUP_REMOVED lines=8> */
[----:B0-----:R-:W2:Y:S04]  /*1d0b0*/  LDL.64 R4, [R1+0x30] ;  /* 0x0000300001047983 */ /* 0x001ea80000100a00 */
[----:B------:R-:W-:Y:S01]  /*1d0c0*/  STL [R1+0x3fd8], R0 ;  /* 0x003fd80001007387 */ /* 0x000fe20000100800 */
        /* <DEDUP_REMOVED lines=12> */
[----:B0-----:R-:W4:Y:S04]  /*1d190*/  LDL.LU.64 R18, [R1+0x41a0] ;  /* 0x0041a00001127983 */ /* 0x001f280000300a00 */
[----:B------:R-:W4:Y:S02]  /*1d1a0*/  LDL.LU.64 R16, [R1+0x4198] ;  /* 0x0041980001107983 */ /* 0x000f240000300a00 */
[----:B----4-:R-:W-:Y:S02]  /*1d1b0*/  HMMA.16816.F32 R12, R12, R8, R16 ;  /* 0x000000080c0c723c */ /* 0x010fe40000001810 */
[----:B------:R-:W3:Y:S04]  /*1d1c0*/  LDL.LU.64 R18, [R1+0x4190] ;  /* 0x0041900001127983 */ /* 0x000ee80000300a00 */
[----:B------:R-:W3:Y:S11]  /*1d1d0*/  LDL.LU.64 R16, [R1+0x4188] ;  /* 0x0041880001107983 */ /* 0x000ef60000300a00 */
[----:B------:R-:W-:Y:S06]  /*1d1e0*/  @!UPT UIADD3 URZ, URZ, URZ, URZ ;  /* 0x0000003f3f3ff290 */ /* 0x000fec000fffe03f */
[----:B------:R0:W-:Y:S02]  /*1d1f0*/  STL.64 [R1+0x170], R12 ;  /* 0x0001700c01007387 */ /* 0x0001e40000100a00 */
[----:B0-----:R-:W-:Y:S01]  /*1d200*/  MOV R12, R10 ;  /* 0x0000000a000c7202 */ /* 0x001fe20000000f00 */
[----:B------:R-:W-:Y:S01]  /*1d210*/  IMAD.MOV.U32 R13, RZ, RZ, R3 ;  /* 0x000000ffff0d7224 */ /* 0x000fe200078e0003 */
[----:B------:R-:W-:Y:S06]  /*1d220*/  STL.64 [R1+0x178], R14 ;  /* 0x0001780e01007387 */ /* 0x000fec0000100a00 */
[C---:B---3--:R-:W-:Y:S11]  /*1d230*/  HMMA.16816.F32 R24, R16.reuse, R12, R24 ;  /* 0x0000000c1018723c */ /* 0x048ff60000001818 */
[----:B------:R-:W-:Y:S11]  /*1d240*/  @!UPT UIADD3 URZ, URZ, URZ, URZ ;  /* 0x0000003f3f3ff290 */ /* 0x000ff6000fffe03f */
[----:B------:R-:W-:Y:S01]  /*1d250*/  @!UPT UIADD3 URZ, URZ, URZ, URZ ;  /* 0x0000003f3f3ff290 */ /* 0x000fe2000fffe03f */
[----:B------:R-:W-:Y:S04]  /*1d260*/  STL.64 [R1+0x150], R24 ;  /* 0x0001501801007387 */ /* 0x000fe80000100a00 */
[----:B------:R0:W-:Y:S04]  /*1d270*/  STL.64 [R1+0x158], R26 ;  /* 0x0001581a01007387 */ /* 0x0001e80000100a00 */
[----:B0-----:R-:W2:Y:S04]  /*1d280*/  LDL.LU.64 R26, [R1+0x4180] ;  /* 0x00418000011a7983 */ /* 0x001ea80000300a00 */
[----:B------:R-:W2:Y:S02]  /*1d290*/  LDL.LU.64 R24, [R1+0x4178] ;  /* 0x0041780001187983 */ /* 0x000ea40000300a00 */
        /* <DEDUP_REMOVED lines=8> */
[----:B------:R-:W-:Y:S01]  /*1d320*/  MOV R3, R21 ;  /* 0x0000001500037202 */ /* 0x000fe20000000f00 */
[----:B------:R-:W3:Y:S01]  /*1d330*/  LDL.LU.64 R22, [R1+0x4160] ;  /* 0x0041600001167983 */ /* 0x000ee20000300a00 */
[----:B--2---:R-:W-:Y:S03]  /*1d340*/  HMMA.16816.F32 R24, R16, R20, R24 ;  /* 0x000000141018723c */ /* 0x004fe60000001818 */
[----:B------:R-:W3:Y:S11]  /*1d350*/  LDL.LU.64 R20, [R1+0x4158] ;  /* 0x0041580001147983 */ /* 0x000ef60000300a00 */
[----:B------:R-:W-:Y:S09]  /*1d360*/  @!UPT UIADD3 URZ, URZ, URZ, URZ ;  /* 0x0000003f3f3ff290 */ /* 0x000ff2000fffe03f */
[----:B------:R-:W-:Y:S01]  /*1d370*/  STL [R1+0xd0], R24 ;  /* 0x0000d01801007387 */ /* 0x000fe20000100800 */
[----:B------:R-:W-:-:S03]  /*1d380*/  MOV R0, R25 ;  /* 0x0000001900007202 */ /* 0x000fc60000000f00 */
[----:B------:R0:W-:Y:S04]  /*1d390*/  STL.64 [R1+0xd8], R26 ;  /* 0x0000d81a01007387 */ /* 0x0001e80000100a00 */
[----:B0-----:R-:W2:Y:S04]  /*1d3a0*/  LDL.LU.64 R26, [R1+0x4150] ;  /* 0x00415000011a7983 */ /* 0x001ea80000300a00 */
[----:B------:R-:W2:Y:S04]  /*1d3b0*/  LDL.LU.64 R24, [R1+0x4148] ;  /* 0x0041480001187983 */ /* 0x000ea80000300a00 */
[----:B------:R-:W-:Y:S01]  /*1d3c0*/  STL [R1+0x3fdc], R0 ;  /* 0x003fdc0001007387 */ /* 0x000fe20000100800 */
[----:B--2---:R-:W-:Y:S03]  /*1d3d0*/  HMMA.16816.F32 R16, R16, R8, R24 ;  /* 0x000000081010723c */ /* 0x004fe60000001818 */
[----:B------:R-:W3:Y:S04]  /*1d3e0*/  LDL.LU.64 R26, [R1+0x4140] ;  /* 0x00414000011a7983 */ /* 0x000ee80000300a00 */
[----:B------:R-:W3:Y:S11]  /*1d3f0*/  LDL.LU.64 R24, [R1+0x4138] ;  /* 0x0041380001187983 */ /* 0x000ef60000300a00 */
[----:B------:R-:W-:Y:S05]  /*1d400*/  @!UPT UIADD3 URZ, URZ, URZ, URZ ;  /* 0x0000003f3f3ff290 */ /* 0x000fea000fffe03f */
[----:B------:R0:W-:Y:S04]  /*1d410*/  STL.64 [R1+0x80], R16 ;  /* 0x0000801001007387 */ /* 0x0001e80000100a00 */
[----:B------:R-:W-:Y:S01]  /*1d420*/  STL.64 [R1+0x88], R18 ;  /* 0x0000881201007387 */ /* 0x000fe20000100a00 */
[----:B0-----:R-:W-:Y:S01]  /*1d430*/  MOV R17, R3 ;  /* 0x0000000300117202 */ /* 0x001fe20000000f00 */
[----:B---3--:R-:W-:Y:S11]  /*1d440*/  HMMA.16816.F32 R20, R24, R12, R20 ;  /* 0x0000000c1814723c */ /* 0x008ff60000001814 */
[----:B------:R-:W-:Y:S11]  /*1d450*/  @!UPT UIADD3 URZ, URZ, URZ, URZ ;  /* 0x0000003f3f3ff290 */ /* 0x000ff6000fffe03f */
[----:B------:R-:W-:Y:S01]  /*1d460*/  @!UPT UIADD3 URZ, URZ, URZ, URZ ;  /* 0x0000003f3f3ff290 */ /* 0x000fe2000fffe03f */
[----:B------:R-:W-:Y:S01]  /*1d470*/  STL.64 [R1+0xc0], R20 ;  /* 0x0000c01401007387 */ /* 0x000fe20000100a00 */
[----:B------:R-:W-:-:S03]  /*1d480*/  MOV R3, R23 ;  /* 0x0000001700037202 */ /* 0x000fc60000000f00 */
[----:B------:R0:W-:Y:S04]  /*1d490*/  STL [R1+0xc8], R22 ;  /* 0x0000c81601007387 */ /* 0x0001e80000100800 */
[----:B0-----:R-:W2:Y:S04]  /*1d4a0*/  LDL.LU.64 R22, [R1+0x4130] ;  /* 0x0041300001167983 */ /* 0x001ea80000300a00 */
[----:B------:R-:W2:Y:S01]  /*1d4b0*/  LDL.LU.64 R20, [R1+0x4128] ;  /* 0x0041280001147983 */ /* 0x000ea20000300a00 */
[----:B------:R-:W-:Y:S01]  /*1d4c0*/  MOV R16, R6 ;  /* 0x0000000600107202 */ /* 0x000fe20000000f00 */
[----:B------:R-:W-:-:S02]  /*1d4d0*/  IMAD.MOV.U32 R14, RZ, RZ, R4 ;  /* 0x000000ffff0e7224 */ /* 0x000fc400078e0004 */
[----:B------:R0:W-:Y:S04]  /*1d4e0*/  STL [R1+0x3f98], R3 ;  /* 0x003f980301007387 */ /* 0x0001e80000100800 */
[----:B------:R-:W3:Y:S01]  /*1d4f0*/  LDL.LU.64 R6, [R1+0x4120] ;  /* 0x0041200001067983 */ /* 0x000ee20000300a00 */
[----:B0-----:R-:W-:Y:S01]  /*1d500*/  MOV R3, R5 ;  /* 0x0000000500037202 */ /* 0x001fe20000000f00 */
[----:B--2---:R-:W-:Y:S02]  /*1d510*/  HMMA.16816.F32 R20, R24, R4, R20 ;  /* 0x000000041814723c */ /* 0x004fe40000001814 */
[----:B------:R-:W3:Y:S11]  /*1d520*/  LDL.LU.64 R4, [R1+0x4118] ;  /* 0x0041180001047983 */ /* 0x000ef60000300a00 */
[----:B------:R-:W-:Y:S10]  /*1d530*/  @!UPT UIADD3 URZ, URZ, URZ, URZ ;  /* 0x0000003f3f3ff290 */ /* 0x000ff4000fffe03f */
[----:B------:R-:W-:Y:S01]  /*1d540*/  STL.64 [R1+0xb0], R20 ;  /* 0x0000b01401007387 */ /* 0x000fe20000100a00 */
[----:B------:R-:W-:-:S03]  /*1d550*/  MOV R0, R23 ;  /* 0x0000001700007202 */ /* 0x000fc60000000f00 */
[----:B------:R0:W-:Y:S04]  /*1d560*/  STL [R1+0xb8], R22 ;  /* 0x0000b81601007387 */ /* 0x0001e80000100800 */
[----:B0-----:R-:W2:Y:S04]  /*1d570*/  LDL.LU.64 R22, [R1+0x4110] ;  /* 0x0041100001167983 */ /* 0x001ea80000300a00 */
[----:B------:R-:W2:Y:S04]  /*1d580*/  LDL.LU.64 R20, [R1+0x4108] ;  /* 0x0041080001147983 */ /* 0x000ea80000300a00 */
[----:B------:R-:W-:Y:S01]  /*1d590*/  STL [R1+0x3fe0], R0 ;  /* 0x003fe00001007387 */ /* 0x000fe20000100800 */
[C---:B---3--:R-:W-:Y:S08]  /*1d5a0*/  HMMA.16816.F32 R4, R24.reuse, R8, R4 ;  /* 0x000000081804723c */ /* 0x048ff00000001804 */
[----:B--2---:R-:W-:Y:S01]  /*1d5b0*/  HMMA.16816.F32 R16, R24, R16, R20 ;  /* 0x000000101810723c */ /* 0x004fe20000001814 */
[----:B------:R-:W2:Y:S04]  /*1d5c0*/  LDL.LU.64 R22, [R1+0x4100] ;  /* 0x0041000001167983 */ /* 0x000ea80000300a00 */
[----:B------:R-:W2:Y:S10]  /*1d5d0*/  LDL.LU.64 R20, [R1+0x40f8] ;  /* 0x0040f80001147983 */ /* 0x000eb40000300a00 */
[----:B------:R-:W-:Y:S08]  /*1d5e0*/  STL.64 [R1+0x70], R4 ;  /* 0x0000700401007387 */ /* 0x000ff00000100a00 */
[----:B------:R0:W-:Y:S04]  /*1d5f0*/  STL.64 [R1+0xa0], R16 ;  /* 0x0000a01001007387 */ /* 0x0001e80000100a00 */
[----:B------:R1:W-:Y:S04]  /*1d600*/  STL.64 [R1+0xa8], R18 ;  /* 0x0000a81201007387 */ /* 0x0003e80000100a00 */
[----:B------:R-:W-:Y:S04]  /*1d610*/  STL [R1+0x78], R6 ;  /* 0x0000780601007387 */ /* 0x000fe80000100800 */
[----:B0-----:R-:W2:Y:S04]  /*1d620*/  LDL.LU R16, [R1+0xf0] ;  /* 0x0000f00001107983 */ /* 0x001ea80000300800 */
[----:B------:R-:W2:Y:S04]  /*1d630*/  LDL.LU R17, [R1+0xf4] ;  /* 0x0000f40001117983 */ /* 0x000ea80000300800 */
[----:B-1----:R-:W2:Y:S04]  /*1d640*/  LDL.LU R18, [R1+0xf8] ;  /* 0x0000f80001127983 */ /* 0x002ea80000300800 */
[----:B------:R-:W2:Y:S04]  /*1d650*/  LDL.LU R19, [R1+0xfc] ;  /* 0x0000fc0001137983 */ /* 0x000ea80000300800 */
[----:B------:R0:W-:Y:S04]  /*1d660*/  STL.64 [R1+0x40c8], R8 ;  /* 0x0040c80801007387 */ /* 0x0001e80000100a00 */
[----:B0-----:R-:W3:Y:S04]  /*1d670*/  LDL.LU R8, [R1+0x120] ;  /* 0x0001200001087983 */ /* 0x001ee80000300800 */
[----:B------:R-:W3:Y:S04]  /*1d680*/  LDL.LU R9, [R1+0x124] ;  /* 0x0001240001097983 */ /* 0x000ee80000300800 */
[----:B------:R-:W4:Y:S01]  /*1d690*/  LDL.LU R10, [R1+0x128] ;  /* 0x00012800010a7983 */ /* 0x000f220000300800 */
[----:B------:R-:W-:-:S03]  /*1d6a0*/  MOV R11, R2 ;  /* 0x00000002000b7202 */ /* 0x000fc60000000f00 */
[----:B------:R-:W2:Y:S01]  /*1d6b0*/  LDL.LU R2, [R1+0x40f0] ;  /* 0x0040f00001027983 */ /* 0x000ea20000300800 */
[----:B------:R-:W-:-:S03]  /*1d6c0*/  MOV R0, R7 ;  /* 0x0000000700007202 */ /* 0x000fc60000000f00 */
[----:B----4-:R-:W-:Y:S04]  /*1d6d0*/  STL.64 [R1+0x40e8], R10 ;  /* 0x0040e80a01007387 */ /* 0x010fe80000100a00 */
[----:B---3--:R0:W-:Y:S04]  /*1d6e0*/  STL.64 [R1+0x40e0], R8 ;  /* 0x0040e00801007387 */ /* 0x0081e80000100a00 */
[----:B0-----:R-:W3:Y:S04]  /*1d6f0*/  LDL.LU R8, [R1+0x100] ;  /* 0x0001000001087983 */ /* 0x001ee80000300800 */
[----:B------:R-:W3:Y:S04]  /*1d700*/  LDL.LU R9, [R1+0x104] ;  /* 0x0001040001097983 */ /* 0x000ee80000300800 */
[----:B------:R-:W3:Y:S04]  /*1d710*/  LDL.LU R10, [R1+0x108] ;  /* 0x00010800010a7983 */ /* 0x000ee80000300800 */
[----:B------:R-:W3:Y:S04]  /*1d720*/  LDL.LU R11, [R1+0x10c] ;  /* 0x00010c00010b7983 */ /* 0x000ee80000300800 */
[----:B------:R-:W4:Y:S04]  /*1d730*/  LDL.LU R4, [R1+0x310] ;  /* 0x0003100001047983 */ /* 0x000f280000300800 */
[----:B------:R-:W4:Y:S04]  /*1d740*/  LDL.LU R5, [R1+0x314] ;  /* 0x0003140001057983 */ /* 0x000f280000300800 */
[----:B------:R-:W3:Y:S04]  /*1d750*/  LDL.LU R6, [R1+0x318] ;  /* 0x0003180001067983 */ /* 0x000ee80000300800 */
[----:B------:R-:W3:Y:S01]  /*1d760*/  LDL.LU R7, [R1+0x31c] ;  /* 0x00031c0001077983 */ /* 0x000ee20000300800 */
[----:B--2---:R-:W-:Y:S03]  /*1d770*/  HMMA.16816.F32 R16, R20, R12, R16 ;  /* 0x0000000c1410723c */ /* 0x004fe60000001810 */
[----:B---3--:R-:W-:Y:S04]  /*1d780*/  STL.64 [R1+0x4098], R6 ;  /* 0x0040980601007387 */ /* 0x008fe80000100a00 */
[----:B----4-:R0:W-:Y:S04]  /*1d790*/  STL.64 [R1+0x4090], R4 ;  /* 0x0040900401007387 */ /* 0x0101e80000100a00 */
[----:B0-----:R-:W2:Y:S04]  /*1d7a0*/  LDL.LU R4, [R1+0x330] ;  /* 0x0003300001047983 */ /* 0x001ea80000300800 */
[----:B------:R-:W2:Y:S04]  /*1d7b0*/  LDL.LU R5, [R1+0x334] ;  /* 0x0003340001057983 */ /* 0x000ea80000300800 */
[----:B------:R-:W3:Y:S04]  /*1d7c0*/  LDL.LU R6, [R1+0x338] ;  /* 0x0003380001067983 */ /* 0x000ee80000300800 */
[----:B------:R-:W3:Y:S04]  /*1d7d0*/  LDL.LU R7, [R1+0x33c] ;  /* 0x00033c0001077983 */ /* 0x000ee80000300800 */
[----:B------:R-:W4:Y:S04]  /*1d7e0*/  LDL.LU R24, [R1+0x320] ;  /* 0x0003200001187983 */ /* 0x000f280000300800 */
[----:B------:R-:W4:Y:S04]  /*1d7f0*/  LDL.LU R25, [R1+0x324] ;  /* 0x0003240001197983 */ /* 0x000f280000300800 */
[----:B------:R-:W2:Y:S04]  /*1d800*/  LDL.LU R26, [R1+0x328] ;  /* 0x00032800011a7983 */ /* 0x000ea80000300800 */
[----:B------:R-:W2:Y:S04]  /*1d810*/  LDL.LU R27, [R1+0x32c] ;  /* 0x00032c00011b7983 */ /* 0x000ea80000300800 */
[----:B--2---:R-:W-:Y:S04]  /*1d820*/  STL.64 [R1+0x40d8], R26 ;  /* 0x0040d81a01007387 */ /* 0x004fe80000100a00 */
[----:B----4-:R0:W-:Y:S04]  /*1d830*/  STL.64 [R1+0x40d0], R24 ;  /* 0x0040d01801007387 */ /* 0x0101e80000100a00 */
[----:B0-----:R-:W2:Y:S04]  /*1d840*/  LDL.LU.64 R24, [R1+0x20] ;  /* 0x0000200001187983 */ /* 0x001ea80000300a00 */
[----:B---3--:R-:W-:Y:S04]  /*1d850*/  STL.64 [R1+0x40a8], R6 ;  /* 0x0040a80601007387 */ /* 0x008fe80000100a00 */
[----:B------:R0:W-:Y:S04]  /*1d860*/  STL.64 [R1+0x40a0], R4 ;  /* 0x0040a00401007387 */ /* 0x0001e80000100a00 */
[----:B------:R-:W-:Y:S04]  /*1d870*/  STL.64 [R1+0x60], R16 ;  /* 0x0000601001007387 */ /* 0x000fe80000100a00 */
[----:B------:R-:W-:Y:S01]  /*1d880*/  STL [R1+0x6c], R19 ;  /* 0x00006c1301007387 */ /* 0x000fe20000100800 */
[----:B0-----:R-:W-:Y:S01]  /*1d890*/  MOV R5, R3 ;  /* 0x0000000300057202 */ /* 0x001fe20000000f00 */
[----:B------:R-:W-:-:S02]  /*1d8a0*/  IMAD.MOV.U32 R3, RZ, RZ, R18 ;  /* 0x000000ffff037224 */ /* 0x000fc400078e0012 */
[----:B------:R-:W0:Y:S01]  /*1d8b0*/  LDSM.16.MT88.4 R16, [R2+0x3000] ;  /* 0x003000000210783b */ /* 0x000e220000004200 */
[----:B------:R-:W-:-:S07]  /*1d8c0*/  MOV R4, R14 ;  /* 0x0000000e00047202 */ /* 0x000fce0000000f00 */
[----:B------:R-:W-:Y:S01]  /*1d8d0*/  HMMA.16816.F32 R8, R20, R4, R8 ;  /* 0x000000041408723c */ /* 0x000fe20000001808 */
[----:B------:R-:W-:Y:S04]  /*1d8e0*/  STL [R1+0x3f9c], R3 ;  /* 0x003f9c0301007387 */ /* 0x000fe80000100800 */
[----:B0-----:R-:W-:Y:S04]  /*1d8f0*/  STL.64 [R1+0x4060], R18 ;  /* 0x0040601201007387 */ /* 0x001fe80000100a00 */
[----:B------:R0:W-:Y:S04]  /*1d900*/  STL.64 [R1+0x4058], R16 ;  /* 0x0040581001007387 */ /* 0x0001e80000100a00 */
[----:B0-----:R-:W3:Y:S04]  /*1d910*/  LDL.LU R16, [R1+0x110] ;  /* 0x0001100001107983 */ /* 0x001ee80000300800 */
[----:B------:R-:W3:Y:S04]  /*1d920*/  LDL.LU R17, [R1+0x114] ;  /* 0x0001140001117983 */ /* 0x000ee80000300800 */
[----:B------:R-:W3:Y:S04]  /*1d930*/  LDL.LU R18, [R1+0x118] ;  /* 0x0001180001127983 */ /* 0x000ee80000300800 */
[----:B------:R-:W3:Y:S04]  /*1d940*/  LDL.LU R19, [R1+0x11c] ;  /* 0x00011c0001137983 */ /* 0x000ee80000300800 */
[----:B------:R-:W-:Y:S04]  /*1d950*/  STL.64 [R1+0x50], R8 ;  /* 0x0000500801007387 */ /* 0x000fe80000100a00 */
[----:B------:R0:W-:Y:S04]  /*1d960*/  STL.64 [R1+0x58], R10 ;  /* 0x0000580a01007387 */ /* 0x0001e80000100a00 */
[----:B0-----:R-:W4:Y:S04]  /*1d970*/  LDL.LU.64 R10, [R1+0x40e8] ;  /* 0x0040e800010a7983 */ /* 0x001f280000300a00 */
[----:B------:R-:W4:Y:S04]  /*1d980*/  LDL.LU.64 R8, [R1+0x40e0] ;  /* 0x0040e00001087983 */ /* 0x000f280000300a00 */
[----:B------:R-:W3:Y:S01]  /*1d990*/  LDL.LU.64 R26, [R1+0x40d8] ;  /* 0x0040d800011a7983 */ /* 0x000ee20000300a00 */
[----:B--2---:R-:W-:-:S02]  /*1d9a0*/  MOV R7, R24 ;  /* 0x0000001800077202 */ /* 0x004fc40000000f00 */
[----:B------:R-:W-:Y:S01]  /*1d9b0*/  MOV R6, R25 ;  /* 0x0000001900067202 */ /* 0x000fe20000000f00 */
[----:B----4-:R-:W-:Y:S01]  /*1d9c0*/  HMMA.16816.F32 R8, R20, R24, R8 ;  /* 0x000000181408723c */ /* 0x010fe20000001808 */
[----:B------:R-:W2:Y:S11]  /*1d9d0*/  LDL.LU.64 R24, [R1+0x40d0] ;  /* 0x0040d00001187983 */ /* 0x000eb60000300a00 */
[----:B------:R-:W-:Y:S11]  /*1d9e0*/  @!UPT UIADD3 URZ, URZ, URZ, URZ ;  /* 0x0000003f3f3ff290 */ /* 0x000ff6000fffe03f */
[----:B------:R0:W-:Y:S01]  /*1d9f0*/  STL [R1], R8 ;  /* 0x0000000801007387 */ /* 0x0001e20000100800 */
[----:B------:R-:W-:-:S03]  /*1da00*/  MOV R3, R9 ;  /* 0x0000000900037202 */ /* 0x000fc60000000f00 */
[----:B------:R1:W-:Y:S04]  /*1da10*/  STL.64 [R1+0x8], R10 ;  /* 0x0000080a01007387 */ /* 0x0003e80000100a00 */
[----:B0-----:R-:W3:Y:S02]  /*1da20*/  LDL.LU.64 R8, [R1+0x40c8] ;  /* 0x0040c80001087983 */ /* 0x001ee40000300a00 */
[----:B---3--:R-:W-:Y:S01]  /*1da30*/  HMMA.16816.F32 R16, R20, R8, R16 ;  /* 0x000000081410723c */ /* 0x008fe20000001810 */
[----:B------:R-:W-:Y:S02]  /*1da40*/  MOV R15, R8 ;  /* 0x00000008000f7202 */ /* 0x000fe40000000f00 */
[----:B------:R-:W-:-:S04]  /*1da50*/  MOV R14, R9 ;  /* 0x00000009000e7202 */ /* 0x000fc80000000f00 */
[----:B------:R-:W-:Y:S01]  /*1da60*/  MOV R20, R15 ;  /* 0x0000000f00147202 */ /* 0x000fe20000000f00 */
[----:B------:R-:W-:Y:S11]  /*1da70*/  IMAD.MOV.U32 R21, RZ, RZ, R14 ;  /* 0x000000ffff157224 */ /* 0x000ff600078e000e */
[----:B------:R-:W-:Y:S04]  /*1da80*/  @!UPT UIADD3 URZ, URZ, URZ, URZ ;  /* 0x0000003f3f3ff290 */ /* 0x000fe8000fffe03f */
[----:B------:R-:W-:Y:S04]  /*1da90*/  STL.64 [R1+0x90], R16 ;  /* 0x0000901001007387 */ /* 0x000fe80000100a00 */
[----:B------:R-:W-:Y:S04]  /*1daa0*/  STL.64 [R1+0x98], R18 ;  /* 0x0000981201007387 */ /* 0x000fe80000100a00 */
[----:B-1----:R-:W2:Y:S04]  /*1dab0*/  LDL.LU.64 R10, [R1+0x40c0] ;  /* 0x0040c000010a7983 */ /* 0x002ea80000300a00 */
[----:B------:R-:W2:Y:S04]  /*1dac0*/  LDL.LU.64 R8, [R1+0x40b8] ;  /* 0x0040b80001087983 */ /* 0x000ea80000300a00 */
[----:B------:R0:W-:Y:S04]  /*1dad0*/  STL.64 [R1+0x40b0], R20 ;  /* 0x0040b01401007387 */ /* 0x0001e80000100a00 */
        /* <DEDUP_REMOVED lines=13> */
[----:B------:R-:W2:Y:S04]  /*1dbb0*/  LDL.LU R18, [R1+0x258] ;  /* 0x0002580001127983 */ /* 0x000ea80000300800 */
[----:B------:R-:W2:Y:S04]  /*1dbc0*/  LDL.LU R19, [R1+0x25c] ;  /* 0x00025c0001137983 */ /* 0x000ea80000300800 */
[----:B------:R-:W-:Y:S04]  /*1dbd0*/  STL.64 [R1+0x110], R24 ;  /* 0x0001101801007387 */ /* 0x000fe80000100a00 */
[----:B------:R-:W-:Y:S04]  /*1dbe0*/  STL.64 [R1+0x118], R26 ;  /* 0x0001181a01007387 */ /* 0x000fe80000100a00 */
[----:B------:R-:W0:Y:S04]  /*1dbf0*/  LDSM.16.MT88.4 R24, [R2+0x3080] ;  /* 0x003080000218783b */ /* 0x000e280000004200 */
[----:B0-----:R-:W-:Y:S04]  /*1dc00*/  STL.64 [R1+0x4028], R26 ;  /* 0x0040281a01007387 */ /* 0x001fe80000100a00 */
[----:B------:R0:W-:Y:S02]  /*1dc10*/  STL.64 [R1+0x4020], R24 ;  /* 0x0040201801007387 */ /* 0x0001e40000100a00 */
[----:B0-----:R-:W-:-:S02]  /*1dc20*/  MOV R24, R7 ;  /* 0x0000000700187202 */ /* 0x001fc40000000f00 */
[----:B------:R-:W-:Y:S02]  /*1dc30*/  MOV R25, R6 ;  /* 0x0000000600197202 */ /* 0x000fe40000000f00 */
[C---:B------:R-:W-:Y:S01]  /*1dc40*/  HMMA.16816.F32 R4, R8.reuse, R4, R20 ;  /* 0x000000040804723c */ /* 0x040fe20000001814 */
[----:B------:R-:W-:Y:S04]  /*1dc50*/  STL [R1+0x3ef0], R2 ;  /* 0x003ef00201007387 */ /* 0x000fe80000100800 */
[----:B------:R-:W3:Y:S11]  /*1dc60*/  LDL.LU.64 R20, [R1+0x40b0] ;  /* 0x0040b00001147983 */ /* 0x000ef60000300a00 */
[----:B------:R-:W-:Y:S07]  /*1dc70*/  @!UPT UIADD3 URZ, URZ, URZ, URZ ;  /* 0x0000003f3f3ff290 */ /* 0x000fee000fffe03f */
[----:B------:R-:W-:Y:S04]  /*1dc80*/  STL.64 [R1+0x130], R4 ;  /* 0x0001300401007387 */ /* 0x000fe80000100a00 */
[----:B------:R0:W-:Y:S04]  /*1dc90*/  STL.64 [R1+0x138], R6 ;  /* 0x0001380601007387 */ /* 0x0001e80000100a00 */
[----:B0-----:R-:W4:Y:S04]  /*1dca0*/  LDL.LU.64 R6, [R1+0x40a8] ;  /* 0x0040a80001067983 */ /* 0x001f280000300a00 */
[----:B------:R-:W4:Y:S02]  /*1dcb0*/  LDL.LU.64 R4, [R1+0x40a0] ;  /* 0x0040a00001047983 */ /* 0x000f240000300a00 */
[C---:B----4-:R-:W-:Y:S11]  /*1dcc0*/  HMMA.16816.F32 R4, R8.reuse, R24, R4 ;  /* 0x000000180804723c */ /* 0x050ff60000001804 */
[----:B------:R-:W-:Y:S11]  /*1dcd0*/  @!UPT UIADD3 URZ, URZ, URZ, URZ ;  /* 0x0000003f3f3ff290 */ /* 0x000ff6000fffe03f */
[----:B------:R-:W-:Y:S01]  /*1dce0*/  @!UPT UIADD3 URZ, URZ, URZ, URZ ;  /* 0x0000003f3f3ff290 */ /* 0x000fe2000fffe03f */
[----:B------:R-:W-:Y:S04]  /*1dcf0*/  STL.64 [R1+0x120], R4 ;  /* 0x0001200401007387 */ /* 0x000fe80000100a00 */
[----:B------:R0:W-:Y:S04]  /*1dd00*/  STL.64 [R1+0x128], R6 ;  /* 0x0001280601007387 */ /* 0x0001e80000100a00 */
[----:B0-----:R-:W3:Y:S04]  /*1dd10*/  LDL.LU.64 R6, [R1+0x4098] ;  /* 0x0040980001067983 */ /* 0x001ee80000300a00 */
[----:B------:R-:W3:Y:S02]  /*1dd20*/  LDL.LU.64 R4, [R1+0x4090] ;  /* 0x0040900001047983 */ /* 0x000ee40000300a00 */
[----:B---3--:R-:W-:Y:S02]  /*1dd30*/  HMMA.16816.F32 R8, R8, R20, R4 ;  /* 0x000000140808723c */ /* 0x008fe40000001804 */
[----:B------:R-:W3:Y:S04]  /*1dd40*/  LDL.LU.64 R6, [R1+0x4088] ;  /* 0x0040880001067983 */ /* 0x000ee80000300a00 */
[----:B------:R-:W3:Y:S11]  /*1dd50*/  LDL.LU.64 R4, [R1+0x4080] ;  /* 0x0040800001047983 */ /* 0x000ef60000300a00 */
[----:B------:R-:W-:Y:S06]  /*1dd60*/  @!UPT UIADD3 URZ, URZ, URZ, URZ ;  /* 0x0000003f3f3ff290 */ /* 0x000fec000fffe03f */
[----:B------:R0:W-:Y:S01]  /*1dd70*/  STL.64 [R1+0x100], R8 ;  /* 0x0001000801007387 */ /* 0x0001e20000100a00 */
[----:B------:R-:W-:-:S03]  /*1dd80*/  MOV R2, R11 ;  /* 0x0000000b00027202 */ /* 0x000fc60000000f00 */
[----:B------:R1:W-:Y:S04]  /*1dd90*/  STL [R1+0x108], R10 ;  /* 0x0001080a01007387 */ /* 0x0003e80000100800 */
[----:B0-----:R-:W3:Y:S04]  /*1dda0*/  LDL.LU R8, [R1+0x200] ;  /* 0x0002000001087983 */ /* 0x001ee80000300800 */
[----:B------:R-:W3:Y:S04]  /*1ddb0*/  LDL.LU R9, [R1+0x204] ;  /* 0x0002040001097983 */ /* 0x000ee80000300800 */
[----:B-1----:R-:W3:Y:S04]  /*1ddc0*/  LDL.LU R10, [R1+0x208] ;  /* 0x00020800010a7983 */ /* 0x002ee80000300800 */
[----:B------:R-:W3:Y:S04]  /*1ddd0*/  LDL.LU R11, [R1+0x20c] ;  /* 0x00020c00010b7983 */ /* 0x000ee80000300800 */
[----:B------:R-:W-:Y:S01]  /*1dde0*/  STL [R1+0x3ef4], R2 ;  /* 0x003ef40201007387 */ /* 0x000fe20000100800 */
[----:B---3--:R-:W-:Y:S03]  /*1ddf0*/  HMMA.16816.F32 R12, R4, R12, R8 ;  /* 0x0000000c040c723c */ /* 0x008fe60000001808 */
[----:B------:R-:W3:Y:S11]  /*1de00*/  LDL.LU R8, [R1+0x1c0] ;  /* 0x0001c00001087983 */ /* 0x000ef60000300800 */
[----:B------:R-:W-:Y:S09]  /*1de10*/  @!UPT UIADD3 URZ, URZ, URZ, URZ ;  /* 0x0000003f3f3ff290 */ /* 0x000ff2000fffe03f */
[----:B------:R-:W-:Y:S04]  /*1de20*/  STL.64 [R1+0xf0], R12 ;  /* 0x0000f00c01007387 */ /* 0x000fe80000100a00 */
[----:B------:R-:W-:Y:S04]  /*1de30*/  STL.64 [R1+0xf8], R14 ;  /* 0x0000f80e01007387 */ /* 0x000fe80000100a00 */
[----:B------:R-:W0:Y:S04]  /*1de40*/  LDSM.16.MT88.4 R12, [R29+0x3000] ;  /* 0x003000001d0c783b */ /* 0x000e280000004200 */
[----:B------:R-:W3:Y:S04]  /*1de50*/  LDL.LU R9, [R1+0x1c4] ;  /* 0x0001c40001097983 */ /* 0x000ee80000300800 */
[----:B------:R-:W3:Y:S04]  /*1de60*/  LDL.LU R10, [R1+0x1c8] ;  /* 0x0001c800010a7983 */ /* 0x000ee80000300800 */
[----:B------:R-:W3:Y:S04]  /*1de70*/  LDL.LU R11, [R1+0x1cc] ;  /* 0x0001cc00010b7983 */ /* 0x000ee80000300800 */
[----:B0-----:R-:W-:Y:S04]  /*1de80*/  STL.64 [R1+0x3ff0], R14 ;  /* 0x003ff00e01007387 */ /* 0x001fe80000100a00 */
[----:B------:R0:W-:Y:S04]  /*1de90*/  STL.64 [R1+0x3fe8], R12 ;  /* 0x003fe80c01007387 */ /* 0x0001e80000100a00 */
[----:B0-----:R-:W4:Y:S04]  /*1dea0*/  LDL.LU R12, [R1+0x1b0] ;  /* 0x0001b000010c7983 */ /* 0x001f280000300800 */
[----:B------:R-:W4:Y:S04]  /*1deb0*/  LDL.LU R13, [R1+0x1b4] ;  /* 0x0001b400010d7983 */ /* 0x000f280000300800 */
[----:B------:R-:W2:Y:S01]  /*1dec0*/  LDL.LU R14, [R1+0x1b8] ;  /* 0x0001b800010e7983 */ /* 0x000ea20000300800 */
[----:B------:R-:W-:-:S03]  /*1ded0*/  MOV R15, R28 ;  /* 0x0000001c000f7202 */ /* 0x000fc60000000f00 */
[----:B------:R-:W3:Y:S04]  /*1dee0*/  LDL.LU R28, [R1+0x4078] ;  /* 0x00407800011c7983 */ /* 0x000ee80000300800 */
[----:B--2---:R-:W-:Y:S04]  /*1def0*/  STL.64 [R1+0x4000], R14 ;  /* 0x0040000e01007387 */ /* 0x004fe80000100a00 */
[----:B----4-:R0:W-:Y:S04]  /*1df00*/  STL.64 [R1+0x3ff8], R12 ;  /* 0x003ff80c01007387 */ /* 0x0101e80000100a00 */
[----:B0-----:R-:W2:Y:S04]  /*1df10*/  LDL.LU.64 R12, [R1+0x30] ;  /* 0x00003000010c7983 */ /* 0x001ea80000300a00 */
[----:B------:R-:W4:Y:S01]  /*1df20*/  LDL.64 R14, [R1+0x38] ;  /* 0x00003800010e7983 */ /* 0x000f220000100a00 */
[C---:B--2---:R-:W-:Y:S11]  /*1df30*/  HMMA.16816.F32 R16, R4.reuse, R12, R16 ;  /* 0x0000000c0410723c */ /* 0x044ff60000001810 */
[----:B------:R-:W-:Y:S11]  /*1df40*/  @!UPT UIADD3 URZ, URZ, URZ, URZ ;  /* 0x0000003f3f3ff290 */ /* 0x000ff6000fffe03f */
[----:B------:R-:W-:Y:S01]  /*1df50*/  @!UPT UIADD3 URZ, URZ, URZ, URZ ;  /* 0x0000003f3f3ff290 */ /* 0x000fe2000fffe03f */
[----:B------:R-:W-:Y:S04]  /*1df60*/  STL.64 [R1+0x2b0], R16 ;  /* 0x0002b01001007387 */ /* 0x000fe80000100a00 */
[----:B------:R0:W-:Y:S04]  /*1df70*/  STL.64 [R1+0x2b8], R18 ;  /* 0x0002b81201007387 */ /* 0x0001e80000100a00 */
[----:B0-----:R-:W2:Y:S04]  /*1df80*/  LDL.LU.64 R18, [R1+0x4070] ;  /* 0x0040700001127983 */ /* 0x001ea80000300a00 */
[----:B------:R-:W2:Y:S04]  /*1df90*/  LDL.LU.64 R16, [R1+0x4068] ;  /* 0x0040680001107983 */ /* 0x000ea80000300a00 */
[----:B------:R-:W3:Y:S01]  /*1dfa0*/  LDL R13, [R1+0x14c0] ;  /* 0x0014c000010d7983 */ /* 0x000ee20000100800 */
[----:B--2---:R-:W-:Y:S03]  /*1dfb0*/  HMMA.16816.F32 R24, R4, R24, R16 ;  /* 0x000000180418723c */ /* 0x004fe60000001810 */
[----:B------:R-:W4:Y:S04]  /*1dfc0*/  LDL.LU.64 R18, [R1+0x4060] ;  /* 0x0040600001127983 */ /* 0x000f280000300a00 */
[----:B------:R-:W4:Y:S11]  /*1dfd0*/  LDL.LU.64 R16, [R1+0x4058] ;  /* 0x0040580001107983 */ /* 0x000f360000300a00 */
[----:B------:R-:W-:Y:S05]  /*1dfe0*/  @!UPT UIADD3 URZ, URZ, URZ, URZ ;  /* 0x0000003f3f3ff290 */ /* 0x000fea000fffe03f */
[----:B------:R0:W-:Y:S04]  /*1dff0*/  STL.64 [R1+0x2a0], R24 ;  /* 0x0002a01801007387 */ /* 0x0001e80000100a00 */
[----:B------:R1:W-:Y:S04]  /*1e000*/  STL.64 [R1+0x2a8], R26 ;  /* 0x0002a81a01007387 */ /* 0x0003e80000100a00 */
[----:B0-----:R-:W2:Y:S04]  /*1e010*/  LDL.LU R24, [R1+0x210] ;  /* 0x0002100001187983 */ /* 0x001ea80000300800 */
[----:B------:R-:W2:Y:S04]  /*1e020*/  LDL.LU R25, [R1+0x214] ;  /* 0x0002140001197983 */ /* 0x000ea80000300800 */
[----:B-1----:R-:W2:Y:S01]  /*1e030*/  LDL.LU R26, [R1+0x218] ;  /* 0x00021800011a7983 */ /* 0x002ea20000300800 */
[----:B---3--:R-:W-:-:S03]  /*1e040*/  MOV R27, R28 ;  /* 0x0000001c001b7202 */ /* 0x008fc60000000f00 */
[----:B------:R-:W3:Y:S01]  /*1e050*/  LDL.LU R28, [R1+0x4050] ;  /* 0x00405000011c7983 */ /* 0x000ee20000300800 */
[----:B------:R-:W-:Y:S03]  /*1e060*/  HMMA.16816.F32 R4, R4, R20, R8 ;  /* 0x000000140404723c */ /* 0x000fe60000001808 */
[----:B------:R-:W0:Y:S04]  /*1e070*/  LDSM.16.MT88.4 R8, [R29+0x3080] ;  /* 0x003080001d08783b */ /* 0x000e280000004200 */
[----:B------:R-:W1:Y:S04]  /*1e080*/  LDSM.16.MT88.4 R20, [R13+0x3000] ;  /* 0x003000000d14783b */ /* 0x000e680000004200 */
[----:B--2---:R-:W-:Y:S04]  /*1e090*/  STL.64 [R1+0x4038], R26 ;  /* 0x0040381a01007387 */ /* 0x004fe80000100a00 */
[----:B------:R2:W-:Y:S04]  /*1e0a0*/  STL.64 [R1+0x4030], R24 ;  /* 0x0040301801007387 */ /* 0x0005e80000100a00 */
[----:B--2---:R-:W2:Y:S04]  /*1e0b0*/  LDL.LU R24, [R1+0x230] ;  /* 0x0002300001187983 */ /* 0x004ea80000300800 */
[----:B------:R-:W2:Y:S04]  /*1e0c0*/  LDL.LU R25, [R1+0x234] ;  /* 0x0002340001197983 */ /* 0x000ea80000300800 */
[----:B------:R-:W2:Y:S04]  /*1e0d0*/  LDL.LU R26, [R1+0x238] ;  /* 0x00023800011a7983 */ /* 0x000ea80000300800 */
[----:B------:R-:W2:Y:S01]  /*1e0e0*/  LDL.LU R27, [R1+0x23c] ;  /* 0x00023c00011b7983 */ /* 0x000ea20000300800 */
[----:B------:R-:W-:-:S03]  /*1e0f0*/  IMAD.MOV.U32 R2, RZ, RZ, R6 ;  /* 0x000000ffff027224 */ /* 0x000fc600078e0006 */
[----:B--2---:R-:W-:Y:S04]  /*1e100*/  STL.64 [R1+0x4048], R26 ;  /* 0x0040481a01007387 */ /* 0x004fe80000100a00 */
[----:B------:R2:W-:Y:S04]  /*1e110*/  STL.64 [R1+0x4040], R24 ;  /* 0x0040401801007387 */ /* 0x0005e80000100a00 */
[----:B--2---:R-:W4:Y:S04]  /*1e120*/  LDL.LU R24, [R1+0x240] ;  /* 0x0002400001187983 */ /* 0x004f280000300800 */
[----:B------:R-:W4:Y:S01]  /*1e130*/  LDL.LU R25, [R1+0x244] ;  /* 0x0002440001197983 */ /* 0x000f220000300800 */
[----:B---3--:R-:W-:-:S03]  /*1e140*/  MOV R27, R28 ;  /* 0x0000001c001b7202 */ /* 0x008fc60000000f00 */
[----:B------:R-:W4:Y:S01]  /*1e150*/  LDL.LU R26, [R1+0x248] ;  /* 0x00024800011a7983 */ /* 0x000f220000300800 */
[----:B------:R-:W-:-:S03]  /*1e160*/  MOV R28, R7 ;  /* 0x00000007001c7202 */ /* 0x000fc60000000f00 */
[----:B------:R2:W-:Y:S04]  /*1e170*/  STL.64 [R1+0xe0], R4 ;  /* 0x0000e00401007387 */ /* 0x0005e80000100a00 */
[----:B--2---:R-:W2:Y:S04]  /*1e180*/  LDL.LU R4, [R1+0x220] ;  /* 0x0002200001047983 */ /* 0x004ea80000300800 */
[----:B------:R-:W2:Y:S04]  /*1e190*/  LDL.LU R5, [R1+0x224] ;  /* 0x0002240001057983 */ /* 0x000ea80000300800 */
[----:B------:R-:W2:Y:S04]  /*1e1a0*/  LDL.LU R6, [R1+0x228] ;  /* 0x0002280001067983 */ /* 0x000ea80000300800 */
[----:B------:R-:W2:Y:S04]  /*1e1b0*/  LDL.LU R7, [R1+0x22c] ;  /* 0x00022c0001077983 */ /* 0x000ea80000300800 */
[----:B0-----:R0:W-:Y:S04]  /*1e1c0*/  STL.64 [R1+0x3fa8], R10 ;  /* 0x003fa80a01007387 */ /* 0x0011e80000100a00 */
[----:B------:R-:W-:Y:S04]  /*1e1d0*/  STL.64 [R1+0x3fa0], R8 ;  /* 0x003fa00801007387 */ /* 0x000fe80000100a00 */
[----:B0-----:R-:W3:Y:S04]  /*1e1e0*/  LDL.LU.64 R10, [R1+0x18] ;  /* 0x00001800010a7983 */ /* 0x001ee80000300a00 */
[----:B-1----:R-:W-:Y:S04]  /*1e1f0*/  STL.64 [R1+0x3f60], R22 ;  /* 0x003f601601007387 */ /* 0x002fe80000100a00 */
[----:B------:R0:W-:Y:S04]  /*1e200*/  STL.64 [R1+0x3f58], R20 ;  /* 0x003f581401007387 */ /* 0x0001e80000100a00 */
[----:B0-----:R-:W2:Y:S04]  /*1e210*/  LDL.LU R20, [R1+0x160] ;  /* 0x0001600001147983 */ /* 0x001ea80000300800 */
[----:B------:R-:W2:Y:S04]  /*1e220*/  LDL.LU R21, [R1+0x164] ;  /* 0x0001640001157983 */ /* 0x000ea80000300800 */
[----:B------:R-:W2:Y:S04]  /*1e230*/  LDL.LU R22, [R1+0x168] ;  /* 0x0001680001167983 */ /* 0x000ea80000300800 */
[----:B------:R-:W2:Y:S04]  /*1e240*/  LDL.LU R23, [R1+0x16c] ;  /* 0x00016c0001177983 */ /* 0x000ea80000300800 */
[----:B--2---:R0:W-:Y:S04]  /*1e250*/  STL.64 [R1+0x4010], R22 ;  /* 0x0040101601007387 */ /* 0x0041e80000100a00 */
[----:B------:R-:W-:Y:S04]  /*1e260*/  STL.64 [R1+0x4008], R20 ;  /* 0x0040081401007387 */ /* 0x000fe80000100a00 */
[----:B0-----:R-:W2:Y:S04]  /*1e270*/  LDL R22, [R1+0x48] ;  /* 0x0000480001167983 */ /* 0x001ea80000100800 */
[----:B------:R-:W2:Y:S01]  /*1e280*/  LDL R23, [R1+0x4c] ;  /* 0x00004c0001177983 */ /* 0x000ea20000100800 */
[C---:B----4-:R-:W-:Y:S08]  /*1e290*/  HMMA.16816.F32 R24, R16.reuse, R14, R24 ;  /* 0x0000000e1018723c */ /* 0x050ff00000001818 */
[C---:B--2---:R-:W-:Y:S11]  /*1e2a0*/  HMMA.16816.F32 R4, R16.reuse, R22, R4 ;  /* 0x000000161004723c */ /* 0x044ff60000001804 */
[----:B------:R-:W-:Y:S11]  /*1e2b0*/  @!UPT UIADD3 URZ, URZ, URZ, URZ ;  /* 0x0000003f3f3ff290 */ /* 0x000ff6000fffe03f */
[----:B------:R-:W-:Y:S01]  /*1e2c0*/  @!UPT UIADD3 URZ, URZ, URZ, URZ ;  /* 0x0000003f3f3ff290 */ /* 0x000fe2000fffe03f */
[----:B------:R-:W-:Y:S04]  /*1e2d0*/  STL.64 [R1+0x340], R4 ;  /* 0x0003400401007387 */ /* 0x000fe80000100a00 */
[----:B------:R-:W-:Y:S04]  /*1e2e0*/  STL.64 [R1+0x348], R6 ;  /* 0x0003480601007387 */ /* 0x000fe80000100a00 */
[----:B------:R-:W0:Y:S04]  /*1e2f0*/  LDSM.16.MT88.4 R4, [R13+0x3080] ;  /* 0x003080000d04783b */ /* 0x000e280000004200 */
[----:B0-----:R0:W-:Y:S04]  /*1e300*/  STL.64 [R1+0x3f10], R6 ;  /* 0x003f100601007387 */ /* 0x0011e80000100a00 */
[----:B------:R-:W-:Y:S04]  /*1e310*/  STL.64 [R1+0x3f08], R4 ;  /* 0x003f080401007387 */ /* 0x000fe80000100a00 */
[----:B0-----:R-:W2:Y:S04]  /*1e320*/  LDL R6, [R1+0x28] ;  /* 0x0000280001067983 */ /* 0x001ea80000100800 */
[----:B------:R-:W2:Y:S04]  /*1e330*/  LDL R7, [R1+0x2c] ;  /* 0x00002c0001077983 */ /* 0x000ea80000100800 */
[----:B------:R-:W-:Y:S04]  /*1e340*/  STL.64 [R1+0x3a0], R24 ;  /* 0x0003a01801007387 */ /* 0x000fe80000100a00 */
[----:B------:R0:W-:Y:S04]  /*1e350*/  STL.64 [R1+0x3a8], R26 ;  /* 0x0003a81a01007387 */ /* 0x0001e80000100a00 */
[----:B0-----:R-:W2:Y:S04]  /*1e360*/  LDL.LU.64 R26, [R1+0x4048] ;  /* 0x00404800011a7983 */ /* 0x001ea80000300a00 */
[----:B------:R-:W2:Y:S04]  /*1e370*/  LDL.LU.64 R24, [R1+0x4040] ;  /* 0x0040400001187983 */ /* 0x000ea80000300a00 */
[----:B------:R0:W-:Y:S04]  /*1e380*/  STL.64 [R1+0x4018], R14 ;  /* 0x0040180e01007387 */ /* 0x0001e80000100a00 */
[----:B------:R-:W4:Y:S04]  /*1e390*/  LDL.LU R12, [R1+0x1e0] ;  /* 0x0001e000010c7983 */ /* 0x000f280000300800 */
[----:B------:R-:W4:Y:S04]  /*1e3a0*/  LDL.LU R13, [R1+0x1e4] ;  /* 0x0001e400010d7983 */ /* 0x000f280000300800 */
[----:B0-----:R-:W4:Y:S04]  /*1e3b0*/  LDL.LU R14, [R1+0x1e8] ;  /* 0x0001e800010e7983 */ /* 0x001f280000300800 */
[----:B------:R-:W4:Y:S01]  /*1e3c0*/  LDL.LU R15, [R1+0x1ec] ;  /* 0x0001ec00010f7983 */ /* 0x000f220000300800 */
        /* <DEDUP_REMOVED lines=8> */
[----:B------:R-:W4:Y:S04]  /*1e450*/  LDL.LU.64 R26, [R1+0x4028] ;  /* 0x00402800011a7983 */ /* 0x000f280000300a00 */
[----:B------:R-:W4:Y:S11]  /*1e460*/  LDL.LU.64 R24, [R1+0x4020] ;  /* 0x0040200001187983 */ /* 0x000f360000300a00 */
[----:B------:R-:W-:Y:S06]  /*1e470*/  @!UPT UIADD3 URZ, URZ, URZ, URZ ;  /* 0x0000003f3f3ff290 */ /* 0x000fec000fffe03f */
[----:B------:R0:W-:Y:S04]  /*1e480*/  STL.64 [R1+0x330], R16 ;  /* 0x0003301001007387 */ /* 0x0001e80000100a00 */
[----:B------:R1:W-:Y:S04]  /*1e490*/  STL.64 [R1+0x338], R18 ;  /* 0x0003381201007387 */ /* 0x0003e80000100a00 */
[----:B0-----:R-:W2:Y:S04]  /*1e4a0*/  LDL.LU R16, [R1+0x1d0] ;  /* 0x0001d00001107983 */ /* 0x001ea80000300800 */
[----:B------:R-:W2:Y:S04]  /*1e4b0*/  LDL.LU R17, [R1+0x1d4] ;  /* 0x0001d40001117983 */ /* 0x000ea80000300800 */
[----:B-1----:R-:W2:Y:S04]  /*1e4c0*/  LDL.LU R18, [R1+0x1d8] ;  /* 0x0001d80001127983 */ /* 0x002ea80000300800 */
[----:B------:R-:W2:Y:S01]  /*1e4d0*/  LDL.LU R19, [R1+0x1dc] ;  /* 0x0001dc0001137983 */ /* 0x000ea20000300800 */
[C---:B----4-:R-:W-:Y:S03]  /*1e4e0*/  HMMA.16816.F32 R20, R24.reuse, R22, R12 ;  /* 0x000000161814723c */ /* 0x050fe6000000180c */
[----:B------:R-:W2:Y:S11]  /*1e4f0*/  LDL.LU.64 R14, [R1+0x4018] ;  /* 0x00401800010e7983 */ /* 0x000eb60000300a00 */
[----:B------:R-:W-:Y:S09]  /*1e500*/  @!UPT UIADD3 URZ, URZ, URZ, URZ ;  /* 0x0000003f3f3ff290 */ /* 0x000ff2000fffe03f */
[----:B------:R-:W-:Y:S04]  /*1e510*/  STL.64 [R1+0x300], R20 ;  /* 0x0003001401007387 */ /* 0x000fe80000100a00 */
[----:B------:R0:W-:Y:S04]  /*1e520*/  STL.64 [R1+0x308], R22 ;  /* 0x0003081601007387 */ /* 0x0001e80000100a00 */
[----:B0-----:R-:W3:Y:S04]  /*1e530*/  LDL.LU.64 R22, [R1+0x4010] ;  /* 0x0040100001167983 */ /* 0x001ee80000300a00 */
[----:B------:R-:W3:Y:S01]  /*1e540*/  LDL.LU.64 R20, [R1+0x4008] ;  /* 0x0040080001147983 */ /* 0x000ee20000300a00 */
[C---:B--2---:R-:W-:Y:S11]  /*1e550*/  HMMA.16816.F32 R16, R24.reuse, R14, R16 ;  /* 0x0000000e1810723c */ /* 0x044ff60000001810 */
[----:B------:R-:W-:Y:S11]  /*1e560*/  @!UPT UIADD3 URZ, URZ, URZ, URZ ;  /* 0x0000003f3f3ff290 */ /* 0x000ff6000fffe03f */
[----:B------:R-:W-:Y:S01]  /*1e570*/  @!UPT UIADD3 URZ, URZ, URZ, URZ ;  /* 0x0000003f3f3ff290 */ /* 0x000fe2000fffe03f */
[----:B------:R0:W-:Y:S04]  /*1e580*/  STL.64 [R1+0x360], R16 ;  /* 0x0003601001007387 */ /* 0x0001e80000100a00 */
[----:B------:R-:W-:Y:S01]  /*1e590*/  STL.64 [R1+0x368], R18 ;  /* 0x0003681201007387 */ /* 0x000fe20000100a00 */
[----:B0-----:R-:W-:Y:S02]  /*1e5a0*/  MOV R17, R14 ;  /* 0x0000000e00117202 */ /* 0x001fe40000000f00 */
[----:B------:R-:W-:Y:S02]  /*1e5b0*/  MOV R16, R15 ;  /* 0x0000000f00107202 */ /* 0x000fe40000000f00 */
[----:B------:R-:W2:Y:S04]  /*1e5c0*/  LDL.LU.64 R14, [R1+0x4000] ;  /* 0x00400000010e7983 */ /* 0x000ea80000300a00 */
[----:B------:R-:W2:Y:S01]  /*1e5d0*/  LDL.LU.64 R12, [R1+0x3ff8] ;  /* 0x003ff800010c7983 */ /* 0x000ea20000300a00 */
[C---:B---3--:R-:W-:Y:S08]  /*1e5e0*/  HMMA.16816.F32 R20, R24.reuse, R10, R20 ;  /* 0x0000000a1814723c */ /* 0x048ff00000001814 */
[----:B--2---:R-:W-:Y:S01]  /*1e5f0*/  HMMA.16816.F32 R4, R24, R6, R12 ;  /* 0x000000061804723c */ /* 0x004fe2000000180c */
[----:B------:R-:W2:Y:S04]  /*1e600*/  LDL.LU.64 R14, [R1+0x3ff0] ;  /* 0x003ff000010e7983 */ /* 0x000ea80000300a00 */
[----:B------:R-:W2:Y:S11]  /*1e610*/  LDL.LU.64 R12, [R1+0x3fe8] ;  /* 0x003fe800010c7983 */ /* 0x000eb60000300a00 */
[----:B------:R-:W-:Y:S07]  /*1e620*/  @!UPT UIADD3 URZ, URZ, URZ, URZ ;  /* 0x0000003f3f3ff290 */ /* 0x000fee000fffe03f */
[----:B------:R0:W-:Y:S04]  /*1e630*/  STL.64 [R1+0x350], R4 ;  /* 0x0003500401007387 */ /* 0x0001e80000100a00 */
[----:B------:R1:W-:Y:S01]  /*1e640*/  STL.64 [R1+0x358], R6 ;  /* 0x0003580601007387 */ /* 0x0003e20000100a00 */
[----:B0-----:R-:W-:Y:S02]  /*1e650*/  MOV R4, R11 ;  /* 0x0000000b00047202 */ /* 0x001fe40000000f00 */
[----:B------:R-:W-:-:S03]  /*1e660*/  MOV R5, R10 ;  /* 0x0000000a00057202 */ /* 0x000fc60000000f00 */
[----:B------:R-:W-:Y:S01]  /*1e670*/  IMAD.MOV.U32 R27, RZ, RZ, R4 ;  /* 0x000000ffff1b7224 */ /* 0x000fe200078e0004 */
[----:B------:R-:W-:Y:S01]  /*1e680*/  MOV R26, R5 ;  /* 0x00000005001a7202 */ /* 0x000fe20000000f00 */
[----:B------:R-:W-:Y:S04]  /*1e690*/  STL.64 [R1+0x2f0], R20 ;  /* 0x0002f01401007387 */ /* 0x000fe80000100a00 */
[----:B------:R-:W-:Y:S04]  /*1e6a0*/  STL.64 [R1+0x2f8], R22 ;  /* 0x0002f81601007387 */ /* 0x000fe80000100a00 */
[----:B------:R-:W-:Y:S04]  /*1e6b0*/  STL.64 [R1+0x3fb0], R26 ;  /* 0x003fb01a01007387 */ /* 0x000fe80000100a00 */
[----:B------:R-:W3:Y:S04]  /*1e6c0*/  LDL.LU R4, [R1+0x70] ;  /* 0x0000700001047983 */ /* 0x000ee80000300800 */
[----:B------:R-:W3:Y:S04]  /*1e6d0*/  LDL.LU R5, [R1+0x74] ;  /* 0x0000740001057983 */ /* 0x000ee80000300800 */
[----:B-1----:R-:W4:Y:S01]  /*1e6e0*/  LDL.LU R6, [R1+0x78] ;  /* 0x0000780001067983 */ /* 0x002f220000300800 */
[----:B------:R-:W-:-:S03]  /*1e6f0*/  MOV R7, R0 ;  /* 0x0000000000077202 */ /* 0x000fc60000000f00 */
[----:B------:R-:W2:Y:S04]  /*1e700*/  LDL.LU R0, [R1+0x3fe0] ;  /* 0x003fe00001007983 */ /* 0x000ea80000300800 */
[----:B----4-:R-:W-:Y:S04]  /*1e710*/  STL.64 [R1+0x3f20], R6 ;  /* 0x003f200601007387 */ /* 0x010fe80000100a00 */
[----:B---3--:R0:W-:Y:S04]  /*1e720*/  STL.64 [R1+0x3f18], R4 ;  /* 0x003f180401007387 */ /* 0x0081e80000100a00 */
[----:B0-----:R-:W3:Y:S04]  /*1e730*/  LDL.LU R4, [R1+0xa0] ;  /* 0x0000a00001047983 */ /* 0x001ee80000300800 */
[----:B------:R-:W3:Y:S04]  /*1e740*/  LDL.LU R5, [R1+0xa4] ;  /* 0x0000a40001057983 */ /* 0x000ee80000300800 */
[----:B------:R-:W4:Y:S04]  /*1e750*/  LDL.LU R6, [R1+0xa8] ;  /* 0x0000a80001067983 */ /* 0x000f280000300800 */
[----:B------:R-:W4:Y:S04]  /*1e760*/  LDL.LU R7, [R1+0xac] ;  /* 0x0000ac0001077983 */ /* 0x000f280000300800 */
[----:B----4-:R2:W-:Y:S04]  /*1e770*/  STL.64 [R1+0x3f30], R6 ;  /* 0x003f300601007387 */ /* 0x0105e80000100a00 */
[----:B---3--:R0:W-:Y:S01]  /*1e780*/  STL.64 [R1+0x3f28], R4 ;  /* 0x003f280401007387 */ /* 0x0081e20000100a00 */
[----:B--2---:R-:W-:-:S03]  /*1e790*/  MOV R7, R0 ;  /* 0x0000000000077202 */ /* 0x004fc60000000f00 */
[----:B0-----:R-:W2:Y:S04]  /*1e7a0*/  LDL.LU R4, [R1+0xb0] ;  /* 0x0000b00001047983 */ /* 0x001ea80000300800 */
[----:B------:R-:W2:Y:S04]  /*1e7b0*/  LDL.LU R5, [R1+0xb4] ;  /* 0x0000b40001057983 */ /* 0x000ea80000300800 */
[----:B------:R-:W3:Y:S04]  /*1e7c0*/  LDL.LU R6, [R1+0xb8] ;  /* 0x0000b80001067983 */ /* 0x000ee80000300800 */
        /* <DEDUP_REMOVED lines=21> */
[----:B------:R-:W3:Y:S04]  /*1e920*/  LDL.LU R8, [R1+0x170] ;  /* 0x0001700001087983 */ /* 0x000ee80000300800 */
[----:B------:R-:W3:Y:S04]  /*1e930*/  LDL.LU R9, [R1+0x174] ;  /* 0x0001740001097983 */ /* 0x000ee80000300800 */
[----:B------:R-:W3:Y:S04]  /*1e940*/  LDL.LU R10, [R1+0x178] ;  /* 0x00017800010a7983 */ /* 0x000ee80000300800 */
[----:B------:R-:W3:Y:S04]  /*1e950*/  LDL.LU R11, [R1+0x17c] ;  /* 0x00017c00010b7983 */ /* 0x000ee80000300800 */
[----:B--2---:R-:W-:Y:S04]  /*1e960*/  STL.64 [R1+0x3f70], R22 ;  /* 0x003f701601007387 */ /* 0x004fe80000100a00 */
[----:B------:R0:W-:Y:S04]  /*1e970*/  STL.64 [R1+0x3f68], R20 ;  /* 0x003f681401007387 */ /* 0x0001e80000100a00 */
[----:B0-----:R-:W2:Y:S01]  /*1e980*/  LDL.LU R20, [R1+0xd0] ;  /* 0x0000d00001147983 */ /* 0x001ea20000300800 */
[----:B----4-:R-:W-:-:S03]  /*1e990*/  MOV R21, R0 ;  /* 0x0000000000157202 */ /* 0x010fc60000000f00 */
[----:B------:R-:W4:Y:S04]  /*1e9a0*/  LDL.LU R0, [R1+0x3fd8] ;  /* 0x003fd80001007983 */ /* 0x000f280000300800 */
[----:B------:R-:W2:Y:S04]  /*1e9b0*/  LDL.LU R22, [R1+0xd8] ;  /* 0x0000d80001167983 */ /* 0x000ea80000300800 */
[----:B------:R-:W2:Y:S04]  /*1e9c0*/  LDL.LU R23, [R1+0xdc] ;  /* 0x0000dc0001177983 */ /* 0x000ea80000300800 */
[----:B--2---:R-:W-:Y:S04]  /*1e9d0*/  STL.64 [R1+0x3f80], R22 ;  /* 0x003f801601007387 */ /* 0x004fe80000100a00 */
[----:B------:R-:W-:Y:S04]  /*1e9e0*/  STL.64 [R1+0x3f78], R20 ;  /* 0x003f781401007387 */ /* 0x000fe80000100a00 */
[----:B---3--:R0:W-:Y:S04]  /*1e9f0*/  STL.64 [R1+0x3f40], R6 ;  /* 0x003f400601007387 */ /* 0x0081e80000100a00 */
[----:B------:R-:W-:Y:S04]  /*1ea00*/  STL.64 [R1+0x3f38], R4 ;  /* 0x003f380401007387 */ /* 0x000fe80000100a00 */
[----:B0-----:R-:W2:Y:S01]  /*1ea10*/  LDL.64 R6, [R1+0x48] ;  /* 0x0000480001067983 */ /* 0x001ea20000100a00 */
[----:B------:R-:W-:-:S02]  /*1ea20*/  MOV R22, R17 ;  /* 0x0000001100167202 */ /* 0x000fc40000000f00 */
[----:B------:R-:W-:Y:S02]  /*1ea30*/  MOV R23, R16 ;  /* 0x0000001000177202 */ /* 0x000fe40000000f00 */
[----:B----4-:R-:W0:Y:S04]  /*1ea40*/  LDSM.16.MT88.4 R16, [R0+0x3000] ;  /* 0x003000000010783b */ /* 0x010e280000004200 */
[----:B0-----:R0:W-:Y:S04]  /*1ea50*/  STL.64 [R1+0x3ee0], R18 ;  /* 0x003ee01201007387 */ /* 0x0011e80000100a00 */
[----:B------:R-:W-:Y:S04]  /*1ea60*/  STL.64 [R1+0x3ed8], R16 ;  /* 0x003ed81001007387 */ /* 0x000fe80000100a00 */
[----:B0-----:R-:W3:Y:S01]  /*1ea70*/  LDL.LU.64 R18, [R1+0x28] ;  /* 0x0000280001127983 */ /* 0x001ee20000300a00 */
        /* <DEDUP_REMOVED lines=12> */
[----:B0-----:R-:W3:Y:S04]  /*1eb40*/  LDL.LU.64 R26, [R1+0x3fc0] ;  /* 0x003fc000011a7983 */ /* 0x001ee80000300a00 */
[----:B------:R-:W3:Y:S04]  /*1eb50*/  LDL.LU.64 R24, [R1+0x3fb8] ;  /* 0x003fb80001187983 */ /* 0x000ee80000300a00 */
[----:B------:R0:W-:Y:S04]  /*1eb60*/  STL.64 [R1+0x3f90], R22 ;  /* 0x003f901601007387 */ /* 0x0001e80000100a00 */
[----:B------:R-:W2:Y:S04]  /*1eb70*/  LDL.LU R20, [R1+0x150] ;  /* 0x0001500001147983 */ /* 0x000ea80000300800 */
[----:B------:R-:W2:Y:S04]  /*1eb80*/  LDL.LU R21, [R1+0x154] ;  /* 0x0001540001157983 */ /* 0x000ea80000300800 */
[----:B0-----:R-:W2:Y:S04]  /*1eb90*/  LDL.LU R22, [R1+0x158] ;  /* 0x0001580001167983 */ /* 0x001ea80000300800 */
[----:B------:R-:W2:Y:S01]  /*1eba0*/  LDL.LU R23, [R1+0x15c] ;  /* 0x00015c0001177983 */ /* 0x000ea20000300800 */
[C---:B---3--:R-:W-:Y:S11]  /*1ebb0*/  HMMA.16816.F32 R24, R12.reuse, R18, R24 ;  /* 0x000000120c18723c */ /* 0x048ff60000001818 */
[----:B------:R-:W-:Y:S11]  /*1ebc0*/  @!UPT UIADD3 URZ, URZ, URZ, URZ ;  /* 0x0000003f3f3ff290 */ /* 0x000ff6000fffe03f */
[----:B------:R-:W-:Y:S01]  /*1ebd0*/  @!UPT UIADD3 URZ, URZ, URZ, URZ ;  /* 0x0000003f3f3ff290 */ /* 0x000fe2000fffe03f */
[----:B------:R-:W-:Y:S04]  /*1ebe0*/  STL.64 [R1+0x370], R24 ;  /* 0x0003701801007387 */ /* 0x000fe80000100a00 */
[----:B------:R0:W-:Y:S04]  /*1ebf0*/  STL.64 [R1+0x378], R26 ;  /* 0x0003781a01007387 */ /* 0x0001e80000100a00 */
[----:B0-----:R-:W3:Y:S04]  /*1ec00*/  LDL.LU.64 R26, [R1+0x3fb0] ;  /* 0x003fb000011a7983 */ /* 0x001ee80000300a00 */
[----:B------:R0:W-:Y:S04]  /*1ec10*/  STL.64 [R1+0x3f88], R18 ;  /* 0x003f881201007387 */ /* 0x0001e80000100a00 */
[----:B------:R-:W4:Y:S04]  /*1ec20*/  LDL.LU R16, [R1+0x140] ;  /* 0x0001400001107983 */ /* 0x000f280000300800 */
[----:B------:R-:W4:Y:S04]  /*1ec30*/  LDL.LU R17, [R1+0x144] ;  /* 0x0001440001117983 */ /* 0x000f280000300800 */
[----:B0-----:R-:W4:Y:S04]  /*1ec40*/  LDL.LU R18, [R1+0x148] ;  /* 0x0001480001127983 */ /* 0x001f280000300800 */
[----:B------:R-:W4:Y:S01]  /*1ec50*/  LDL.LU R19, [R1+0x14c] ;  /* 0x00014c0001137983 */ /* 0x000f220000300800 */
[----:B---3--:R-:W-:Y:S03]  /*1ec60*/  HMMA.16816.F32 R12, R12, R26, R8 ;  /* 0x0000001a0c0c723c */ /* 0x008fe60000001808 */
[----:B------:R-:W2:Y:S04]  /*1ec70*/  LDL.LU.64 R10, [R1+0x3fa8] ;  /* 0x003fa800010a7983 */ /* 0x000ea80000300a00 */
[----:B------:R-:W2:Y:S11]  /*1ec80*/  LDL.LU.64 R8, [R1+0x3fa0] ;  /* 0x003fa00001087983 */ /* 0x000eb60000300a00 */
[----:B------:R-:W-:Y:S05]  /*1ec90*/  @!UPT UIADD3 URZ, URZ, URZ, URZ ;  /* 0x0000003f3f3ff290 */ /* 0x000fea000fffe03f */
[----:B------:R-:W-:Y:S04]  /*1eca0*/  STL.64 [R1+0x310], R12 ;  /* 0x0003100c01007387 */ /* 0x000fe80000100a00 */
[----:B------:R-:W-:Y:S04]  /*1ecb0*/  STL.64 [R1+0x318], R14 ;  /* 0x0003180e01007387 */ /* 0x000fe80000100a00 */
[----:B------:R-:W0:Y:S04]  /*1ecc0*/  LDSM.16.MT88.4 R12, [R0+0x3080] ;  /* 0x00308000000c783b */ /* 0x000e280000004200 */
[----:B0-----:R-:W-:Y:S04]  /*1ecd0*/  STL.64 [R1+0x3ea8], R14 ;  /* 0x003ea80e01007387 */ /* 0x001fe80000100a00 */
[----:B------:R0:W-:Y:S04]  /*1ece0*/  STL.64 [R1+0x3ea0], R12 ;  /* 0x003ea00c01007387 */ /* 0x0001e80000100a00 */
[----:B0-----:R-:W3:Y:S01]  /*1ecf0*/  LDL.LU R12, [R1] ;  /* 0x00000000010c7983 */ /* 0x001ee20000300800 */
[----:B------:R-:W-:-:S03]  /*1ed00*/  MOV R13, R3 ;  /* 0x00000003000d7202 */ /* 0x000fc60000000f00 */
[----:B------:R-:W2:Y:S04]  /*1ed10*/  LDL.LU R3, [R1+0x3f9c] ;  /* 0x003f9c0001037983 */ /* 0x000ea80000300800 */
[----:B------:R-:W2:Y:S04]  /*1ed20*/  LDL.LU R14, [R1+0x8] ;  /* 0x00000800010e7983 */ /* 0x000ea80000300800 */
[----:B------:R-:W2:Y:S04]  /*1ed30*/  LDL.LU R15, [R1+0xc] ;  /* 0x00000c00010f7983 */ /* 0x000ea80000300800 */
[----:B--2---:R0:W-:Y:S04]  /*1ed40*/  STL.64 [R1+0x3f00], R14 ;  /* 0x003f000e01007387 */ /* 0x0041e80000100a00 */
[----:B---3--:R1:W-:Y:S01]  /*1ed50*/  STL.64 [R1+0x3ef8], R12 ;  /* 0x003ef80c01007387 */ /* 0x0083e20000100a00 */
[----:B0-----:R-:W-:-:S03]  /*1ed60*/  IMAD.MOV.U32 R14, RZ, RZ, R3 ;  /* 0x000000ffff0e7224 */ /* 0x001fc600078e0003 */
[----:B-1----:R-:W2:Y:S04]  /*1ed70*/  LDL.LU R12, [R1+0x60] ;  /* 0x00006000010c7983 */ /* 0x002ea80000300800 */
[----:B------:R-:W2:Y:S04]  /*1ed80*/  LDL.LU R13, [R1+0x64] ;  /* 0x00006400010d7983 */ /* 0x000ea80000300800 */
[----:B------:R-:W3:Y:S04]  /*1ed90*/  LDL.LU R3, [R1+0x3f98] ;  /* 0x003f980001037983 */ /* 0x000ee80000300800 */
[----:B------:R-:W2:Y:S01]  /*1eda0*/  LDL.LU R15, [R1+0x6c] ;  /* 0x00006c00010f7983 */ /* 0x000ea20000300800 */
[C---:B------:R-:W-:Y:S03]  /*1edb0*/  HMMA.16816.F32 R20, R8.reuse, R6, R20 ;  /* 0x000000060814723c */ /* 0x040fe60000001814 */
[----:B--2---:R-:W-:Y:S04]  /*1edc0*/  STL.64 [R1+0x3f50], R14 ;  /* 0x003f500e01007387 */ /* 0x004fe80000100a00 */
[----:B------:R0:W-:Y:S04]  /*1edd0*/  STL.64 [R1+0x3f48], R12 ;  /* 0x003f480c01007387 */ /* 0x0001e80000100a00 */
[----:B0-----:R-:W2:Y:S04]  /*1ede0*/  LDL.LU R12, [R1+0xc0] ;  /* 0x0000c000010c7983 */ /* 0x001ea80000300800 */
[----:B------:R-:W2:Y:S04]  /*1edf0*/  LDL.LU R13, [R1+0xc4] ;  /* 0x0000c400010d7983 */ /* 0x000ea80000300800 */
[----:B------:R-:W2:Y:S04]  /*1ee00*/  LDL.LU R14, [R1+0xc8] ;  /* 0x0000c800010e7983 */ /* 0x000ea80000300800 */
[----:B------:R-:W-:Y:S04]  /*1ee10*/  STL.64 [R1+0x2e0], R20 ;  /* 0x0002e01401007387 */ /* 0x000fe80000100a00 */
[----:B------:R0:W-:Y:S04]  /*1ee20*/  STL.64 [R1+0x2e8], R22 ;  /* 0x0002e81601007387 */ /* 0x0001e80000100a00 */
[----:B0-----:R-:W4:Y:S02]  /*1ee30*/  LDL.LU.64 R22, [R1+0x3f90] ;  /* 0x003f900001167983 */ /* 0x001f240000300a00 */
[C---:B----4-:R-:W-:Y:S02]  /*1ee40*/  HMMA.16816.F32 R20, R8.reuse, R22, R16 ;  /* 0x000000160814723c */ /* 0x050fe40000001810 */
[----:B------:R-:W4:Y:S11]  /*1ee50*/  LDL.LU.64 R18, [R1+0x3f88] ;  /* 0x003f880001127983 */ /* 0x000f360000300a00 */
[----:B------:R-:W-:Y:S10]  /*1ee60*/  @!UPT UIADD3 URZ, URZ, URZ, URZ ;  /* 0x0000003f3f3ff290 */ /* 0x000ff4000fffe03f */
        /* <DEDUP_REMOVED lines=9> */
[----:B0-----:R-:W4:Y:S04]  /*1ef00*/  LDL.LU.64 R22, [R1+0x3f70] ;  /* 0x003f700001167983 */ /* 0x001f280000300a00 */
[----:B------:R-:W4:Y:S01]  /*1ef10*/  LDL.LU.64 R20, [R1+0x3f68] ;  /* 0x003f680001147983 */ /* 0x000f220000300a00 */
[----:B---3--:R-:W-:Y:S01]  /*1ef20*/  MOV R15, R3 ;  /* 0x00000003000f7202 */ /* 0x008fe20000000f00 */
[----:B----4-:R-:W-:Y:S02]  /*1ef30*/  HMMA.16816.F32 R8, R8, R26, R20 ;  /* 0x0000001a0808723c */ /* 0x010fe40000001814 */
[----:B------:R-:W2:Y:S04]  /*1ef40*/  LDL.LU.64 R22, [R1+0x3f60] ;  /* 0x003f600001167983 */ /* 0x000ea80000300a00 */
[----:B------:R-:W2:Y:S01]  /*1ef50*/  LDL.LU.64 R20, [R1+0x3f58] ;  /* 0x003f580001147983 */ /* 0x000ea20000300a00 */
[----:B------:R-:W-:Y:S11]  /*1ef60*/  MOV R3, R7 ;  /* 0x0000000700037202 */ /* 0x000ff60000000f00 */
[----:B------:R-:W-:Y:S05]  /*1ef70*/  @!UPT UIADD3 URZ, URZ, URZ, URZ ;  /* 0x0000003f3f3ff290 */ /* 0x000fea000fffe03f */
[----:B------:R0:W-:Y:S04]  /*1ef80*/  STL.64 [R1+0x260], R8 ;  /* 0x0002600801007387 */ /* 0x0001e80000100a00 */
[----:B------:R1:W-:Y:S01]  /*1ef90*/  STL.64 [R1+0x268], R10 ;  /* 0x0002680a01007387 */ /* 0x0003e20000100a00 */
[----:B0-----:R-:W-:-:S03]  /*1efa0*/  MOV R8, R6 ;  /* 0x0000000600087202 */ /* 0x001fc60000000f00 */
[----:B-1----:R-:W3:Y:S01]  /*1efb0*/  LDL.LU.64 R10, [R1+0x38] ;  /* 0x00003800010a7983 */ /* 0x002ee20000300a00 */
[C---:B--2---:R-:W-:Y:S11]  /*1efc0*/  HMMA.16816.F32 R12, R20.reuse, R6, R12 ;  /* 0x00000006140c723c */ /* 0x044ff6000000180c */
[----:B------:R-:W-:Y:S11]  /*1efd0*/  @!UPT UIADD3 URZ, URZ, URZ, URZ ;  /* 0x0000003f3f3ff290 */ /* 0x000ff6000fffe03f */
[----:B------:R-:W-:Y:S01]  /*1efe0*/  @!UPT UIADD3 URZ, URZ, URZ, URZ ;  /* 0x0000003f3f3ff290 */ /* 0x000fe2000fffe03f */
[----:B------:R-:W-:Y:S04]  /*1eff0*/  STL.64 [R1+0x290], R12 ;  /* 0x0002900c01007387 */ /* 0x000fe80000100a00 */
[----:B------:R0:W-:Y:S04]  /*1f000*/  STL.64 [R1+0x298], R14 ;  /* 0x0002980e01007387 */ /* 0x0001e80000100a00 */
[----:B0-----:R-:W2:Y:S04]  /*1f010*/  LDL.LU.64 R14, [R1+0x3f50] ;  /* 0x003f5000010e7983 */ /* 0x001ea80000300a00 */
[----:B------:R-:W2:Y:S04]  /*1f020*/  LDL.LU.64 R12, [R1+0x3f48] ;  /* 0x003f4800010c7983 */ /* 0x000ea80000300a00 */
[----:B------:R-:W3:Y:S04]  /*1f030*/  LDL.LU.64 R6, [R1+0x3f40] ;  /* 0x003f400001067983 */ /* 0x000ee80000300a00 */
[----:B------:R-:W3:Y:S02]  /*1f040*/  LDL.LU.64 R4, [R1+0x3f38] ;  /* 0x003f380001047983 */ /* 0x000ee40000300a00 */
[C---:B---3--:R-:W-:Y:S11]  /*1f050*/  HMMA.16816.F32 R4, R20.reuse, R10, R4 ;  /* 0x0000000a1404723c */ /* 0x048ff60000001804 */
[----:B------:R-:W-:Y:S11]  /*1f060*/  @!UPT UIADD3 URZ, URZ, URZ, URZ ;  /* 0x0000003f3f3ff290 */ /* 0x000ff6000fffe03f */
[----:B------:R-:W-:Y:S01]  /*1f070*/  @!UPT UIADD3 URZ, URZ, URZ, URZ ;  /* 0x0000003f3f3ff290 */ /* 0x000fe2000fffe03f */
[----:B------:R-:W-:Y:S04]  /*1f080*/  STL.64 [R1+0x280], R4 ;  /* 0x0002800401007387 */ /* 0x000fe80000100a00 */
[----:B------:R0:W-:Y:S04]  /*1f090*/  STL.64 [R1+0x288], R6 ;  /* 0x0002880601007387 */ /* 0x0001e80000100a00 */
[----:B0-----:R-:W3:Y:S04]  /*1f0a0*/  LDL.LU.64 R6, [R1+0x3f30] ;  /* 0x003f300001067983 */ /* 0x001ee80000300a00 */
        /* <DEDUP_REMOVED lines=12> */
[----:B------:R0:W-:Y:S04]  /*1f170*/  STL.64 [R1+0x1c0], R20 ;  /* 0x0001c01401007387 */ /* 0x0001e80000100a00 */
[----:B------:R1:W-:Y:S04]  /*1f180*/  STL.64 [R1+0x1c8], R22 ;  /* 0x0001c81601007387 */ /* 0x0003e80000100a00 */
[----:B0-----:R-:W3:Y:S04]  /*1f190*/  LDL.LU R20, [R1+0x50] ;  /* 0x0000500001147983 */ /* 0x001ee80000300800 */
[----:B------:R-:W3:Y:S04]  /*1f1a0*/  LDL.LU R21, [R1+0x54] ;  /* 0x0000540001157983 */ /* 0x000ee80000300800 */
[----:B-1----:R-:W3:Y:S04]  /*1f1b0*/  LDL.LU R22, [R1+0x58] ;  /* 0x0000580001167983 */ /* 0x002ee80000300800 */
[----:B------:R-:W3:Y:S04]  /*1f1c0*/  LDL.LU R23, [R1+0x5c] ;  /* 0x00005c0001177983 */ /* 0x000ee80000300800 */
[----:B------:R0:W-:Y:S02]  /*1f1d0*/  STL.64 [R1+0x3ee8], R26 ;  /* 0x003ee81a01007387 */ /* 0x0001e40000100a00 */
[----:B0-----:R-:W-:-:S02]  /*1f1e0*/  MOV R26, R8 ;  /* 0x00000008001a7202 */ /* 0x001fc40000000f00 */
[----:B------:R-:W-:-:S07]  /*1f1f0*/  MOV R27, R3 ;  /* 0x00000003001b7202 */ /* 0x000fce0000000f00 */
[C---:B--2---:R-:W-:Y:S01]  /*1f200*/  HMMA.16816.F32 R24, R4.reuse, R26, R12 ;  /* 0x0000001a0418723c */ /* 0x044fe2000000180c */
[----:B------:R-:W2:Y:S04]  /*1f210*/  LDL.LU.64 R14, [R1+0x3f00] ;  /* 0x003f0000010e7983 */ /* 0x000ea80000300a00 */
[----:B------:R-:W2:Y:S11]  /*1f220*/  LDL.LU.64 R12, [R1+0x3ef8] ;  /* 0x003ef800010c7983 */ /* 0x000eb60000300a00 */
[----:B------:R-:W-:Y:S08]  /*1f230*/  @!UPT UIADD3 URZ, URZ, URZ, URZ ;  /* 0x0000003f3f3ff290 */ /* 0x000ff0000fffe03f */
[----:B------:R-:W-:Y:S01]  /*1f240*/  MOV R3, R27 ;  /* 0x0000001b00037202 */ /* 0x000fe20000000f00 */
[C---:B---3--:R-:W-:Y:S01]  /*1f250*/  HMMA.16816.F32 R20, R4.reuse, R10, R20 ;  /* 0x0000000a0414723c */ /* 0x048fe20000001814 */
[----:B------:R-:W-:Y:S04]  /*1f260*/  STL.64 [R1+0x180], R24 ;  /* 0x0001801801007387 */ /* 0x000fe80000100a00 */
[----:B------:R-:W-:Y:S04]  /*1f270*/  STL [R1+0x188], R26 ;  /* 0x0001881a01007387 */ /* 0x000fe80000100800 */
[----:B------:R-:W-:Y:S11]  /*1f280*/  STL [R1+0x3e20], R3 ;  /* 0x003e200301007387 */ /* 0x000ff60000100800 */
[----:B------:R-:W-:Y:S03]  /*1f290*/  @!UPT UIADD3 URZ, URZ, URZ, URZ ;  /* 0x0000003f3f3ff290 */ /* 0x000fe6000fffe03f */
[----:B------:R-:W-:Y:S04]  /*1f2a0*/  STL.64 [R1+0x250], R20 ;  /* 0x0002501401007387 */ /* 0x000fe80000100a00 */
[----:B------:R0:W-:Y:S02]  /*1f2b0*/  STL.64 [R1+0x258], R22 ;  /* 0x0002581601007387 */ /* 0x0001e40000100a00 */
[----:B0-----:R-:W-:Y:S01]  /*1f2c0*/  MOV R22, R2 ;  /* 0x0000000200167202 */ /* 0x001fe20000000f00 */
[----:B--2---:R-:W-:Y:S11]  /*1f2d0*/  HMMA.16816.F32 R12, R4, R18, R12 ;  /* 0x00000012040c723c */ /* 0x004ff6000000180c */
[----:B------:R-:W-:Y:S11]  /*1f2e0*/  @!UPT UIADD3 URZ, URZ, URZ, URZ ;  /* 0x0000003f3f3ff290 */ /* 0x000ff6000fffe03f */
[----:B------:R-:W-:Y:S01]  /*1f2f0*/  @!UPT UIADD3 URZ, URZ, URZ, URZ ;  /* 0x0000003f3f3ff290 */ /* 0x000fe2000fffe03f */
[----:B------:R-:W-:Y:S04]  /*1f300*/  STL.64 [R1+0x240], R12 ;  /* 0x0002400c01007387 */ /* 0x000fe80000100a00 */
[----:B------:R-:W-:Y:S04]  /*1f310*/  STL.64 [R1+0x248], R14 ;  /* 0x0002480e01007387 */ /* 0x000fe80000100a00 */
[----:B------:R-:W2:Y:S04]  /*1f320*/  LDL.LU R20, [R1+0xe0] ;  /* 0x0000e00001147983 */ /* 0x000ea80000300800 */
[----:B------:R-:W2:Y:S04]  /*1f330*/  LDL.LU R21, [R1+0xe4] ;  /* 0x0000e40001157983 */ /* 0x000ea80000300800 */
[----:B------:R-:W3:Y:S01]  /*1f340*/  LDL.LU R2, [R1+0x3ef4] ;  /* 0x003ef40001027983 */ /* 0x000ee20000300800 */
[----:B------:R-:W-:-:S02]  /*1f350*/  MOV R23, R28 ;  /* 0x0000001c00177202 */ /* 0x000fc40000000f00 */
[----:B------:R-:W-:Y:S01]  /*1f360*/  MOV R8, R19 ;  /* 0x0000001300087202 */ /* 0x000fe20000000f00 */
[----:B------:R-:W4:Y:S01]  /*1f370*/  LDL R28, [R1+0x980] ;  /* 0x00098000011c7983 */ /* 0x000f220000100800 */
[----:B------:R-:W-:-:S03]  /*1f380*/  MOV R9, R18 ;  /* 0x0000001200097202 */ /* 0x000fc60000000f00 */
[----:B------:R0:W-:Y:S02]  /*1f390*/  STL.64 [R1+0x3e70], R22 ;  /* 0x003e701601007387 */ /* 0x0001e40000100a00 */
[----:B0-----:R-:W-:Y:S01]  /*1f3a0*/  MOV R22, R9 ;  /* 0x0000000900167202 */ /* 0x001fe20000000f00 */
[----:B------:R-:W-:Y:S01]  /*1f3b0*/  IMAD.MOV.U32 R23, RZ, RZ, R8 ;  /* 0x000000ffff177224 */ /* 0x000fe200078e0008 */
[----:B--2---:R0:W-:Y:S04]  /*1f3c0*/  STL.64 [R1+0x3e68], R20 ;  /* 0x003e681401007387 */ /* 0x0041e80000100a00 */
[----:B------:R-:W2:Y:S04]  /*1f3d0*/  LDL.LU R16, [R1+0x90] ;  /* 0x0000900001107983 */ /* 0x000ea80000300800 */
[----:B------:R-:W2:Y:S04]  /*1f3e0*/  LDL.LU R17, [R1+0x94] ;  /* 0x0000940001117983 */ /* 0x000ea80000300800 */
[----:B------:R-:W2:Y:S04]  /*1f3f0*/  LDL.LU R18, [R1+0x98] ;  /* 0x0000980001127983 */ /* 0x000ea80000300800 */
[----:B------:R-:W2:Y:S01]  /*1f400*/  LDL.LU R19, [R1+0x9c] ;  /* 0x00009c0001137983 */ /* 0x000ea20000300800 */
[----:B---3--:R-:W-:-:S03]  /*1f410*/  MOV R15, R2 ;  /* 0x00000002000f7202 */ /* 0x008fc60000000f00 */
[----:B------:R1:W-:Y:S04]  /*1f420*/  STL.64 [R1+0x3ec0], R22 ;  /* 0x003ec01601007387 */ /* 0x0003e80000100a00 */
[----:B------:R-:W3:Y:S04]  /*1f430*/  LDL.LU R12, [R1+0x100] ;  /* 0x00010000010c7983 */ /* 0x000ee80000300800 */
[----:B------:R-:W3:Y:S04]  /*1f440*/  LDL.LU R13, [R1+0x104] ;  /* 0x00010400010d7983 */ /* 0x000ee80000300800 */
[----:B------:R-:W2:Y:S04]  /*1f450*/  LDL.LU R14, [R1+0x108] ;  /* 0x00010800010e7983 */ /* 0x000ea80000300800 */
[----:B------:R-:W2:Y:S04]  /*1f460*/  LDL.LU R2, [R1+0x3ef0] ;  /* 0x003ef00001027983 */ /* 0x000ea80000300800 */
[----:B0-----:R-:W3:Y:S04]  /*1f470*/  LDL.LU R20, [R1+0x130] ;  /* 0x0001300001147983 */ /* 0x001ee80000300800 */
[----:B------:R-:W3:Y:S04]  /*1f480*/  LDL.LU R21, [R1+0x134] ;  /* 0x0001340001157983 */ /* 0x000ee80000300800 */
[----:B-1----:R-:W3:Y:S04]  /*1f490*/  LDL.LU R22, [R1+0x138] ;  /* 0x0001380001167983 */ /* 0x002ee80000300800 */
[----:B------:R-:W3:Y:S01]  /*1f4a0*/  LDL.LU R23, [R1+0x13c] ;  /* 0x00013c0001177983 */ /* 0x000ee20000300800 */
[----:B------:R-:W-:Y:S01]  /*1f4b0*/  IMAD.MOV.U32 R24, RZ, RZ, R10 ;  /* 0x000000ffff187224 */ /* 0x000fe200078e000a */
[----:B------:R-:W-:-:S02]  /*1f4c0*/  MOV R3, R11 ;  /* 0x0000000b00037202 */ /* 0x000fc40000000f00 */
[----:B--2---:R-:W0:Y:S04]  /*1f4d0*/  LDSM.16.MT88.4 R8, [R2+0x4000] ;  /* 0x004000000208783b */ /* 0x004e280000004200 */
[----:B---3--:R1:W-:Y:S04]  /*1f4e0*/  STL.64 [R1+0x3ed0], R22 ;  /* 0x003ed01601007387 */ /* 0x0083e80000100a00 */
[----:B------:R-:W-:Y:S04]  /*1f4f0*/  STL.64 [R1+0x3ec8], R20 ;  /* 0x003ec81401007387 */ /* 0x000fe80000100a00 */
[----:B-1----:R-:W2:Y:S04]  /*1f500*/  LDL.LU.64 R22, [R1+0x48] ;  /* 0x0000480001167983 */ /* 0x002ea80000300a00 */
[----:B------:R-:W-:Y:S04]  /*1f510*/  STL.64 [R1+0x3eb8], R14 ;  /* 0x003eb80e01007387 */ /* 0x000fe80000100a00 */
[----:B------:R1:W-:Y:S04]  /*1f520*/  STL.64 [R1+0x3eb0], R12 ;  /* 0x003eb00c01007387 */ /* 0x0003e80000100a00 */
[----:B-1----:R-:W3:Y:S04]  /*1f530*/  LDL.LU R12, [R1+0x120] ;  /* 0x00012000010c7983 */ /* 0x002ee80000300800 */
[----:B------:R-:W3:Y:S04]  /*1f540*/  LDL.LU R13, [R1+0x124] ;  /* 0x00012400010d7983 */ /* 0x000ee80000300800 */
[----:B------:R-:W3:Y:S04]  /*1f550*/  LDL.LU R14, [R1+0x128] ;  /* 0x00012800010e7983 */ /* 0x000ee80000300800 */
[----:B------:R-:W3:Y:S04]  /*1f560*/  LDL.LU R15, [R1+0x12c] ;  /* 0x00012c00010f7983 */ /* 0x000ee80000300800 */
[----:B0-----:R-:W-:Y:S04]  /*1f570*/  STL.64 [R1+0x3e80], R10 ;  /* 0x003e800a01007387 */ /* 0x001fe80000100a00 */
[----:B------:R0:W-:Y:S04]  /*1f580*/  STL.64 [R1+0x3e78], R8 ;  /* 0x003e780801007387 */ /* 0x0001e80000100a00 */
[----:B0-----:R-:W2:Y:S04]  /*1f590*/  LDL.LU R8, [R1+0x2a0] ;  /* 0x0002a00001087983 */ /* 0x001ea80000300800 */
[----:B------:R-:W2:Y:S04]  /*1f5a0*/  LDL.LU R9, [R1+0x2a4] ;  /* 0x0002a40001097983 */ /* 0x000ea80000300800 */
[----:B------:R-:W2:Y:S04]  /*1f5b0*/  LDL.LU R10, [R1+0x2a8] ;  /* 0x0002a800010a7983 */ /* 0x000ea80000300800 */
[----:B------:R-:W2:Y:S04]  /*1f5c0*/  LDL.LU R11, [R1+0x2ac] ;  /* 0x0002ac00010b7983 */ /* 0x000ea80000300800 */
[----:B--2---:R0:W-:Y:S02]  /*1f5d0*/  STL.64 [R1+0x3e90], R10 ;  /* 0x003e900a01007387 */ /* 0x0041e40000100a00 */
[----:B0-----:R-:W-:-:S02]  /*1f5e0*/  MOV R10, R24 ;  /* 0x00000018000a7202 */ /* 0x001fc40000000f00 */
[----:B----4-:R-:W0:Y:S04]  /*1f5f0*/  LDSM.16.M88.4 R24, [R28+0x10080] ;  /* 0x010080001c18783b */ /* 0x010e280000000200 */
[----:B------:R-:W-:Y:S04]  /*1f600*/  STL.64 [R1+0x3e88], R8 ;  /* 0x003e880801007387 */ /* 0x000fe80000100a00 */
[----:B0-----:R-:W-:Y:S04]  /*1f610*/  STL.64 [R1+0x80], R24 ;  /* 0x0000801801007387 */ /* 0x001fe80000100a00 */
[----:B------:R0:W-:Y:S04]  /*1f620*/  STL.64 [R1+0x88], R26 ;  /* 0x0000881a01007387 */ /* 0x0001e80000100a00 */
[----:B0-----:R-:W2:Y:S02]  /*1f630*/  LDL.LU.64 R26, [R1+0x3ee8] ;  /* 0x003ee800011a7983 */ /* 0x001ea40000300a00 */
[----:B--2---:R-:W-:Y:S02]  /*1f640*/  HMMA.16816.F32 R16, R4, R26, R16 ;  /* 0x0000001a0410723c */ /* 0x004fe40000001810 */
[----:B------:R-:W2:Y:S11]  /*1f650*/  LDL.LU R4, [R1+0x110] ;  /* 0x0001100001047983 */ /* 0x000eb60000300800 */
[----:B------:R-:W-:Y:S10]  /*1f660*/  @!UPT UIADD3 URZ, URZ, URZ, URZ ;  /* 0x0000003f3f3ff290 */ /* 0x000ff4000fffe03f */
[----:B------:R-:W-:Y:S04]  /*1f670*/  STL.64 [R1+0x1f0], R16 ;  /* 0x0001f01001007387 */ /* 0x000fe80000100a00 */
[----:B------:R-:W-:Y:S04]  /*1f680*/  STL.64 [R1+0x1f8], R18 ;  /* 0x0001f81201007387 */ /* 0x000fe80000100a00 */
[----:B------:R-:W0:Y:S04]  /*1f690*/  LDSM.16.M88.4 R16, [R28+0x14080] ;  /* 0x014080001c10783b */ /* 0x000e280000000200 */
[----:B------:R-:W2:Y:S04]  /*1f6a0*/  LDL.LU R5, [R1+0x114] ;  /* 0x0001140001057983 */ /* 0x000ea80000300800 */
[----:B------:R-:W2:Y:S04]  /*1f6b0*/  LDL.LU R6, [R1+0x118] ;  /* 0x0001180001067983 */ /* 0x000ea80000300800 */
[----:B------:R-:W2:Y:S04]  /*1f6c0*/  LDL.LU R7, [R1+0x11c] ;  /* 0x00011c0001077983 */ /* 0x000ea80000300800 */
[----:B0-----:R-:W-:Y:S04]  /*1f6d0*/  STL.64 [R1+0x70], R16 ;  /* 0x0000701001007387 */ /* 0x001fe80000100a00 */
[----:B------:R-:W-:Y:S04]  /*1f6e0*/  STL.64 [R1+0x78], R18 ;  /* 0x0000781201007387 */ /* 0x000fe80000100a00 */
[----:B------:R-:W0:Y:S04]  /*1f6f0*/  LDSM.16.M88.4 R16, [R28+0x18080] ;  /* 0x018080001c10783b */ /* 0x000e280000000200 */
[----:B0-----:R-:W-:Y:S04]  /*1f700*/  STL.64 [R1+0x60], R16 ;  /* 0x0000601001007387 */ /* 0x001fe80000100a00 */
[----:B------:R-:W-:Y:S04]  /*1f710*/  STL.64 [R1+0x68], R18 ;  /* 0x0000681201007387 */ /* 0x000fe80000100a00 */
[----:B------:R-:W0:Y:S04]  /*1f720*/  LDSM.16.M88.4 R16, [R28+0x1c080] ;  /* 0x01c080001c10783b */ /* 0x000e280000000200 */
[----:B0-----:R-:W-:Y:S04]  /*1f730*/  STL.64 [R1], R16 ;  /* 0x0000001001007387 */ /* 0x001fe80000100a00 */
[----:B------:R0:W-:Y:S04]  /*1f740*/  STL.64 [R1+0x8], R18 ;  /* 0x0000081201007387 */ /* 0x0001e80000100a00 */
[----:B0-----:R-:W2:Y:S04]  /*1f750*/  LDL.LU.64 R18, [R1+0x3ee0] ;  /* 0x003ee00001127983 */ /* 0x001ea80000300a00 */
[----:B------:R-:W2:Y:S01]  /*1f760*/  LDL.LU.64 R16, [R1+0x3ed8] ;  /* 0x003ed80001107983 */ /* 0x000ea20000300a00 */
[----:B------:R-:W-:Y:S01]  /*1f770*/  MOV R11, R3 ;  /* 0x00000003000b7202 */ /* 0x000fe20000000f00 */
[----:B------:R-:W-:Y:S01]  /*1f780*/  IMAD.MOV.U32 R3, RZ, RZ, R23 ;  /* 0x000000ffff037224 */ /* 0x000fe200078e0017 */
[----:B------:R-:W-:-:S02]  /*1f790*/  MOV R9, R24 ;  /* 0x0000001800097202 */ /* 0x000fc40000000f00 */
[----:B------:R-:W-:Y:S01]  /*1f7a0*/  MOV R24, R22 ;  /* 0x0000001600187202 */ /* 0x000fe20000000f00 */
[----:B--2---:R-:W-:Y:S01]  /*1f7b0*/  HMMA.16816.F32 R4, R16, R22, R4 ;  /* 0x000000161004723c */ /* 0x004fe20000001804 */
[----:B------:R-:W2:Y:S04]  /*1f7c0*/  LDL.LU.64 R22, [R1+0x3ed0] ;  /* 0x003ed00001167983 */ /* 0x000ea80000300a00 */
[----:B------:R-:W2:Y:S11]  /*1f7d0*/  LDL.LU.64 R20, [R1+0x3ec8] ;  /* 0x003ec80001147983 */ /* 0x000eb60000300a00 */
[----:B------:R-:W-:Y:S07]  /*1f7e0*/  @!UPT UIADD3 URZ, URZ, URZ, URZ ;  /* 0x0000003f3f3ff290 */ /* 0x000fee000fffe03f */
[----:B------:R-:W-:Y:S01]  /*1f7f0*/  STL.64 [R1+0x230], R4 ;  /* 0x0002300401007387 */ /* 0x000fe20000100a00 */
[----:B------:R-:W-:-:S03]  /*1f800*/  MOV R28, R7 ;  /* 0x00000007001c7202 */ /* 0x000fc60000000f00 */
[----:B------:R-:W-:Y:S04]  /*1f810*/  STL [R1+0x238], R6 ;  /* 0x0002380601007387 */ /* 0x000fe80000100800 */
[----:B------:R-:W0:Y:S04]  /*1f820*/  LDSM.16.MT88.4 R4, [R2+0x4080] ;  /* 0x004080000204783b */ /* 0x000e280000004200 */
[----:B------:R-:W-:Y:S04]  /*1f830*/  STL [R1+0x3d40], R28 ;  /* 0x003d401c01007387 */ /* 0x000fe80000100800 */
[----:B0-----:R-:W-:Y:S04]  /*1f840*/  STL.64 [R1+0x3e38], R6 ;  /* 0x003e380601007387 */ /* 0x001fe80000100a00 */
[----:B------:R-:W-:Y:S04]  /*1f850*/  STL.64 [R1+0x3e30], R4 ;  /* 0x003e300401007387 */ /* 0x000fe80000100a00 */
[----:B------:R-:W-:Y:S01]  /*1f860*/  STL [R1+0x3e24], R2 ;  /* 0x003e240201007387 */ /* 0x000fe20000100800 */
[C---:B--2---:R-:W-:Y:S11]  /*1f870*/  HMMA.16816.F32 R20, R16.reuse, R10, R20 ;  /* 0x0000000a1014723c */ /* 0x044ff60000001814 */
[----:B------:R-:W-:Y:S11]  /*1f880*/  @!UPT UIADD3 URZ, URZ, URZ, URZ ;  /* 0x0000003f3f3ff290 */ /* 0x000ff6000fffe03f */
[----:B------:R-:W-:Y:S01]  /*1f890*/  @!UPT UIADD3 URZ, URZ, URZ, URZ ;  /* 0x0000003f3f3ff290 */ /* 0x000fe2000fffe03f */
        /* <DEDUP_REMOVED lines=8> */
[----:B0-----:R-:W2:Y:S04]  /*1f920*/  LDL.LU.64 R14, [R1+0x3eb8] ;  /* 0x003eb800010e7983 */ /* 0x001ea80000300a00 */
[----:B------:R-:W2:Y:S04]  /*1f930*/  LDL.LU.64 R12, [R1+0x3eb0] ;  /* 0x003eb000010c7983 */ /* 0x000ea80000300a00 */
[----:B------:R0:W-:Y:S04]  /*1f940*/  STL.64 [R1+0x3e98], R22 ;  /* 0x003e981601007387 */ /* 0x0001e80000100a00 */
[----:B------:R-:W3:Y:S04]  /*1f950*/  LDL.LU R20, [R1+0x2b0] ;  /* 0x0002b00001147983 */ /* 0x000ee80000300800 */
[----:B------:R-:W3:Y:S04]  /*1f960*/  LDL.LU R21, [R1+0x2b4] ;  /* 0x0002b40001157983 */ /* 0x000ee80000300800 */
[----:B0-----:R-:W3:Y:S04]  /*1f970*/  LDL.LU R22, [R1+0x2b8] ;  /* 0x0002b80001167983 */ /* 0x001ee80000300800 */
[----:B------:R-:W3:Y:S01]  /*1f980*/  LDL.LU R23, [R1+0x2bc] ;  /* 0x0002bc0001177983 */ /* 0x000ee20000300800 */
[----:B--2---:R-:W-:Y:S03]  /*1f990*/  HMMA.16816.F32 R16, R16, R26, R12 ;  /* 0x0000001a1010723c */ /* 0x004fe6000000180c */
[----:B------:R-:W2:Y:S04]  /*1f9a0*/  LDL.LU.64 R14, [R1+0x3ea8] ;  /* 0x003ea800010e7983 */ /* 0x000ea80000300a00 */
[----:B------:R-:W2:Y:S11]  /*1f9b0*/  LDL.LU.64 R12, [R1+0x3ea0] ;  /* 0x003ea000010c7983 */ /* 0x000eb60000300a00 */
[----:B------:R-:W-:Y:S05]  /*1f9c0*/  @!UPT UIADD3 URZ, URZ, URZ, URZ ;  /* 0x0000003f3f3ff290 */ /* 0x000fea000fffe03f */
[----:B------:R0:W-:Y:S01]  /*1f9d0*/  STL.64 [R1+0x200], R16 ;  /* 0x0002001001007387 */ /* 0x0001e20000100a00 */
[----:B------:R-:W-:-:S03]  /*1f9e0*/  MOV R28, R19 ;  /* 0x00000013001c7202 */ /* 0x000fc60000000f00 */
[----:B------:R1:W-:Y:S04]  /*1f9f0*/  STL [R1+0x208], R18 ;  /* 0x0002081201007387 */ /* 0x0003e80000100800 */
[----:B0-----:R-:W2:Y:S04]  /*1fa00*/  LDL.LU R16, [R1+0xf0] ;  /* 0x0000f00001107983 */ /* 0x001ea80000300800 */
[----:B------:R-:W2:Y:S04]  /*1fa10*/  LDL.LU R17, [R1+0xf4] ;  /* 0x0000f40001117983 */ /* 0x000ea80000300800 */
[----:B-1----:R-:W2:Y:S04]  /*1fa20*/  LDL.LU R18, [R1+0xf8] ;  /* 0x0000f80001127983 */ /* 0x002ea80000300800 */
[----:B------:R-:W2:Y:S04]  /*1fa30*/  LDL.LU R19, [R1+0xfc] ;  /* 0x0000fc0001137983 */ /* 0x000ea80000300800 */
[----:B------:R-:W-:Y:S04]  /*1fa40*/  STL [R1+0x3e28], R28 ;  /* 0x003e281c01007387 */ /* 0x000fe80000100800 */
[----:B------:R-:W4:Y:S01]  /*1fa50*/  LDL.64 R4, [R1+0x60] ;  /* 0x0000600001047983 */ /* 0x000f220000100a00 */
[----:B------:R-:W-:-:S02]  /*1fa60*/  MOV R6, R24 ;  /* 0x0000001800067202 */ /* 0x000fc40000000f00 */
[----:B------:R-:W-:Y:S02]  /*1fa70*/  MOV R7, R3 ;  /* 0x0000000300077202 */ /* 0x000fe40000000f00 */
[----:B------:R-:W3:Y:S01]  /*1fa80*/  LDL R3, [R1+0x14c0] ;  /* 0x0014c00001037983 */ /* 0x000ee20000100800 */
[----:B------:R-:W-:-:S04]  /*1fa90*/  MOV R8, R25 ;  /* 0x0000001900087202 */ /* 0x000fc80000000f00 */
[----:B--2---:R-:W-:Y:S11]  /*1faa0*/  HMMA.16816.F32 R16, R12, R6, R16 ;  /* 0x000000060c10723c */ /* 0x004ff60000001810 */
[----:B------:R-:W-:Y:S11]  /*1fab0*/  @!UPT UIADD3 URZ, URZ, URZ, URZ ;  /* 0x0000003f3f3ff290 */ /* 0x000ff6000fffe03f */
[----:B------:R-:W-:Y:S01]  /*1fac0*/  @!UPT UIADD3 URZ, URZ, URZ, URZ ;  /* 0x0000003f3f3ff290 */ /* 0x000fe2000fffe03f */
[----:B------:R-:W-:Y:S04]  /*1fad0*/  STL.64 [R1+0x1e0], R16 ;  /* 0x0001e01001007387 */ /* 0x000fe80000100a00 */
[----:B------:R-:W-:Y:S04]  /*1fae0*/  STL.64 [R1+0x1e8], R18 ;  /* 0x0001e81201007387 */ /* 0x000fe80000100a00 */
[----:B------:R-:W0:Y:S04]  /*1faf0*/  LDSM.16.MT88.4 R16, [R29+0x4000] ;  /* 0x004000001d10783b */ /* 0x000e280000004200 */
[----:B----4-:R1:W-:Y:S04]  /*1fb00*/  STL.64 [R1+0x3e50], R4 ;  /* 0x003e500401007387 */ /* 0x0103e80000100a00 */
[----:B-1----:R-:W2:Y:S04]  /*1fb10*/  LDL.64 R4, [R1+0x70] ;  /* 0x0000700001047983 */ /* 0x002ea80000100a00 */
[----:B0-----:R-:W-:Y:S04]  /*1fb20*/  STL.64 [R1+0x3e10], R18 ;  /* 0x003e101201007387 */ /* 0x001fe80000100a00 */
[----:B------:R0:W-:Y:S02]  /*1fb30*/  STL.64 [R1+0x3e08], R16 ;  /* 0x003e081001007387 */ /* 0x0001e40000100a00 */
[----:B0-----:R-:W-:-:S02]  /*1fb40*/  MOV R16, R9 ;  /* 0x0000000900107202 */ /* 0x001fc40000000f00 */
[----:B------:R-:W-:Y:S02]  /*1fb50*/  MOV R17, R8 ;  /* 0x0000000800117202 */ /* 0x000fe40000000f00 */
[C---:B---3--:R-:W-:Y:S01]  /*1fb60*/  HMMA.16816.F32 R8, R12.reuse, R10, R20 ;  /* 0x0000000a0c08723c */ /* 0x048fe20000001814 */
[----:B------:R-:W3:Y:S11]  /*1fb70*/  LDL.LU.64 R22, [R1+0x3e98] ;  /* 0x003e980001167983 */ /* 0x000ef60000300a00 */
[----:B------:R-:W-:Y:S11]  /*1fb80*/  @!UPT UIADD3 URZ, URZ, URZ, URZ ;  /* 0x0000003f3f3ff290 */ /* 0x000ff6000fffe03f */
[----:B------:R-:W-:Y:S04]  /*1fb90*/  STL.64 [R1+0x1d0], R8 ;  /* 0x0001d00801007387 */ /* 0x000fe80000100a00 */
[----:B------:R0:W-:Y:S04]  /*1fba0*/  STL.64 [R1+0x1d8], R10 ;  /* 0x0001d80a01007387 */ /* 0x0001e80000100a00 */
[----:B0-----:R-:W3:Y:S04]  /*1fbb0*/  LDL.LU.64 R10, [R1+0x3e90] ;  /* 0x003e9000010a7983 */ /* 0x001ee80000300a00 */
[----:B------:R-:W3:Y:S02]  /*1fbc0*/  LDL.LU.64 R8, [R1+0x3e88] ;  /* 0x003e880001087983 */ /* 0x000ee40000300a00 */
[C---:B---3--:R-:W-:Y:S02]  /*1fbd0*/  HMMA.16816.F32 R20, R12.reuse, R22, R8 ;  /* 0x000000160c14723c */ /* 0x048fe40000001808 */
[----:B------:R-:W3:Y:S04]  /*1fbe0*/  LDL.LU.64 R10, [R1+0x3e80] ;  /* 0x003e8000010a7983 */ /* 0x000ee80000300a00 */
[----:B------:R-:W3:Y:S11]  /*1fbf0*/  LDL.LU.64 R8, [R1+0x3e78] ;  /* 0x003e780001087983 */ /* 0x000ef60000300a00 */
[----:B------:R-:W-:Y:S06]  /*1fc00*/  @!UPT UIADD3 URZ, URZ, URZ, URZ ;  /* 0x0000003f3f3ff290 */ /* 0x000fec000fffe03f */
[----:B------:R-:W-:Y:S04]  /*1fc10*/  STL.64 [R1+0x1b0], R20 ;  /* 0x0001b01401007387 */ /* 0x000fe80000100a00 */
[----:B------:R0:W-:Y:S04]  /*1fc20*/  STL.64 [R1+0x1b8], R22 ;  /* 0x0001b81601007387 */ /* 0x0001e80000100a00 */
[----:B0-----:R-:W4:Y:S04]  /*1fc30*/  LDL.LU.64 R22, [R1+0x3e70] ;  /* 0x003e700001167983 */ /* 0x001f280000300a00 */
[----:B------:R-:W4:Y:S02]  /*1fc40*/  LDL.LU.64 R20, [R1+0x3e68] ;  /* 0x003e680001147983 */ /* 0x000f240000300a00 */
[----:B----4-:R-:W-:Y:S02]  /*1fc50*/  HMMA.16816.F32 R20, R12, R26, R20 ;  /* 0x0000001a0c14723c */ /* 0x010fe40000001814 */
[----:B------:R-:W3:Y:S04]  /*1fc60*/  LDL.LU R12, [R1+0x340] ;  /* 0x00034000010c7983 */ /* 0x000ee80000300800 */
[----:B------:R-:W-:Y:S11]  /*1fc70*/  LDSM.16.MT88.4 R24, [R3+0x4000] ;  /* 0x004000000318783b */ /* 0x000ff60000004200 */
[----:B------:R-:W-:Y:S06]  /*1fc80*/  @!UPT UIADD3 URZ, URZ, URZ, URZ ;  /* 0x0000003f3f3ff290 */ /* 0x000fec000fffe03f */
[----:B------:R-:W-:Y:S04]  /*1fc90*/  STL.64 [R1+0x30], R20 ;  /* 0x0000301401007387 */ /* 0x000fe80000100a00 */
[----:B------:R-:W-:Y:S04]  /*1fca0*/  STL.64 [R1+0x38], R22 ;  /* 0x0000381601007387 */ /* 0x000fe80000100a00 */
[----:B------:R-:W0:Y:S04]  /*1fcb0*/  LDSM.16.MT88.4 R20, [R29+0x4080] ;  /* 0x004080001d14783b */ /* 0x000e280000004200 */
[----:B------:R-:W3:Y:S04]  /*1fcc0*/  LDL.LU R13, [R1+0x344] ;  /* 0x00034400010d7983 */ /* 0x000ee80000300800 */
[----:B------:R-:W3:Y:S04]  /*1fcd0*/  LDL.LU R14, [R1+0x348] ;  /* 0x00034800010e7983 */ /* 0x000ee80000300800 */
[----:B------:R-:W3:Y:S04]  /*1fce0*/  LDL.LU R15, [R1+0x34c] ;  /* 0x00034c00010f7983 */ /* 0x000ee80000300800 */
[----:B------:R-:W-:Y:S04]  /*1fcf0*/  STL [R1+0x3e2c], R29 ;  /* 0x003e2c1d01007387 */ /* 0x000fe80000100800 */
[----:B0-----:R-:W-:Y:S04]  /*1fd00*/  STL.64 [R1+0x3de0], R22 ;  /* 0x003de01601007387 */ /* 0x001fe80000100a00 */
[----:B------:R0:W-:Y:S04]  /*1fd10*/  STL.64 [R1+0x3dd8], R20 ;  /* 0x003dd81401007387 */ /* 0x0001e80000100a00 */
[----:B0-----:R-:W4:Y:S04]  /*1fd20*/  LDL.LU R20, [R1+0x300] ;  /* 0x0003000001147983 */ /* 0x001f280000300800 */
[----:B------:R-:W4:Y:S04]  /*1fd30*/  LDL.LU R21, [R1+0x304] ;  /* 0x0003040001157983 */ /* 0x000f280000300800 */
[----:B------:R-:W2:Y:S04]  /*1fd40*/  LDL.LU R22, [R1+0x308] ;  /* 0x0003080001167983 */ /* 0x000ea80000300800 */
[----:B------:R-:W2:Y:S04]  /*1fd50*/  LDL.LU R23, [R1+0x30c] ;  /* 0x00030c0001177983 */ /* 0x000ea80000300800 */
[----:B--2---:R-:W-:Y:S04]  /*1fd60*/  STL.64 [R1+0x3e48], R22 ;  /* 0x003e481601007387 */ /* 0x004fe80000100a00 */
[----:B----4-:R0:W-:Y:S04]  /*1fd70*/  STL.64 [R1+0x3e40], R20 ;  /* 0x003e401401007387 */ /* 0x0101e80000100a00 */
[----:B0-----:R-:W2:Y:S04]  /*1fd80*/  LDL.LU R20, [R1+0x390] ;  /* 0x0003900001147983 */ /* 0x001ea80000300800 */
[----:B------:R-:W2:Y:S04]  /*1fd90*/  LDL.LU R21, [R1+0x394] ;  /* 0x0003940001157983 */ /* 0x000ea80000300800 */
[----:B------:R-:W4:Y:S04]  /*1fda0*/  LDL.LU R22, [R1+0x398] ;  /* 0x0003980001167983 */ /* 0x000f280000300800 */
[----:B------:R-:W4:Y:S01]  /*1fdb0*/  LDL.LU R23, [R1+0x39c] ;  /* 0x00039c0001177983 */ /* 0x000f220000300800 */
[----:B---3--:R-:W-:Y:S03]  /*1fdc0*/  HMMA.16816.F32 R12, R8, R16, R12 ;  /* 0x00000010080c723c */ /* 0x008fe6000000180c */
[----:B----4-:R-:W-:Y:S04]  /*1fdd0*/  STL.64 [R1+0x3e60], R22 ;  /* 0x003e601601007387 */ /* 0x010fe80000100a00 */
[----:B--2---:R0:W-:Y:S04]  /*1fde0*/  STL.64 [R1+0x3e58], R20 ;  /* 0x003e581401007387 */ /* 0x0041e80000100a00 */
[----:B0-----:R-:W2:Y:S04]  /*1fdf0*/  LDL.LU R20, [R1+0x3a0] ;  /* 0x0003a00001147983 */ /* 0x001ea80000300800 */
[----:B------:R-:W2:Y:S04]  /*1fe00*/  LDL.LU R21, [R1+0x3a4] ;  /* 0x0003a40001157983 */ /* 0x000ea80000300800 */
[----:B------:R-:W2:Y:S04]  /*1fe10*/  LDL.LU R22, [R1+0x3a8] ;  /* 0x0003a80001167983 */ /* 0x000ea80000300800 */
[----:B------:R-:W2:Y:S04]  /*1fe20*/  LDL.LU R23, [R1+0x3ac] ;  /* 0x0003ac0001177983 */ /* 0x000ea80000300800 */
[----:B------:R-:W-:Y:S04]  /*1fe30*/  STL.64 [R1+0x3d90], R26 ;  /* 0x003d901a01007387 */ /* 0x000fe80000100a00 */
[----:B------:R0:W-:Y:S04]  /*1fe40*/  STL.64 [R1+0x3d88], R24 ;  /* 0x003d881801007387 */ /* 0x0001e80000100a00 */
[----:B0-----:R-:W3:Y:S04]  /*1fe50*/  LDL.64 R24, [R1] ;  /* 0x0000000001187983 */ /* 0x001ee80000100a00 */
[----:B------:R-:W-:Y:S04]  /*1fe60*/  STL.64 [R1+0x170], R12 ;  /* 0x0001700c01007387 */ /* 0x000fe80000100a00 */
[----:B------:R-:W-:Y:S04]  /*1fe70*/  STL.64 [R1+0x178], R14 ;  /* 0x0001780e01007387 */ /* 0x000fe80000100a00 */
[----:B------:R-:W0:Y:S01]  /*1fe80*/  LDSM.16.MT88.4 R12, [R3+0x4080] ;  /* 0x00408000030c783b */ /* 0x000e220000004200 */
[----:B------:R-:W-:Y:S01]  /*1fe90*/  IMAD.MOV.U32 R29, RZ, RZ, R4 ;  /* 0x000000ffff1d7224 */ /* 0x000fe200078e0004 */
[----:B------:R-:W-:-:S02]  /*1fea0*/  MOV R28, R5 ;  /* 0x00000005001c7202 */ /* 0x000fc40000000f00 */
[----:B0-----:R-:W-:Y:S04]  /*1feb0*/  STL.64 [R1+0x3d50], R14 ;  /* 0x003d500e01007387 */ /* 0x001fe80000100a00 */
[----:B------:R0:W-:Y:S04]  /*1fec0*/  STL.64 [R1+0x3d48], R12 ;  /* 0x003d480c01007387 */ /* 0x0001e80000100a00 */
[----:B0-----:R-:W3:Y:S04]  /*1fed0*/  LDL.LU R12, [R1+0x330] ;  /* 0x00033000010c7983 */ /* 0x001ee80000300800 */
[----:B------:R-:W3:Y:S04]  /*1fee0*/  LDL.LU R13, [R1+0x334] ;  /* 0x00033400010d7983 */ /* 0x000ee80000300800 */
[----:B------:R-:W3:Y:S04]  /*1fef0*/  LDL.LU R14, [R1+0x338] ;  /* 0x00033800010e7983 */ /* 0x000ee80000300800 */
[----:B------:R-:W3:Y:S01]  /*1ff00*/  LDL.LU R15, [R1+0x33c] ;  /* 0x00033c00010f7983 */ /* 0x000ee20000300800 */
[C---:B--2---:R-:W-:Y:S11]  /*1ff10*/  HMMA.16816.F32 R20, R8.reuse, R4, R20 ;  /* 0x000000040814723c */ /* 0x044ff60000001814 */
[----:B------:R-:W-:Y:S11]  /*1ff20*/  @!UPT UIADD3 URZ, URZ, URZ, URZ ;  /* 0x0000003f3f3ff290 */ /* 0x000ff6000fffe03f */
[----:B------:R-:W-:Y:S01]  /*1ff30*/  @!UPT UIADD3 URZ, URZ, URZ, URZ ;  /* 0x0000003f3f3ff290 */ /* 0x000fe2000fffe03f */
[----:B------:R-:W-:Y:S04]  /*1ff40*/  STL.64 [R1+0x1a0], R20 ;  /* 0x0001a01401007387 */ /* 0x000fe80000100a00 */
[----:B------:R0:W-:Y:S04]  /*1ff50*/  STL.64 [R1+0x1a8], R22 ;  /* 0x0001a81601007387 */ /* 0x0001e80000100a00 */
[----:B0-----:R-:W2:Y:S04]  /*1ff60*/  LDL.LU.64 R22, [R1+0x3e60] ;  /* 0x003e600001167983 */ /* 0x001ea80000300a00 */
[----:B------:R-:W2:Y:S04]  /*1ff70*/  LDL.LU.64 R20, [R1+0x3e58] ;  /* 0x003e580001147983 */ /* 0x000ea80000300a00 */
[----:B------:R-:W2:Y:S02]  /*1ff80*/  LDL.LU.64 R4, [R1+0x3e50] ;  /* 0x003e500001047983 */ /* 0x000ea40000300a00 */
[----:B--2---:R-:W-:Y:S01]  /*1ff90*/  HMMA.16816.F32 R20, R8, R4, R20 ;  /* 0x000000040814723c */ /* 0x004fe20000001814 */
[----:B------:R-:W-:-:S02]  /*1ffa0*/  MOV R2, R4 ;  /* 0x0000000400027202 */ /* 0x000fc40000000f00 */
[----:B------:R-:W-:Y:S11]  /*1ffb0*/  MOV R3, R5 ;  /* 0x0000000500037202 */ /* 0x000ff60000000f00 */
[----:B------:R-:W-:Y:S09]  /*1ffc0*/  @!UPT UIADD3 URZ, URZ, URZ, URZ ;  /* 0x0000003f3f3ff290 */ /* 0x000ff2000fffe03f */
[----:B------:R-:W-:Y:S04]  /*1ffd0*/  STL.64 [R1+0x190], R20 ;  /* 0x0001901401007387 */ /* 0x000fe80000100a00 */
[----:B------:R0:W-:Y:S04]  /*1ffe0*/  STL.64 [R1+0x198], R22 ;  /* 0x0001981601007387 */ /* 0x0001e80000100a00 */
[----:B0-----:R-:W2:Y:S04]  /*1fff0*/  LDL.LU.64 R22, [R1+0x3e48] ;  /* 0x003e480001167983 */ /* 0x001ea80000300a00 */
[----:B------:R-:W2:Y:S04]  /*20000*/  LDL.LU.64 R20, [R1+0x3e40] ;  /* 0x003e400001147983 */ /* 0x000ea80000300a00 */
[----:B------:R-:W2:Y:S04]  /*20010*/  LDL.LU.64 R6, [R1+0x3e38] ;  /* 0x003e380001067983 */ /* 0x000ea80000300a00 */
[----:B------:R-:W2:Y:S01]  /*20020*/  LDL.LU.64 R4, [R1+0x3e30] ;  /* 0x003e300001047983 */ /* 0x000ea20000300a00 */
[----:B---3--:R-:W-:Y:S11]  /*20030*/  HMMA.16816.F32 R8, R8, R24, R12 ;  /* 0x000000180808723c */ /* 0x008ff6000000180c */
[----:B------:R-:W-:Y:S11]  /*20040*/  @!UPT UIADD3 URZ, URZ, URZ, URZ ;  /* 0x0000003f3f3ff290 */ /* 0x000ff6000fffe03f */
[----:B------:R-:W-:Y:S01]  /*20050*/  @!UPT UIADD3 URZ, URZ, URZ, URZ ;  /* 0x0000003f3f3ff290 */ /* 0x000fe2000fffe03f */
[----:B------:R-:W-:Y:S04]  /*20060*/  STL.64 [R1+0x160], R8 ;  /* 0x0001600801007387 */ /* 0x000fe80000100a00 */
[----:B------:R-:W-:Y:S04]  /*20070*/  STL.64 [R1+0x168], R10 ;  /* 0x0001680a01007387 */ /* 0x000fe80000100a00 */
[----:B------:R-:W0:Y:S01]  /*20080*/  LDSM.16.MT88.4 R8, [R0+0x4000] ;  /* 0x004000000008783b */ /* 0x000e220000004200 */
[----:B------:R-:W-:Y:S02]  /*20090*/  MOV R12, R25 ;  /* 0x00000019000c7202 */ /* 0x000fe40000000f00 */
[----:B------:R-:W-:Y:S01]  /*200a0*/  MOV R13, R24 ;  /* 0x00000018000d7202 */ /* 0x000fe20000000f00 */
[----:B0-----:R-:W-:Y:S01]  /*200b0*/  STL.64 [R1+0x3d28], R10 ;  /* 0x003d280a01007387 */ /* 0x001fe20000100a00 */
[----:B--2---:R-:W-:Y:S11]  /*200c0*/  HMMA.16816.F32 R16, R4, R16, R20 ;  /* 0x000000100410723c */ /* 0x004ff60000001814 */
[----:B------:R-:W-:Y:S11]  /*200d0*/  @!UPT UIADD3 URZ, URZ, URZ, URZ ;  /* 0x0000003f3f3ff290 */ /* 0x000ff6000fffe03f */
[----:B------:R-:W-:Y:S01]  /*200e0*/  @!UPT UIADD3 URZ, URZ, URZ, URZ ;  /* 0x0000003f3f3ff290 */ /* 0x000fe2000fffe03f */
[----:B------:R-:W-:Y:S04]  /*200f0*/  STL.64 [R1+0xf0], R16 ;  /* 0x0000f01001007387 */ /* 0x000fe80000100a00 */
[----:B------:R-:W-:Y:S04]  /*20100*/  STL.64 [R1+0xf8], R18 ;  /* 0x0000f81201007387 */ /* 0x000fe80000100a00 */
[----:B------:R0:W-:Y:S02]  /*20110*/  STL.64 [R1+0x3d20], R8 ;  /* 0x003d200801007387 */ /* 0x0001e40000100a00 */
[----:B0-----:R-:W-:Y:S01]  /*20120*/  MOV R8, R13 ;  /* 0x0000000d00087202 */ /* 0x001fe20000000f00 */
[----:B------:R-:W-:-:S05]  /*20130*/  IMAD.MOV.U32 R9, RZ, RZ, R12 ;  /* 0x000000ffff097224 */ /* 0x000fca00078e000c */
[----:B------:R0:W-:Y:S04]  /*20140*/  STL.64 [R1+0x3e18], R8 ;  /* 0x003e180801007387 */ /* 0x0001e80000100a00 */
[----:B0-----:R-:W2:Y:S04]  /*20150*/  LDL.LU R8, [R1+0x360] ;  /* 0x0003600001087983 */ /* 0x001ea80000300800 */
[----:B------:R-:W2:Y:S04]  /*20160*/  LDL.LU R9, [R1+0x364] ;  /* 0x0003640001097983 */ /* 0x000ea80000300800 */
[----:B------:R-:W2:Y:S04]  /*20170*/  LDL.LU R10, [R1+0x368] ;  /* 0x00036800010a7983 */ /* 0x000ea80000300800 */
[----:B------:R-:W2:Y:S04]  /*20180*/  LDL.LU R11, [R1+0x36c] ;  /* 0x00036c00010b7983 */ /* 0x000ea80000300800 */
[----:B------:R-:W3:Y:S04]  /*20190*/  LDL.LU R16, [R1+0x350] ;  /* 0x0003500001107983 */ /* 0x000ee80000300800 */
[----:B------:R-:W3:Y:S04]  /*201a0*/  LDL.LU R17, [R1+0x354] ;  /* 0x0003540001117983 */ /* 0x000ee80000300800 */
[----:B------:R-:W3:Y:S04]  /*201b0*/  LDL.LU R18, [R1+0x358] ;  /* 0x0003580001127983 */ /* 0x000ee80000300800 */
[----:B------:R-:W3:Y:S04]  /*201c0*/  LDL.LU R19, [R1+0x35c] ;  /* 0x00035c0001137983 */ /* 0x000ee80000300800 */
        /* <DEDUP_REMOVED lines=19> */
[----:B------:R0:W-:Y:S02]  /*20300*/  STL.64 [R1+0x3da8], R24 ;  /* 0x003da81801007387 */ /* 0x0001e40000100a00 */
[----:B0-----:R-:W-:-:S02]  /*20310*/  MOV R24, R29 ;  /* 0x0000001d00187202 */ /* 0x001fc40000000f00 */
[----:B------:R-:W-:Y:S01]  /*20320*/  MOV R25, R28 ;  /* 0x0000001c00197202 */ /* 0x000fe20000000f00 */
[----:B------:R-:W2:Y:S04]  /*20330*/  LDL.LU R29, [R1+0x3e2c] ;  /* 0x003e2c00011d7983 */ /* 0x000ea80000300800 */
[----:B------:R-:W2:Y:S02]  /*20340*/  LDL.LU R28, [R1+0x3e28] ;  /* 0x003e2800011c7983 */ /* 0x000ea40000300800 */
[----:B------:R-:W-:Y:S02]  /*20350*/  HMMA.16816.F32 R8, R4, R24, R8 ;  /* 0x000000180408723c */ /* 0x000fe40000001808 */
[----:B------:R-:W-:Y:S04]  /*20360*/  STL.64 [R1+0x3d60], R14 ;  /* 0x003d600e01007387 */ /* 0x000fe80000100a00 */
[----:B------:R0:W-:Y:S02]  /*20370*/  STL.64 [R1+0x3d58], R12 ;  /* 0x003d580c01007387 */ /* 0x0001e40000100a00 */
[----:B0-----:R-:W-:-:S02]  /*20380*/  MOV R12, R2 ;  /* 0x00000002000c7202 */ /* 0x001fc40000000f00 */
[----:B------:R-:W2:Y:S01]  /*20390*/  LDL.LU R2, [R1+0x3e24] ;  /* 0x003e240001027983 */ /* 0x000ea20000300800 */
[----:B------:R-:W-:-:S03]  /*203a0*/  MOV R13, R3 ;  /* 0x00000003000d7202 */ /* 0x000fc60000000f00 */
[----:B------:R-:W2:Y:S09]  /*203b0*/  LDL.LU R3, [R1+0x3e20] ;  /* 0x003e200001037983 */ /* 0x000eb20000300800 */
[----:B------:R0:W-:Y:S04]  /*203c0*/  STL.64 [R1+0xe0], R8 ;  /* 0x0000e00801007387 */ /* 0x0001e80000100a00 */
[----:B------:R-:W-:Y:S04]  /*203d0*/  STL.64 [R1+0xe8], R10 ;  /* 0x0000e80a01007387 */ /* 0x000fe80000100a00 */
[----:B0-----:R-:W4:Y:S01]  /*203e0*/  LDL.LU.64 R8, [R1+0x3e18] ;  /* 0x003e180001087983 */ /* 0x001f220000300a00 */
[C---:B---3--:R-:W-:Y:S03]  /*203f0*/  HMMA.16816.F32 R16, R4.reuse, R12, R16 ;  /* 0x0000000c0410723c */ /* 0x048fe60000001810 */
[----:B------:R0:W-:Y:S04]  /*20400*/  STL.64 [R1+0x3e00], R24 ;  /* 0x003e001801007387 */ /* 0x0001e80000100a00 */
[----:B0-----:R-:W3:Y:S04]  /*20410*/  LDL.LU R24, [R1+0x320] ;  /* 0x0003200001187983 */ /* 0x001ee80000300800 */
[----:B------:R-:W3:Y:S04]  /*20420*/  LDL.LU R25, [R1+0x324] ;  /* 0x0003240001197983 */ /* 0x000ee80000300800 */
[----:B------:R-:W3:Y:S04]  /*20430*/  LDL.LU R26, [R1+0x328] ;  /* 0x00032800011a7983 */ /* 0x000ee80000300800 */
[----:B------:R-:W3:Y:S04]  /*20440*/  LDL.LU R27, [R1+0x32c] ;  /* 0x00032c00011b7983 */ /* 0x000ee80000300800 */
[----:B------:R-:W-:Y:S04]  /*20450*/  STL.64 [R1+0xd0], R16 ;  /* 0x0000d01001007387 */ /* 0x000fe80000100a00 */
[----:B------:R0:W-:Y:S04]  /*20460*/  STL.64 [R1+0xd8], R18 ;  /* 0x0000d81201007387 */ /* 0x0001e80000100a00 */
[----:B0-----:R-:W3:Y:S04]  /*20470*/  LDL.LU.64 R18, [R1+0x3e10] ;  /* 0x003e100001127983 */ /* 0x001ee80000300a00 */
[----:B------:R-:W3:Y:S04]  /*20480*/  LDL.LU.64 R16, [R1+0x3e08] ;  /* 0x003e080001107983 */ /* 0x000ee80000300a00 */
[----:B------:R4:W-:Y:S02]  /*20490*/  STL.64 [R1+0x3df8], R12 ;  /* 0x003df80c01007387 */ /* 0x0009e40000100a00 */
[----:B----4-:R-:W-:Y:S02]  /*204a0*/  HMMA.16816.F32 R12, R4, R8, R20 ;  /* 0x00000008040c723c */ /* 0x010fe40000001814 */
[----:B------:R-:W3:Y:S04]  /*204b0*/  LDL.LU.64 R4, [R1+0x80] ;  /* 0x0000800001047983 */ /* 0x000ee80000300a00 */
[----:B------:R-:W4:Y:S11]  /*204c0*/  LDL.LU R20, [R1+0x310] ;  /* 0x0003100001147983 */ /* 0x000f360000300800 */
[----:B------:R-:W-:Y:S06]  /*204d0*/  @!UPT UIADD3 URZ, URZ, URZ, URZ ;  /* 0x0000003f3f3ff290 */ /* 0x000fec000fffe03f */
[----:B------:R0:W-:Y:S04]  /*204e0*/  STL.64 [R1+0x50], R12 ;  /* 0x0000500c01007387 */ /* 0x0001e80000100a00 */
[----:B------:R1:W-:Y:S04]  /*204f0*/  STL.64 [R1+0x58], R14 ;  /* 0x0000580e01007387 */ /* 0x0003e80000100a00 */
[----:B------:R-:W4:Y:S04]  /*20500*/  LDL.LU R21, [R1+0x314] ;  /* 0x0003140001157983 */ /* 0x000f280000300800 */
[----:B------:R-:W2:Y:S04]  /*20510*/  LDL.LU R22, [R1+0x318] ;  /* 0x0003180001167983 */ /* 0x000ea80000300800 */
[----:B------:R-:W2:Y:S04]  /*20520*/  LDL.LU R23, [R1+0x31c] ;  /* 0x00031c0001177983 */ /* 0x000ea80000300800 */
[----:B0-----:R-:W4:Y:S04]  /*20530*/  LDL.LU R12, [R1+0x380] ;  /* 0x00038000010c7983 */ /* 0x001f280000300800 */
[----:B------:R-:W4:Y:S04]  /*20540*/  LDL.LU R13, [R1+0x384] ;  /* 0x00038400010d7983 */ /* 0x000f280000300800 */
[----:B-1----:R-:W4:Y:S04]  /*20550*/  LDL.LU R14, [R1+0x388] ;  /* 0x00038800010e7983 */ /* 0x002f280000300800 */
[----:B------:R-:W4:Y:S01]  /*20560*/  LDL.LU R15, [R1+0x38c] ;  /* 0x00038c00010f7983 */ /* 0x000f220000300800 */
[----:B---3--:R-:W-:Y:S01]  /*20570*/  HMMA.16816.F32 R24, R16, R4, R24 ;  /* 0x000000041018723c */ /* 0x008fe20000001818 */
[----:B------:R-:W-:-:S02]  /*20580*/  MOV R11, R4 ;  /* 0x00000004000b7202 */ /* 0x000fc40000000f00 */
[----:B------:R-:W-:Y:S02]  /*20590*/  MOV R10, R5 ;  /* 0x00000005000a7202 */ /* 0x000fe40000000f00 */
[----:B------:R-:W0:Y:S04]  /*205a0*/  LDSM.16.MT88.4 R4, [R0+0x4080] ;  /* 0x004080000004783b */ /* 0x000e280000004200 */
[----:B--2---:R-:W-:Y:S04]  /*205b0*/  STL.64 [R1+0x3df0], R22 ;  /* 0x003df01601007387 */ /* 0x004fe80000100a00 */
[----:B----4-:R1:W-:Y:S04]  /*205c0*/  STL.64 [R1+0x3de8], R20 ;  /* 0x003de81401007387 */ /* 0x0103e80000100a00 */
[----:B-1----:R-:W2:Y:S04]  /*205d0*/  LDL.LU R20, [R1+0x370] ;  /* 0x0003700001147983 */ /* 0x002ea80000300800 */
[----:B------:R-:W2:Y:S04]  /*205e0*/  LDL.LU R21, [R1+0x374] ;  /* 0x0003740001157983 */ /* 0x000ea80000300800 */
[----:B------:R-:W2:Y:S04]  /*205f0*/  LDL.LU R22, [R1+0x378] ;  /* 0x0003780001167983 */ /* 0x000ea80000300800 */
[----:B------:R-:W2:Y:S04]  /*20600*/  LDL.LU R23, [R1+0x37c] ;  /* 0x00037c0001177983 */ /* 0x000ea80000300800 */
[----:B------:R1:W-:Y:S04]  /*20610*/  STL.64 [R1+0x150], R24 ;  /* 0x0001501801007387 */ /* 0x0003e80000100a00 */
[----:B------:R-:W-:Y:S04]  /*20620*/  STL.64 [R1+0x158], R26 ;  /* 0x0001581a01007387 */ /* 0x000fe80000100a00 */
[----:B-1----:R-:W3:Y:S04]  /*20630*/  LDL.LU.64 R24, [R1+0x3e00] ;  /* 0x003e000001187983 */ /* 0x002ee80000300a00 */
        /* <DEDUP_REMOVED lines=12> */
[C---:B---3--:R-:W-:Y:S03]  /*20700*/  HMMA.16816.F32 R12, R16.reuse, R24, R12 ;  /* 0x00000018100c723c */ /* 0x048fe6000000180c */
[----:B----4-:R-:W-:Y:S04]  /*20710*/  STL.64 [R1+0x3dc0], R6 ;  /* 0x003dc00601007387 */ /* 0x010fe80000100a00 */
[----:B--2---:R0:W-:Y:S04]  /*20720*/  STL.64 [R1+0x3db8], R4 ;  /* 0x003db80401007387 */ /* 0x0041e80000100a00 */
        /* <DEDUP_REMOVED lines=8> */
[----:B------:R-:W2:Y:S04]  /*207b0*/  LDL.LU R6, [R1+0x2e8] ;  /* 0x0002e80001067983 */ /* 0x000ea80000300800 */
[----:B------:R-:W2:Y:S04]  /*207c0*/  LDL.LU R7, [R1+0x2ec] ;  /* 0x0002ec0001077983 */ /* 0x000ea80000300800 */
[----:B------:R-:W-:Y:S04]  /*207d0*/  STL [R1+0x3ca0], R0 ;  /* 0x003ca00001007387 */ /* 0x000fe80000100800 */
[----:B------:R0:W-:Y:S04]  /*207e0*/  STL.64 [R1+0x140], R12 ;  /* 0x0001400c01007387 */ /* 0x0001e80000100a00 */
[----:B------:R-:W-:Y:S04]  /*207f0*/  STL.64 [R1+0x148], R14 ;  /* 0x0001480e01007387 */ /* 0x000fe80000100a00 */
[----:B0-----:R-:W3:Y:S02]  /*20800*/  LDL.LU.64 R12, [R1+0x3df8] ;  /* 0x003df800010c7983 */ /* 0x001ee40000300a00 */
[----:B---3--:R-:W-:Y:S11]  /*20810*/  HMMA.16816.F32 R20, R16, R12, R20 ;  /* 0x0000000c1014723c */ /* 0x008ff60000001814 */
[----:B------:R-:W-:Y:S11]  /*20820*/  @!UPT UIADD3 URZ, URZ, URZ, URZ ;  /* 0x0000003f3f3ff290 */ /* 0x000ff6000fffe03f */
[----:B------:R-:W-:Y:S01]  /*20830*/  @!UPT UIADD3 URZ, URZ, URZ, URZ ;  /* 0x0000003f3f3ff290 */ /* 0x000fe2000fffe03f */
[----:B------:R-:W-:Y:S01]  /*20840*/  STL.64 [R1+0x130], R20 ;  /* 0x0001301401007387 */ /* 0x000fe20000100a00 */
[----:B------:R-:W-:-:S03]  /*20850*/  IMAD.MOV.U32 R0, RZ, RZ, R23 ;  /* 0x000000ffff007224 */ /* 0x000fc600078e0017 */
[----:B------:R0:W-:Y:S04]  /*20860*/  STL [R1+0x138], R22 ;  /* 0x0001381601007387 */ /* 0x0001e80000100800 */
[----:B0-----:R-:W3:Y:S04]  /*20870*/  LDL.LU.64 R22, [R1+0x3df0] ;  /* 0x003df00001167983 */ /* 0x001ee80000300a00 */
[----:B------:R-:W3:Y:S02]  /*20880*/  LDL.LU.64 R20, [R1+0x3de8] ;  /* 0x003de80001147983 */ /* 0x000ee40000300a00 */
[----:B---3--:R-:W-:Y:S02]  /*20890*/  HMMA.16816.F32 R16, R16, R8, R20 ;  /* 0x000000081010723c */ /* 0x008fe40000001814 */
[----:B------:R-:W2:Y:S04]  /*208a0*/  LDL.LU.64 R22, [R1+0x3de0] ;  /* 0x003de00001167983 */ /* 0x000ea80000300a00 */
[----:B------:R-:W2:Y:S11]  /*208b0*/  LDL.LU.64 R20, [R1+0x3dd8] ;  /* 0x003dd80001147983 */ /* 0x000eb60000300a00 */
[----:B------:R-:W-:Y:S06]  /*208c0*/  @!UPT UIADD3 URZ, URZ, URZ, URZ ;  /* 0x0000003f3f3ff290 */ /* 0x000fec000fffe03f */
[----:B------:R0:W-:Y:S02]  /*208d0*/  STL.64 [R1+0x90], R16 ;  /* 0x0000901001007387 */ /* 0x0001e40000100a00 */
[----:B0-----:R-:W-:Y:S02]  /*208e0*/  MOV R16, R11 ;  /* 0x0000000b00107202 */ /* 0x001fe40000000f00 */
[----:B------:R-:W-:Y:S01]  /*208f0*/  MOV R17, R10 ;  /* 0x0000000a00117202 */ /* 0x000fe20000000f00 */
[----:B------:R-:W-:Y:S06]  /*20900*/  STL.64 [R1+0x98], R18 ;  /* 0x0000981201007387 */ /* 0x000fec0000100a00 */
[C---:B--2---:R-:W-:Y:S11]  /*20910*/  HMMA.16816.F32 R4, R20.reuse, R16, R4 ;  /* 0x000000101404723c */ /* 0x044ff60000001804 */
[----:B------:R-:W-:Y:S11]  /*20920*/  @!UPT UIADD3 URZ, URZ, URZ, URZ ;  /* 0x0000003f3f3ff290 */ /* 0x000ff6000fffe03f */
[----:B------:R-:W-:Y:S01]  /*20930*/  @!UPT UIADD3 URZ, URZ, URZ, URZ ;  /* 0x0000003f3f3ff290 */ /* 0x000fe2000fffe03f */
        /* <DEDUP_REMOVED lines=18> */
[----:B------:R-:W3:Y:S04]  /*20a60*/  LDL.LU.64 R24, [R1+0x3d98] ;  /* 0x003d980001187983 */ /* 0x000ee80000300a00 */
[----:B------:R0:W-:Y:S04]  /*20a70*/  STL.64 [R1+0x3d70], R12 ;  /* 0x003d700c01007387 */ /* 0x0001e80000100a00 */
[----:B0-----:R-:W4:Y:S01]  /*20a80*/  LDL.LU.64 R12, [R1+0x70] ;  /* 0x00007000010c7983 */ /* 0x001f220000300a00 */
[----:B---3--:R-:W-:Y:S03]  /*20a90*/  HMMA.16816.F32 R20, R20, R8, R24 ;  /* 0x000000081414723c */ /* 0x008fe60000001818 */
[----:B------:R-:W2:Y:S04]  /*20aa0*/  LDL.LU.64 R26, [R1+0x3d90] ;  /* 0x003d9000011a7983 */ /* 0x000ea80000300a00 */
[----:B------:R-:W2:Y:S04]  /*20ab0*/  LDL.LU.64 R24, [R1+0x3d88] ;  /* 0x003d880001187983 */ /* 0x000ea80000300a00 */
[----:B------:R0:W-:Y:S04]  /*20ac0*/  STL.64 [R1+0x3d68], R8 ;  /* 0x003d680801007387 */ /* 0x0001e80000100a00 */
[----:B0-----:R-:W3:Y:S08]  /*20ad0*/  LDL.LU R8, [R1+0x270] ;  /* 0x0002700001087983 */ /* 0x001ef00000300800 */
[----:B------:R-:W-:Y:S04]  /*20ae0*/  STL.64 [R1+0x40], R20 ;  /* 0x0000401401007387 */ /* 0x000fe80000100a00 */
[----:B------:R0:W-:Y:S04]  /*20af0*/  STL.64 [R1+0x48], R22 ;  /* 0x0000481601007387 */ /* 0x0001e80000100a00 */
[----:B------:R-:W3:Y:S04]  /*20b00*/  LDL.LU R9, [R1+0x274] ;  /* 0x0002740001097983 */ /* 0x000ee80000300800 */
[----:B------:R-:W3:Y:S04]  /*20b10*/  LDL.LU R10, [R1+0x278] ;  /* 0x00027800010a7983 */ /* 0x000ee80000300800 */
[----:B------:R-:W3:Y:S01]  /*20b20*/  LDL.LU R11, [R1+0x27c] ;  /* 0x00027c00010b7983 */ /* 0x000ee20000300800 */
[----:B0-----:R-:W-:-:S03]  /*20b30*/  MOV R23, R3 ;  /* 0x0000000300177202 */ /* 0x001fc60000000f00 */
[----:B------:R-:W3:Y:S04]  /*20b40*/  LDL.LU R20, [R1+0x180] ;  /* 0x0001800001147983 */ /* 0x000ee80000300800 */
[----:B------:R-:W3:Y:S04]  /*20b50*/  LDL.LU R21, [R1+0x184] ;  /* 0x0001840001157983 */ /* 0x000ee80000300800 */
[----:B------:R-:W3:Y:S01]  /*20b60*/  LDL.LU R22, [R1+0x188] ;  /* 0x0001880001167983 */ /* 0x000ee20000300800 */
[----:B--2---:R-:W-:Y:S11]  /*20b70*/  HMMA.16816.F32 R4, R24, R16, R4 ;  /* 0x000000101804723c */ /* 0x004ff60000001804 */
        /* <DEDUP_REMOVED lines=12> */
[----:B------:R-:W-:Y:S01]  /*20c40*/  STL.64 [R1+0x118], R6 ;  /* 0x0001180601007387 */ /* 0x000fe20000100a00 */
[----:B0-----:R-:W-:Y:S02]  /*20c50*/  MOV R5, R12 ;  /* 0x0000000c00057202 */ /* 0x001fe40000000f00 */
[----:B------:R-:W-:Y:S02]  /*20c60*/  MOV R4, R13 ;  /* 0x0000000d00047202 */ /* 0x000fe40000000f00 */
[----:B------:R-:W3:Y:S02]  /*20c70*/  LDL.LU.64 R12, [R1+0x3d70] ;  /* 0x003d7000010c7983 */ /* 0x000ee40000300a00 */
[----:B---3--:R-:W-:Y:S02]  /*20c80*/  HMMA.16816.F32 R12, R24, R12, R8 ;  /* 0x0000000c180c723c */ /* 0x008fe40000001808 */
[----:B------:R-:W2:Y:S11]  /*20c90*/  LDL.LU.64 R8, [R1+0x3d68] ;  /* 0x003d680001087983 */ /* 0x000eb60000300a00 */
[----:B------:R-:W-:Y:S10]  /*20ca0*/  @!UPT UIADD3 URZ, URZ, URZ, URZ ;  /* 0x0000003f3f3ff290 */ /* 0x000ff4000fffe03f */
[----:B------:R-:W-:Y:S01]  /*20cb0*/  STL.64 [R1+0x100], R12 ;  /* 0x0001000c01007387 */ /* 0x000fe20000100a00 */
[----:B------:R-:W-:-:S03]  /*20cc0*/  IMAD.MOV.U32 R3, RZ, RZ, R15 ;  /* 0x000000ffff037224 */ /* 0x000fc600078e000f */
[----:B------:R0:W-:Y:S04]  /*20cd0*/  STL [R1+0x108], R14 ;  /* 0x0001080e01007387 */ /* 0x0001e80000100800 */
[----:B0-----:R-:W2:Y:S04]  /*20ce0*/  LDL.LU.64 R14, [R1+0x3d60] ;  /* 0x003d6000010e7983 */ /* 0x001ea80000300a00 */
[----:B------:R-:W2:Y:S02]  /*20cf0*/  LDL.LU.64 R12, [R1+0x3d58] ;  /* 0x003d5800010c7983 */ /* 0x000ea40000300a00 */
[----:B--2---:R-:W-:Y:S02]  /*20d00*/  HMMA.16816.F32 R24, R24, R8, R12 ;  /* 0x000000081818723c */ /* 0x004fe4000000180c */
        /* <DEDUP_REMOVED lines=9> */
[----:B------:R0:W-:Y:S04]  /*20da0*/  STL.64 [R1+0x3d38], R8 ;  /* 0x003d380801007387 */ /* 0x0001e80000100a00 */
[----:B0-----:R-:W4:Y:S04]  /*20db0*/  LDL.LU R8, [R1+0x240] ;  /* 0x0002400001087983 */ /* 0x001f280000300800 */
[----:B------:R-:W4:Y:S04]  /*20dc0*/  LDL.LU R9, [R1+0x244] ;  /* 0x0002440001097983 */ /* 0x000f280000300800 */
[----:B------:R-:W4:Y:S04]  /*20dd0*/  LDL.LU R10, [R1+0x248] ;  /* 0x00024800010a7983 */ /* 0x000f280000300800 */
[----:B------:R-:W4:Y:S04]  /*20de0*/  LDL.LU R11, [R1+0x24c] ;  /* 0x00024c00010b7983 */ /* 0x000f280000300800 */
[----:B------:R0:W-:Y:S01]  /*20df0*/  STL.64 [R1+0x3d30], R16 ;  /* 0x003d301001007387 */ /* 0x0001e20000100a00 */
[----:B--2---:R-:W-:Y:S03]  /*20e00*/  HMMA.16816.F32 R20, R12, R16, R20 ;  /* 0x000000100c14723c */ /* 0x004fe60000001814 */
[----:B0-----:R-:W2:Y:S11]  /*20e10*/  LDL.LU R16, [R1+0x1f0] ;  /* 0x0001f00001107983 */ /* 0x001eb60000300800 */
[----:B------:R-:W-:Y:S09]  /*20e20*/  @!UPT UIADD3 URZ, URZ, URZ, URZ ;  /* 0x0000003f3f3ff290 */ /* 0x000ff2000fffe03f */
[----:B------:R-:W-:Y:S04]  /*20e30*/  STL.64 [R1+0x10], R20 ;  /* 0x0000101401007387 */ /* 0x000fe80000100a00 */
[----:B------:R-:W-:Y:S04]  /*20e40*/  STL.64 [R1+0x18], R22 ;  /* 0x0000181601007387 */ /* 0x000fe80000100a00 */
[----:B------:R-:W0:Y:S04]  /*20e50*/  LDSM.16.MT88.4 R20, [R2+0x5000] ;  /* 0x005000000214783b */ /* 0x000e280000004200 */
[----:B------:R-:W2:Y:S04]  /*20e60*/  LDL.LU R17, [R1+0x1f4] ;  /* 0x0001f40001117983 */ /* 0x000ea80000300800 */
[----:B------:R-:W2:Y:S04]  /*20e70*/  LDL.LU R18, [R1+0x1f8] ;  /* 0x0001f80001127983 */ /* 0x000ea80000300800 */
[----:B------:R-:W2:Y:S04]  /*20e80*/  LDL.LU R19, [R1+0x1fc] ;  /* 0x0001fc0001137983 */ /* 0x000ea80000300800 */
[----:B0-----:R-:W-:Y:S04]  /*20e90*/  STL.64 [R1+0x3cc0], R22 ;  /* 0x003cc01601007387 */ /* 0x001fe80000100a00 */
[----:B------:R0:W-:Y:S02]  /*20ea0*/  STL.64 [R1+0x3cb8], R20 ;  /* 0x003cb81401007387 */ /* 0x0001e40000100a00 */
[----:B0-----:R-:W-:-:S02]  /*20eb0*/  MOV R21, R4 ;  /* 0x0000000400157202 */ /* 0x001fc40000000f00 */
[----:B------:R-:W-:Y:S01]  /*20ec0*/  MOV R20, R5 ;  /* 0x0000000500147202 */ /* 0x000fe20000000f00 */
[----:B------:R-:W2:Y:S04]  /*20ed0*/  LDL.LU R4, [R1+0x200] ;  /* 0x0002000001047983 */ /* 0x000ea80000300800 */
[----:B------:R-:W2:Y:S04]  /*20ee0*/  LDL.LU R5, [R1+0x204] ;  /* 0x0002040001057983 */ /* 0x000ea80000300800 */
[----:B------:R-:W2:Y:S01]  /*20ef0*/  LDL.LU R6, [R1+0x208] ;  /* 0x0002080001067983 */ /* 0x000ea20000300800 */
[----:B------:R-:W-:-:S03]  /*20f00*/  MOV R7, R28 ;  /* 0x0000001c00077202 */ /* 0x000fc60000000f00 */
[----:B------:R-:W3:Y:S04]  /*20f10*/  LDL.LU R28, [R1+0x3d40] ;  /* 0x003d4000011c7983 */ /* 0x000ee80000300800 */
[----:B--2---:R-:W-:Y:S04]  /*20f20*/  STL.64 [R1+0x3d00], R6 ;  /* 0x003d000601007387 */ /* 0x004fe80000100a00 */
[----:B------:R0:W-:Y:S04]  /*20f30*/  STL.64 [R1+0x3cf8], R4 ;  /* 0x003cf80401007387 */ /* 0x0001e80000100a00 */
[----:B0-----:R-:W4:Y:S01]  /*20f40*/  LDL.LU.64 R4, [R1+0x60] ;  /* 0x0000600001047983 */ /* 0x001f220000300a00 */
[C---:B---3--:R-:W-:Y:S11]  /*20f50*/  HMMA.16816.F32 R24, R12.reuse, R20, R24 ;  /* 0x000000140c18723c */ /* 0x048ff60000001818 */
[----:B------:R-:W-:Y:S11]  /*20f60*/  @!UPT UIADD3 URZ, URZ, URZ, URZ ;  /* 0x0000003f3f3ff290 */ /* 0x000ff6000fffe03f */
[----:B------:R-:W-:Y:S01]  /*20f70*/  @!UPT UIADD3 URZ, URZ, URZ, URZ ;  /* 0x0000003f3f3ff290 */ /* 0x000fe2000fffe03f */
[----:B------:R0:W-:Y:S04]  /*20f80*/  STL.64 [R1+0x180], R24 ;  /* 0x0001801801007387 */ /* 0x0001e80000100a00 */
[----:B------:R1:W-:Y:S04]  /*20f90*/  STL.64 [R1+0x188], R26 ;  /* 0x0001881a01007387 */ /* 0x0003e80000100a00 */
[----:B0-----:R-:W2:Y:S04]  /*20fa0*/  LDL.LU R24, [R1+0x230] ;  /* 0x0002300001187983 */ /* 0x001ea80000300800 */
[----:B------:R-:W2:Y:S04]  /*20fb0*/  LDL.LU R25, [R1+0x234] ;  /* 0x0002340001197983 */ /* 0x000ea80000300800 */
[----:B-1----:R-:W2:Y:S01]  /*20fc0*/  LDL.LU R26, [R1+0x238] ;  /* 0x00023800011a7983 */ /* 0x002ea20000300800 */
[----:B----4-:R-:W-:Y:S11]  /*20fd0*/  HMMA.16816.F32 R8, R12, R4, R8 ;  /* 0x000000040c08723c */ /* 0x010ff60000001808 */
[----:B------:R-:W-:Y:S11]  /*20fe0*/  @!UPT UIADD3 URZ, URZ, URZ, URZ ;  /* 0x0000003f3f3ff290 */ /* 0x000ff6000fffe03f */
[----:B------:R-:W-:Y:S01]  /*20ff0*/  @!UPT UIADD3 URZ, URZ, URZ, URZ ;  /* 0x0000003f3f3ff290 */ /* 0x000fe2000fffe03f */
[----:B------:R0:W-:Y:S04]  /*21000*/  STL.64 [R1+0x1c0], R8 ;  /* 0x0001c00801007387 */ /* 0x0001e80000100a00 */
[----:B------:R-:W-:Y:S04]  /*21010*/  STL [R1+0x1c8], R10 ;  /* 0x0001c80a01007387 */ /* 0x000fe80000100800 */
[----:B0-----:R-:W3:Y:S04]  /*21020*/  LDL.LU.64 R8, [R1+0x3d38] ;  /* 0x003d380001087983 */ /* 0x001ee80000300a00 */
[----:B------:R0:W-:Y:S01]  /*21030*/  STL.64 [R1+0x3d18], R4 ;  /* 0x003d180401007387 */ /* 0x0001e20000100a00 */
[----:B------:R-:W-:-:S02]  /*21040*/  MOV R27, R28 ;  /* 0x0000001c001b7202 */ /* 0x000fc40000000f00 */
[----:B------:R-:W-:Y:S01]  /*21050*/  MOV R28, R11 ;  /* 0x0000000b001c7202 */ /* 0x000fe20000000f00 */
[----:B0-----:R-:W4:Y:S04]  /*21060*/  LDL.LU R4, [R1+0x220] ;  /* 0x0002200001047983 */ /* 0x001f280000300800 */
[----:B------:R-:W4:Y:S04]  /*21070*/  LDL.LU R5, [R1+0x224] ;  /* 0x0002240001057983 */ /* 0x000f280000300800 */
[----:B------:R-:W4:Y:S04]  /*21080*/  LDL.LU R6, [R1+0x228] ;  /* 0x0002280001067983 */ /* 0x000f280000300800 */
[----:B------:R-:W4:Y:S01]  /*21090*/  LDL.LU R7, [R1+0x22c] ;  /* 0x00022c0001077983 */ /* 0x000f220000300800 */
[----:B---3--:R-:W-:Y:S03]  /*210a0*/  HMMA.16816.F32 R12, R12, R8, R16 ;  /* 0x000000080c0c723c */ /* 0x008fe60000001810 */
[----:B------:R-:W2:Y:S04]  /*210b0*/  LDL.LU.64 R16, [R1+0x3d30] ;  /* 0x003d300001107983 */ /* 0x000ea80000300a00 */
[----:B------:R-:W2:Y:S04]  /*210c0*/  LDL.LU.64 R10, [R1+0x3d28] ;  /* 0x003d2800010a7983 */ /* 0x000ea80000300a00 */
[----:B------:R-:W2:Y:S11]  /*210d0*/  LDL.LU.64 R8, [R1+0x3d20] ;  /* 0x003d200001087983 */ /* 0x000eb60000300a00 */
[----:B------:R-:W-:Y:S01]  /*210e0*/  @!UPT UIADD3 URZ, URZ, URZ, URZ ;  /* 0x0000003f3f3ff290 */ /* 0x000fe2000fffe03f */
[----:B------:R0:W-:Y:S04]  /*210f0*/  STL.64 [R1+0x1f0], R12 ;  /* 0x0001f00c01007387 */ /* 0x0001e80000100a00 */
[----:B------:R1:W-:Y:S04]  /*21100*/  STL.64 [R1+0x1f8], R14 ;  /* 0x0001f80e01007387 */ /* 0x0003e80000100a00 */
[----:B0-----:R-:W3:Y:S04]  /*21110*/  LDL.LU R12, [R1+0x30] ;  /* 0x00003000010c7983 */ /* 0x001ee80000300800 */
        /* <DEDUP_REMOVED lines=8> */
[----:B------:R-:W3:Y:S01]  /*211a0*/  LDL.LU R15, [R1+0x1dc] ;  /* 0x0001dc00010f7983 */ /* 0x000ee20000300800 */
[C---:B------:R-:W-:Y:S03]  /*211b0*/  HMMA.16816.F32 R24, R8.reuse, R16, R24 ;  /* 0x000000100818723c */ /* 0x040fe60000001818 */
[----:B---3--:R-:W-:Y:S04]  /*211c0*/  STL.64 [R1+0x3ce0], R14 ;  /* 0x003ce00e01007387 */ /* 0x008fe80000100a00 */
[----:B--2---:R0:W-:Y:S04]  /*211d0*/  STL.64 [R1+0x3cd8], R12 ;  /* 0x003cd80c01007387 */ /* 0x0041e80000100a00 */
[----:B0-----:R-:W2:Y:S04]  /*211e0*/  LDL.LU R12, [R1+0x1e0] ;  /* 0x0001e000010c7983 */ /* 0x001ea80000300800 */
[----:B------:R-:W2:Y:S04]  /*211f0*/  LDL.LU R13, [R1+0x1e4] ;  /* 0x0001e400010d7983 */ /* 0x000ea80000300800 */
[----:B------:R-:W3:Y:S04]  /*21200*/  LDL.LU R14, [R1+0x1e8] ;  /* 0x0001e800010e7983 */ /* 0x000ee80000300800 */
[----:B------:R-:W3:Y:S01]  /*21210*/  LDL.LU R15, [R1+0x1ec] ;  /* 0x0001ec00010f7983 */ /* 0x000ee20000300800 */
[C---:B----4-:R-:W-:Y:S03]  /*21220*/  HMMA.16816.F32 R4, R8.reuse, R20, R4 ;  /* 0x000000140804723c */ /* 0x050fe60000001804 */
[----:B---3--:R-:W-:Y:S04]  /*21230*/  STL.64 [R1+0x3d10], R14 ;  /* 0x003d100e01007387 */ /* 0x008fe80000100a00 */
[----:B--2---:R0:W-:Y:S04]  /*21240*/  STL.64 [R1+0x3d08], R12 ;  /* 0x003d080c01007387 */ /* 0x0041e80000100a00 */
        /* <DEDUP_REMOVED lines=8> */
[----:B------:R0:W-:Y:S04]  /*212d0*/  STL.64 [R1+0x3c68], R24 ;  /* 0x003c681801007387 */ /* 0x0001e80000100a00 */
[----:B0-----:R-:W3:Y:S04]  /*212e0*/  LDL.LU.64 R24, [R1] ;  /* 0x0000000001187983 */ /* 0x001ee80000300a00 */
[----:B------:R-:W4:Y:S04]  /*212f0*/  LDL.64 R26, [R1+0x8] ;  /* 0x00000800011a7983 */ /* 0x000f280000100a00 */
[----:B------:R0:W-:Y:S04]  /*21300*/  STL.64 [R1+0x240], R4 ;  /* 0x0002400401007387 */ /* 0x0001e80000100a00 */
[----:B------:R-:W-:Y:S04]  /*21310*/  STL.64 [R1+0x248], R6 ;  /* 0x0002480601007387 */ /* 0x000fe80000100a00 */
[----:B0-----:R-:W2:Y:S02]  /*21320*/  LDL.LU.64 R4, [R1+0x3d18] ;  /* 0x003d180001047983 */ /* 0x001ea40000300a00 */
[C---:B--2---:R-:W-:Y:S01]  /*21330*/  HMMA.16816.F32 R12, R8.reuse, R4, R12 ;  /* 0x00000004080c723c */ /* 0x044fe2000000180c */
[----:B------:R-:W-:Y:S01]  /*21340*/  MOV R19, R4 ;  /* 0x0000000400137202 */ /* 0x000fe20000000f00 */
[----:B------:R-:W-:Y:S11]  /*21350*/  IMAD.MOV.U32 R18, RZ, RZ, R5 ;  /* 0x000000ffff127224 */ /* 0x000ff600078e0005 */
[----:B------:R-:W-:Y:S10]  /*21360*/  @!UPT UIADD3 URZ, URZ, URZ, URZ ;  /* 0x0000003f3f3ff290 */ /* 0x000ff4000fffe03f */
[----:B------:R-:W-:Y:S04]  /*21370*/  STL.64 [R1+0x220], R12 ;  /* 0x0002200c01007387 */ /* 0x000fe80000100a00 */
[----:B------:R0:W-:Y:S04]  /*21380*/  STL.64 [R1+0x228], R14 ;  /* 0x0002280e01007387 */ /* 0x0001e80000100a00 */
[----:B0-----:R-:W2:Y:S04]  /*21390*/  LDL.LU.64 R14, [R1+0x3d10] ;  /* 0x003d1000010e7983 */ /* 0x001ea80000300a00 */
[----:B------:R-:W2:Y:S04]  /*213a0*/  LDL.LU.64 R12, [R1+0x3d08] ;  /* 0x003d0800010c7983 */ /* 0x000ea80000300a00 */
[----:B------:R-:W3:Y:S04]  /*213b0*/  LDL.LU.64 R6, [R1+0x3d00] ;  /* 0x003d000001067983 */ /* 0x000ee80000300a00 */
[----:B------:R-:W3:Y:S02]  /*213c0*/  LDL.LU.64 R4, [R1+0x3cf8] ;  /* 0x003cf80001047983 */ /* 0x000ee40000300a00 */
[----:B---3--:R-:W-:Y:S02]  /*213d0*/  HMMA.16816.F32 R8, R8, R24, R4 ;  /* 0x000000180808723c */ /* 0x008fe40000001804 */
[----:B------:R-:W2:Y:S04]  /*213e0*/  LDL.LU.64 R6, [R1+0x3cf0] ;  /* 0x003cf00001067983 */ /* 0x000ea80000300a00 */
[----:B------:R-:W2:Y:S11]  /*213f0*/  LDL.LU.64 R4, [R1+0x3ce8] ;  /* 0x003ce80001047983 */ /* 0x000eb60000300a00 */
[----:B------:R-:W-:Y:S06]  /*21400*/  @!UPT UIADD3 URZ, URZ, URZ, URZ ;  /* 0x0000003f3f3ff290 */ /* 0x000fec000fffe03f */
[----:B------:R0:W-:Y:S04]  /*21410*/  STL.64 [R1+0x200], R8 ;  /* 0x0002000801007387 */ /* 0x0001e80000100a00 */
[----:B------:R-:W-:Y:S01]  /*21420*/  STL.64 [R1+0x208], R10 ;  /* 0x0002080a01007387 */ /* 0x000fe20000100a00 */
[----:B0-----:R-:W-:Y:S02]  /*21430*/  MOV R8, R19 ;  /* 0x0000001300087202 */ /* 0x001fe40000000f00 */
[----:B------:R-:W-:Y:S02]  /*21440*/  MOV R9, R18 ;  /* 0x0000001200097202 */ /* 0x000fe40000000f00 */
[C---:B--2---:R-:W-:Y:S01]  /*21450*/  HMMA.16816.F32 R16, R4.reuse, R16, R12 ;  /* 0x000000100410723c */ /* 0x044fe2000000180c */
[----:B------:R-:W2:Y:S04]  /*21460*/  LDL.LU.64 R14, [R1+0x3ce0] ;  /* 0x003ce000010e7983 */ /* 0x000ea80000300a00 */
[----:B------:R-:W2:Y:S11]  /*21470*/  LDL.LU.64 R12, [R1+0x3cd8] ;  /* 0x003cd800010c7983 */ /* 0x000eb60000300a00 */
[----:B------:R-:W-:Y:S07]  /*21480*/  @!UPT UIADD3 URZ, URZ, URZ, URZ ;  /* 0x0000003f3f3ff290 */ /* 0x000fee000fffe03f */
[----:B------:R-:W-:Y:S04]  /*21490*/  STL.64 [R1+0x1e0], R16 ;  /* 0x0001e01001007387 */ /* 0x000fe80000100a00 */
[----:B------:R-:W-:Y:S04]  /*214a0*/  STL.64 [R1+0x1e8], R18 ;  /* 0x0001e81201007387 */ /* 0x000fe80000100a00 */
[----:B------:R-:W0:Y:S04]  /*214b0*/  LDSM.16.MT88.4 R16, [R29+0x5000] ;  /* 0x005000001d10783b */ /* 0x000e280000004200 */
[----:B0-----:R-:W-:Y:S04]  /*214c0*/  STL.64 [R1+0x3c30], R18 ;  /* 0x003c301201007387 */ /* 0x001fe80000100a00 */
[----:B------:R0:W-:Y:S04]  /*214d0*/  STL.64 [R1+0x3c28], R16 ;  /* 0x003c281001007387 */ /* 0x0001e80000100a00 */
[----:B0-----:R-:W3:Y:S04]  /*214e0*/  LDL.LU R16, [R1+0x1b0] ;  /* 0x0001b00001107983 */ /* 0x001ee80000300800 */
[----:B------:R-:W3:Y:S04]  /*214f0*/  LDL.LU R17, [R1+0x1b4] ;  /* 0x0001b40001117983 */ /* 0x000ee80000300800 */
[----:B------:R-:W3:Y:S04]  /*21500*/  LDL.LU R18, [R1+0x1b8] ;  /* 0x0001b80001127983 */ /* 0x000ee80000300800 */
[----:B------:R-:W3:Y:S01]  /*21510*/  LDL.LU R19, [R1+0x1bc] ;  /* 0x0001bc0001137983 */ /* 0x000ee20000300800 */
[C---:B--2---:R-:W-:Y:S03]  /*21520*/  HMMA.16816.F32 R20, R4.reuse, R20, R12 ;  /* 0x000000140414723c */ /* 0x044fe6000000180c */
[----:B------:R-:W2:Y:S04]  /*21530*/  LDL.LU.64 R14, [R1+0x3cd0] ;  /* 0x003cd000010e7983 */ /* 0x000ea80000300a00 */
[----:B------:R-:W2:Y:S11]  /*21540*/  LDL.LU.64 R12, [R1+0x3cc8] ;  /* 0x003cc800010c7983 */ /* 0x000eb60000300a00 */
[----:B------:R-:W-:Y:S05]  /*21550*/  @!UPT UIADD3 URZ, URZ, URZ, URZ ;  /* 0x0000003f3f3ff290 */ /* 0x000fea000fffe03f */
[----:B------:R-:W-:Y:S04]  /*21560*/  STL.64 [R1+0x210], R20 ;  /* 0x0002101401007387 */ /* 0x000fe80000100a00 */
[----:B------:R0:W-:Y:S04]  /*21570*/  STL.64 [R1+0x218], R22 ;  /* 0x0002181601007387 */ /* 0x0001e80000100a00 */
[----:B0-----:R-:W2:Y:S04]  /*21580*/  LDL.LU.64 R22, [R1+0x3cc0] ;  /* 0x003cc00001167983 */ /* 0x001ea80000300a00 */
[----:B------:R-:W2:Y:S04]  /*21590*/  LDL.LU.64 R20, [R1+0x3cb8] ;  /* 0x003cb80001147983 */ /* 0x000ea80000300a00 */
[----:B----4-:R-:W-:Y:S01]  /*215a0*/  STL.64 [R1+0x3c88], R26 ;  /* 0x003c881a01007387 */ /* 0x010fe20000100a00 */
[C---:B---3--:R-:W-:Y:S11]  /*215b0*/  HMMA.16816.F32 R8, R4.reuse, R8, R16 ;  /* 0x000000080408723c */ /* 0x048ff60000001810 */
[----:B------:R-:W-:Y:S11]  /*215c0*/  @!UPT UIADD3 URZ, URZ, URZ, URZ ;  /* 0x0000003f3f3ff290 */ /* 0x000ff6000fffe03f */
[----:B------:R-:W-:Y:S01]  /*215d0*/  @!UPT UIADD3 URZ, URZ, URZ, URZ ;  /* 0x0000003f3f3ff290 */ /* 0x000fe2000fffe03f */
[----:B------:R-:W-:Y:S04]  /*215e0*/  STL.64 [R1+0x1d0], R8 ;  /* 0x0001d00801007387 */ /* 0x000fe80000100a00 */
[----:B------:R-:W-:Y:S04]  /*215f0*/  STL.64 [R1+0x1d8], R10 ;  /* 0x0001d80a01007387 */ /* 0x000fe80000100a00 */
[----:B------:R-:W3:Y:S04]  /*21600*/  LDL.LU R16, [R1+0x50] ;  /* 0x0000500001107983 */ /* 0x000ee80000300800 */
[----:B------:R-:W0:Y:S01]  /*21610*/  LDSM.16.MT88.4 R8, [R29+0x5080] ;  /* 0x005080001d08783b */ /* 0x000e220000004200 */
[----:B--2---:R-:W-:Y:S11]  /*21620*/  HMMA.16816.F32 R4, R4, R24, R12 ;  /* 0x000000180404723c */ /* 0x004ff6000000180c */
[----:B------:R-:W-:Y:S11]  /*21630*/  @!UPT UIADD3 URZ, URZ, URZ, URZ ;  /* 0x0000003f3f3ff290 */ /* 0x000ff6000fffe03f */
[----:B------:R-:W-:Y:S01]  /*21640*/  @!UPT UIADD3 URZ, URZ, URZ, URZ ;  /* 0x0000003f3f3ff290 */ /* 0x000fe2000fffe03f */
[----:B------:R-:W-:Y:S04]  /*21650*/  STL.64 [R1+0x1b0], R4 ;  /* 0x0001b00401007387 */ /* 0x000fe80000100a00 */
[----:B------:R-:W-:Y:S04]  /*21660*/  STL.64 [R1+0x1b8], R6 ;  /* 0x0001b80601007387 */ /* 0x000fe80000100a00 */
[----:B------:R-:W3:Y:S04]  /*21670*/  LDL.LU R17, [R1+0x54] ;  /* 0x0000540001117983 */ /* 0x000ee80000300800 */
[----:B------:R-:W2:Y:S04]  /*21680*/  LDL.LU R18, [R1+0x58] ;  /* 0x0000580001127983 */ /* 0x000ea80000300800 */
[----:B------:R-:W2:Y:S04]  /*21690*/  LDL.LU R19, [R1+0x5c] ;  /* 0x00005c0001137983 */ /* 0x000ea80000300800 */
[----:B--2---:R-:W-:Y:S04]  /*216a0*/  STL.64 [R1+0x3c40], R18 ;  /* 0x003c401201007387 */ /* 0x004fe80000100a00 */
[----:B---3--:R1:W-:Y:S04]  /*216b0*/  STL.64 [R1+0x3c38], R16 ;  /* 0x003c381001007387 */ /* 0x0083e80000100a00 */
[----:B-1----:R-:W2:Y:S04]  /*216c0*/  LDL.LU R16, [R1+0xd0] ;  /* 0x0000d00001107983 */ /* 0x002ea80000300800 */
[----:B------:R-:W2:Y:S04]  /*216d0*/  LDL.LU R17, [R1+0xd4] ;  /* 0x0000d40001117983 */ /* 0x000ea80000300800 */
[----:B------:R-:W3:Y:S04]  /*216e0*/  LDL.LU R18, [R1+0xd8] ;  /* 0x0000d80001127983 */ /* 0x000ee80000300800 */
[----:B------:R-:W3:Y:S04]  /*216f0*/  LDL.LU R19, [R1+0xdc] ;  /* 0x0000dc0001137983 */ /* 0x000ee80000300800 */
[----:B------:R-:W4:Y:S04]  /*21700*/  LDL R7, [R1+0x14c0] ;  /* 0x0014c00001077983 */ /* 0x000f280000100800 */
[----:B---3--:R-:W-:Y:S04]  /*21710*/  STL.64 [R1+0x3c50], R18 ;  /* 0x003c501201007387 */ /* 0x008fe80000100a00 */
[----:B--2---:R1:W-:Y:S04]  /*21720*/  STL.64 [R1+0x3c48], R16 ;  /* 0x003c481001007387 */ /* 0x0043e80000100a00 */
[----:B----4-:R-:W2:Y:S04]  /*21730*/  LDSM.16.MT88.4 R12, [R7+0x5000] ;  /* 0x00500000070c783b */ /* 0x010ea80000004200 */
[----:B------:R-:W3:Y:S04]  /*21740*/  LDSM.16.MT88.4 R4, [R7+0x5080] ;  /* 0x005080000704783b */ /* 0x000ee80000004200 */
[----:B-1----:R-:W4:Y:S04]  /*21750*/  LDL.LU R16, [R1+0xe0] ;  /* 0x0000e00001107983 */ /* 0x002f280000300800 */
[----:B------:R-:W4:Y:S04]  /*21760*/  LDL.LU R17, [R1+0xe4] ;  /* 0x0000e40001117983 */ /* 0x000f280000300800 */
[----:B------:R-:W2:Y:S04]  /*21770*/  LDL.LU R18, [R1+0xe8] ;  /* 0x0000e80001127983 */ /* 0x000ea80000300800 */
[----:B------:R-:W2:Y:S04]  /*21780*/  LDL.LU R19, [R1+0xec] ;  /* 0x0000ec0001137983 */ /* 0x000ea80000300800 */
[----:B--2---:R-:W-:Y:S04]  /*21790*/  STL.64 [R1+0x3c60], R18 ;  /* 0x003c601201007387 */ /* 0x004fe80000100a00 */
[----:B----4-:R1:W-:Y:S04]  /*217a0*/  STL.64 [R1+0x3c58], R16 ;  /* 0x003c581001007387 */ /* 0x0103e80000100a00 */
[----:B-1----:R-:W2:Y:S04]  /*217b0*/  LDL.LU R16, [R1+0xf0] ;  /* 0x0000f00001107983 */ /* 0x002ea80000300800 */
[----:B------:R-:W2:Y:S04]  /*217c0*/  LDL.LU R17, [R1+0xf4] ;  /* 0x0000f40001117983 */ /* 0x000ea80000300800 */
        /* <DEDUP_REMOVED lines=8> */
[----:B-1----:R-:W2:Y:S04]  /*21850*/  LDL.LU R24, [R1+0x1a0] ;  /* 0x0001a00001187983 */ /* 0x002ea80000300800 */
        /* <DEDUP_REMOVED lines=9> */
[----:B----4-:R-:W-:Y:S04]  /*218f0*/  STL.64 [R1+0x3c80], R18 ;  /* 0x003c801201007387 */ /* 0x010fe80000100a00 */
[----:B------:R1:W-:Y:S04]  /*21900*/  STL.64 [R1+0x3c78], R16 ;  /* 0x003c781001007387 */ /* 0x0003e80000100a00 */
[----:B-1----:R-:W4:Y:S04]  /*21910*/  LDL.LU R16, [R1+0x160] ;  /* 0x0001600001107983 */ /* 0x002f280000300800 */
[----:B------:R-:W4:Y:S04]  /*21920*/  LDL.LU R17, [R1+0x164] ;  /* 0x0001640001117983 */ /* 0x000f280000300800 */
[----:B------:R-:W4:Y:S04]  /*21930*/  LDL.LU R18, [R1+0x168] ;  /* 0x0001680001127983 */ /* 0x000f280000300800 */
[----:B------:R-:W4:Y:S04]  /*21940*/  LDL.LU R19, [R1+0x16c] ;  /* 0x00016c0001137983 */ /* 0x000f280000300800 */
[----:B0-----:R0:W-:Y:S04]  /*21950*/  STL.64 [R1+0x3bf8], R10 ;  /* 0x003bf80a01007387 */ /* 0x0011e80000100a00 */
[----:B------:R-:W-:Y:S04]  /*21960*/  STL.64 [R1+0x3bf0], R8 ;  /* 0x003bf00801007387 */ /* 0x000fe80000100a00 */
[----:B0-----:R-:W2:Y:S04]  /*21970*/  LDL.64 R10, [R1+0x68] ;  /* 0x00006800010a7983 */ /* 0x001ea80000100a00 */
[----:B------:R-:W-:Y:S04]  /*21980*/  STL [R1+0x3b30], R29 ;  /* 0x003b301d01007387 */ /* 0x000fe80000100800 */
[----:B------:R-:W-:Y:S04]  /*21990*/  STL.64 [R1+0x3bb8], R14 ;  /* 0x003bb80e01007387 */ /* 0x000fe80000100a00 */
        /* <DEDUP_REMOVED lines=8> */
[----:B------:R-:W2:Y:S02]  /*21a20*/  LDL R15, [R1+0x8c] ;  /* 0x00008c00010f7983 */ /* 0x000ea40000100800 */
[----:B--2---:R-:W-:Y:S11]  /*21a30*/  HMMA.16816.F32 R24, R20, R14, R24 ;  /* 0x0000000e1418723c */ /* 0x004ff60000001818 */
[----:B------:R-:W-:Y:S11]  /*21a40*/  @!UPT UIADD3 URZ, URZ, URZ, URZ ;  /* 0x0000003f3f3ff290 */ /* 0x000ff6000fffe03f */
[----:B------:R-:W-:Y:S01]  /*21a50*/  @!UPT UIADD3 URZ, URZ, URZ, URZ ;  /* 0x0000003f3f3ff290 */ /* 0x000fe2000fffe03f */
[----:B------:R-:W-:Y:S04]  /*21a60*/  STL.64 [R1+0x2f0], R24 ;  /* 0x0002f01801007387 */ /* 0x000fe80000100a00 */
[----:B------:R0:W-:Y:S04]  /*21a70*/  STL.64 [R1+0x2f8], R26 ;  /* 0x0002f81a01007387 */ /* 0x0001e80000100a00 */
[----:B0-----:R-:W2:Y:S04]  /*21a80*/  LDL.LU.64 R26, [R1+0x3cb0] ;  /* 0x003cb000011a7983 */ /* 0x001ea80000300a00 */
[----:B------:R-:W2:Y:S04]  /*21a90*/  LDL.LU.64 R24, [R1+0x3ca8] ;  /* 0x003ca80001187983 */ /* 0x000ea80000300a00 */
[----:B---3--:R-:W-:Y:S04]  /*21aa0*/  STL.64 [R1+0x3b78], R6 ;  /* 0x003b780601007387 */ /* 0x008fe80000100a00 */
[----:B------:R0:W-:Y:S04]  /*21ab0*/  STL.64 [R1+0x3b70], R4 ;  /* 0x003b700401007387 */ /* 0x0001e80000100a00 */
[----:B0-----:R-:W3:Y:S04]  /*21ac0*/  LDL.LU R4, [R1+0x130] ;  /* 0x0001300001047983 */ /* 0x001ee80000300800 */
[----:B------:R-:W3:Y:S04]  /*21ad0*/  LDL.LU R5, [R1+0x134] ;  /* 0x0001340001057983 */ /* 0x000ee80000300800 */
[----:B------:R-:W2:Y:S01]  /*21ae0*/  LDL.LU R6, [R1+0x138] ;  /* 0x0001380001067983 */ /* 0x000ea20000300800 */
[----:B------:R-:W-:-:S03]  /*21af0*/  MOV R7, R0 ;  /* 0x0000000000077202 */ /* 0x000fc60000000f00 */
[----:B------:R-:W3:Y:S04]  /*21b00*/  LDL.LU R0, [R1+0x3ca0] ;  /* 0x003ca00001007983 */ /* 0x000ee80000300800 */
[----:B--2---:R0:W-:Y:S04]  /*21b10*/  STL.64 [R1+0x3c08], R6 ;  /* 0x003c080601007387 */ /* 0x0041e80000100a00 */
[----:B---3--:R-:W-:Y:S04]  /*21b20*/  STL.64 [R1+0x3c00], R4 ;  /* 0x003c000401007387 */ /* 0x008fe80000100a00 */
[----:B0-----:R-:W2:Y:S02]  /*21b30*/  LDL.64 R6, [R1+0x78] ;  /* 0x0000780001067983 */ /* 0x001ea40000100a00 */
        /* <DEDUP_REMOVED lines=12> */
[----:B0-----:R-:W4:Y:S02]  /*21c00*/  LDL.LU.64 R26, [R1+0x3c88] ;  /* 0x003c8800011a7983 */ /* 0x001f240000300a00 */
[----:B----4-:R-:W-:Y:S02]  /*21c10*/  HMMA.16816.F32 R20, R20, R26, R16 ;  /* 0x0000001a1414723c */ /* 0x010fe40000001810 */
[----:B------:R-:W2:Y:S01]  /*21c20*/  LDL.LU.64 R18, [R1+0x3c80] ;  /* 0x003c800001127983 */ /* 0x000ea20000300a00 */
[----:B------:R-:W-:-:S03]  /*21c30*/  MOV R5, R26 ;  /* 0x0000001a00057202 */ /* 0x000fc60000000f00 */
[----:B------:R-:W2:Y:S01]  /*21c40*/  LDL.LU.64 R16, [R1+0x3c78] ;  /* 0x003c780001107983 */ /* 0x000ea20000300a00 */
[----:B------:R-:W-:Y:S11]  /*21c50*/  MOV R4, R27 ;  /* 0x0000001b00047202 */ /* 0x000ff60000000f00 */
[----:B------:R-:W-:Y:S05]  /*21c60*/  @!UPT UIADD3 URZ, URZ, URZ, URZ ;  /* 0x0000003f3f3ff290 */ /* 0x000fea000fffe03f */
[----:B------:R-:W-:Y:S04]  /*21c70*/  STL.64 [R1+0x2e0], R20 ;  /* 0x0002e01401007387 */ /* 0x000fe80000100a00 */
[----:B------:R-:W-:Y:S04]  /*21c80*/  STL.64 [R1+0x2e8], R22 ;  /* 0x0002e81601007387 */ /* 0x000fe80000100a00 */
[----:B------:R-:W2:Y:S04]  /*21c90*/  LDL.LU.64 R26, [R1+0x3c70] ;  /* 0x003c7000011a7983 */ /* 0x000ea80000300a00 */
        /* <DEDUP_REMOVED lines=15> */
[----:B------:R-:W-:Y:S01]  /*21d90*/  IMAD.MOV.U32 R23, RZ, RZ, R4 ;  /* 0x000000ffff177224 */ /* 0x000fe200078e0004 */
[----:B------:R-:W-:-:S02]  /*21da0*/  MOV R22, R5 ;  /* 0x0000000500167202 */ /* 0x000fc40000000f00 */
[----:B------:R0:W-:Y:S04]  /*21db0*/  STL.64 [R1+0x3c20], R6 ;  /* 0x003c200601007387 */ /* 0x0001e80000100a00 */
[----:B------:R-:W3:Y:S04]  /*21dc0*/  LDL.LU R4, [R1+0x150] ;  /* 0x0001500001047983 */ /* 0x000ee80000300800 */
[----:B------:R-:W3:Y:S04]  /*21dd0*/  LDL.LU R5, [R1+0x154] ;  /* 0x0001540001057983 */ /* 0x000ee80000300800 */
[----:B0-----:R-:W3:Y:S04]  /*21de0*/  LDL.LU R6, [R1+0x158] ;  /* 0x0001580001067983 */ /* 0x001ee80000300800 */
[----:B------:R-:W3:Y:S01]  /*21df0*/  LDL.LU R7, [R1+0x15c] ;  /* 0x00015c0001077983 */ /* 0x000ee20000300800 */
        /* <DEDUP_REMOVED lines=8> */
[----:B------:R-:W3:Y:S04]  /*21e80*/  LDL.LU.64 R18, [R1+0x3c30] ;  /* 0x003c300001127983 */ /* 0x000ee80000300a00 */
[----:B------:R-:W3:Y:S04]  /*21e90*/  LDL.LU.64 R16, [R1+0x3c28] ;  /* 0x003c280001107983 */ /* 0x000ee80000300a00 */
[----:B------:R-:W2:Y:S11]  /*21ea0*/  LDL.LU R24, [R1+0x90] ;  /* 0x0000900001187983 */ /* 0x000eb60000300800 */
[----:B------:R-:W-:Y:S02]  /*21eb0*/  @!UPT UIADD3 URZ, URZ, URZ, URZ ;  /* 0x0000003f3f3ff290 */ /* 0x000fe4000fffe03f */
[----:B------:R-:W-:Y:S04]  /*21ec0*/  STL.64 [R1+0x2b0], R20 ;  /* 0x0002b01401007387 */ /* 0x000fe80000100a00 */
[----:B------:R-:W-:Y:S04]  /*21ed0*/  STL.64 [R1+0x2b8], R22 ;  /* 0x0002b81601007387 */ /* 0x000fe80000100a00 */
[----:B------:R-:W0:Y:S04]  /*21ee0*/  LDSM.16.MT88.4 R20, [R0+0x5000] ;  /* 0x005000000014783b */ /* 0x000e280000004200 */
[----:B------:R-:W2:Y:S04]  /*21ef0*/  LDL.LU R25, [R1+0x94] ;  /* 0x0000940001197983 */ /* 0x000ea80000300800 */
[----:B------:R-:W2:Y:S04]  /*21f00*/  LDL.LU R26, [R1+0x98] ;  /* 0x00009800011a7983 */ /* 0x000ea80000300800 */
[----:B------:R-:W2:Y:S04]  /*21f10*/  LDL.LU R27, [R1+0x9c] ;  /* 0x00009c00011b7983 */ /* 0x000ea80000300800 */
[----:B0-----:R0:W-:Y:S04]  /*21f20*/  STL.64 [R1+0x3b40], R22 ;  /* 0x003b401601007387 */ /* 0x0011e80000100a00 */
[----:B------:R-:W-:Y:S04]  /*21f30*/  STL.64 [R1+0x3b38], R20 ;  /* 0x003b381401007387 */ /* 0x000fe80000100a00 */
[----:B0-----:R-:W2:Y:S01]  /*21f40*/  LDL.LU.64 R22, [R1+0x8] ;  /* 0x0000080001167983 */ /* 0x001ea20000300a00 */
[C---:B---3--:R-:W-:Y:S03]  /*21f50*/  HMMA.16816.F32 R12, R16.reuse, R14, R4 ;  /* 0x0000000e100c723c */ /* 0x048fe60000001804 */
[----:B------:R-:W3:Y:S11]  /*21f60*/  LDL.LU.64 R6, [R1+0x3c20] ;  /* 0x003c200001067983 */ /* 0x000ef60000300a00 */
[----:B------:R-:W-:Y:S09]  /*21f70*/  @!UPT UIADD3 URZ, URZ, URZ, URZ ;  /* 0x0000003f3f3ff290 */ /* 0x000ff2000fffe03f */
[----:B------:R-:W-:Y:S04]  /*21f80*/  STL.64 [R1+0x2d0], R12 ;  /* 0x0002d00c01007387 */ /* 0x000fe80000100a00 */
[----:B------:R0:W-:Y:S04]  /*21f90*/  STL.64 [R1+0x2d8], R14 ;  /* 0x0002d80e01007387 */ /* 0x0001e80000100a00 */
[----:B0-----:R-:W3:Y:S04]  /*21fa0*/  LDL.LU.64 R14, [R1+0x3c18] ;  /* 0x003c1800010e7983 */ /* 0x001ee80000300a00 */
[----:B------:R-:W3:Y:S02]  /*21fb0*/  LDL.LU.64 R12, [R1+0x3c10] ;  /* 0x003c1000010c7983 */ /* 0x000ee40000300a00 */
[C---:B---3--:R-:W-:Y:S11]  /*21fc0*/  HMMA.16816.F32 R12, R16.reuse, R6, R12 ;  /* 0x00000006100c723c */ /* 0x048ff6000000180c */
[----:B------:R-:W-:Y:S11]  /*21fd0*/  @!UPT UIADD3 URZ, URZ, URZ, URZ ;  /* 0x0000003f3f3ff290 */ /* 0x000ff6000fffe03f */
[----:B------:R-:W-:Y:S01]  /*21fe0*/  @!UPT UIADD3 URZ, URZ, URZ, URZ ;  /* 0x0000003f3f3ff290 */ /* 0x000fe2000fffe03f */
[----:B------:R0:W-:Y:S04]  /*21ff0*/  STL.64 [R1+0x330], R12 ;  /* 0x0003300c01007387 */ /* 0x0001e80000100a00 */
[----:B------:R-:W-:Y:S01]  /*22000*/  STL.64 [R1+0x338], R14 ;  /* 0x0003380e01007387 */ /* 0x000fe20000100a00 */
[----:B0-----:R-:W-:Y:S02]  /*22010*/  MOV R13, R6 ;  /* 0x00000006000d7202 */ /* 0x001fe40000000f00 */
[----:B------:R-:W-:Y:S02]  /*22020*/  MOV R12, R7 ;  /* 0x00000007000c7202 */ /* 0x000fe40000000f00 */
[----:B------:R-:W3:Y:S04]  /*22030*/  LDL.LU.64 R6, [R1+0x3c08] ;  /* 0x003c080001067983 */ /* 0x000ee80000300a00 */
[----:B------:R-:W3:Y:S01]  /*22040*/  LDL.LU.64 R4, [R1+0x3c00] ;  /* 0x003c000001047983 */ /* 0x000ee20000300a00 */
[C---:B--2---:R-:W-:Y:S08]  /*22050*/  HMMA.16816.F32 R24, R16.reuse, R22, R24 ;  /* 0x000000161018723c */ /* 0x044ff00000001818 */
[----:B---3--:R-:W-:Y:S11]  /*22060*/  HMMA.16816.F32 R4, R16, R10, R4 ;  /* 0x0000000a1004723c */ /* 0x008ff60000001804 */
[----:B------:R-:W-:Y:S11]  /*22070*/  @!UPT UIADD3 URZ, URZ, URZ, URZ ;  /* 0x0000003f3f3ff290 */ /* 0x000ff6000fffe03f */
[----:B------:R-:W-:Y:S01]  /*22080*/  @!UPT UIADD3 URZ, URZ, URZ, URZ ;  /* 0x0000003f3f3ff290 */ /* 0x000fe2000fffe03f */
[----:B------:R0:W-:Y:S04]  /*22090*/  STL.64 [R1+0x320], R4 ;  /* 0x0003200401007387 */ /* 0x0001e80000100a00 */
[----:B------:R1:W-:Y:S01]  /*220a0*/  STL.64 [R1+0x328], R6 ;  /* 0x0003280601007387 */ /* 0x0003e20000100a00 */
[----:B0-----:R-:W-:Y:S02]  /*220b0*/  MOV R5, R10 ;  /* 0x0000000a00057202 */ /* 0x001fe40000000f00 */
[----:B------:R-:W-:Y:S02]  /*220c0*/  MOV R4, R11 ;  /* 0x0000000b00047202 */ /* 0x000fe40000000f00 */
[----:B------:R-:W2:Y:S01]  /*220d0*/  LDL.LU.64 R10, [R1+0x3bf8] ;  /* 0x003bf800010a7983 */ /* 0x000ea20000300a00 */
[----:B------:R-:W-:-:S02]  /*220e0*/  MOV R18, R5 ;  /* 0x0000000500127202 */ /* 0x000fc40000000f00 */
[----:B------:R-:W-:Y:S01]  /*220f0*/  MOV R19, R4 ;  /* 0x0000000400137202 */ /* 0x000fe20000000f00 */
[----:B------:R-:W2:Y:S04]  /*22100*/  LDL.LU.64 R8, [R1+0x3bf0] ;  /* 0x003bf00001087983 */ /* 0x000ea80000300a00 */
[----:B------:R0:W-:Y:S04]  /*22110*/  STL.64 [R1+0x3bc0], R22 ;  /* 0x003bc01601007387 */ /* 0x0001e80000100a00 */
[----:B------:R-:W-:Y:S04]  /*22120*/  STL.64 [R1+0x150], R24 ;  /* 0x0001501801007387 */ /* 0x000fe80000100a00 */
[----:B------:R-:W-:Y:S04]  /*22130*/  STL.64 [R1+0x158], R26 ;  /* 0x0001581a01007387 */ /* 0x000fe80000100a00 */
[----:B------:R3:W-:Y:S04]  /*22140*/  STL.64 [R1+0x3bc8], R18 ;  /* 0x003bc81201007387 */ /* 0x0007e80000100a00 */
[----:B------:R-:W4:Y:S04]  /*22150*/  LDL.LU R4, [R1+0x20] ;  /* 0x0000200001047983 */ /* 0x000f280000300800 */
[----:B------:R-:W4:Y:S04]  /*22160*/  LDL.LU R5, [R1+0x24] ;  /* 0x0000240001057983 */ /* 0x000f280000300800 */
[----:B-1----:R-:W2:Y:S04]  /*22170*/  LDL.LU R6, [R1+0x28] ;  /* 0x0000280001067983 */ /* 0x002ea80000300800 */
[----:B------:R-:W2:Y:S04]  /*22180*/  LDL.LU R7, [R1+0x2c] ;  /* 0x00002c0001077983 */ /* 0x000ea80000300800 */
[----:B------:R-:W2:Y:S04]  /*22190*/  LDL.LU R20, [R1+0xa0] ;  /* 0x0000a00001147983 */ /* 0x000ea80000300800 */
[----:B------:R-:W2:Y:S04]  /*221a0*/  LDL.LU R21, [R1+0xa4] ;  /* 0x0000a40001157983 */ /* 0x000ea80000300800 */
[----:B0-----:R-:W2:Y:S04]  /*221b0*/  LDL.LU R22, [R1+0xa8] ;  /* 0x0000a80001167983 */ /* 0x001ea80000300800 */
[----:B------:R-:W2:Y:S01]  /*221c0*/  LDL.LU R23, [R1+0xac] ;  /* 0x0000ac0001177983 */ /* 0x000ea20000300800 */
[----:B---3--:R-:W-:Y:S01]  /*221d0*/  IMAD.MOV.U32 R18, RZ, RZ, R13 ;  /* 0x000000ffff127224 */ /* 0x008fe200078e000d */
[----:B------:R-:W-:-:S02]  /*221e0*/  MOV R19, R12 ;  /* 0x0000000c00137202 */ /* 0x000fc40000000f00 */
[----:B------:R-:W0:Y:S04]  /*221f0*/  LDSM.16.MT88.4 R24, [R0+0x5080] ;  /* 0x005080000018783b */ /* 0x000e280000004200 */
[----:B--2---:R-:W-:Y:S04]  /*22200*/  STL.64 [R1+0x3bd8], R22 ;  /* 0x003bd81601007387 */ /* 0x004fe80000100a00 */
[----:B------:R-:W-:Y:S04]  /*22210*/  STL.64 [R1+0x3bd0], R20 ;  /* 0x003bd01401007387 */ /* 0x000fe80000100a00 */
[----:B------:R1:W-:Y:S04]  /*22220*/  STL.64 [R1+0x3be0], R18 ;  /* 0x003be01201007387 */ /* 0x0003e80000100a00 */
[----:B------:R-:W2:Y:S04]  /*22230*/  LDL.LU R16, [R1+0xc0] ;  /* 0x0000c00001107983 */ /* 0x000ea80000300800 */
[----:B------:R-:W2:Y:S04]  /*22240*/  LDL.LU R17, [R1+0xc4] ;  /* 0x0000c40001117983 */ /* 0x000ea80000300800 */
[----:B-1----:R-:W2:Y:S04]  /*22250*/  LDL.LU R18, [R1+0xc8] ;  /* 0x0000c80001127983 */ /* 0x002ea80000300800 */
[----:B------:R-:W2:Y:S04]  /*22260*/  LDL.LU R19, [R1+0xcc] ;  /* 0x0000cc0001137983 */ /* 0x000ea80000300800 */
[----:B------:R-:W3:Y:S04]  /*22270*/  LDL.LU R20, [R1+0xb0] ;  /* 0x0000b00001147983 */ /* 0x000ee80000300800 */
[----:B------:R-:W3:Y:S04]  /*22280*/  LDL.LU R21, [R1+0xb4] ;  /* 0x0000b40001157983 */ /* 0x000ee80000300800 */
[----:B------:R-:W3:Y:S04]  /*22290*/  LDL.LU R22, [R1+0xb8] ;  /* 0x0000b80001167983 */ /* 0x000ee80000300800 */
[----:B------:R-:W3:Y:S04]  /*222a0*/  LDL.LU R23, [R1+0xbc] ;  /* 0x0000bc0001177983 */ /* 0x000ee80000300800 */
[----:B------:R-:W2:Y:S04]  /*222b0*/  LDL.LU R12, [R1+0x40] ;  /* 0x00004000010c7983 */ /* 0x000ea80000300800 */
[----:B------:R-:W2:Y:S04]  /*222c0*/  LDL.LU R13, [R1+0x44] ;  /* 0x00004400010d7983 */ /* 0x000ea80000300800 */
[----:B------:R-:W2:Y:S04]  /*222d0*/  LDL.LU R14, [R1+0x48] ;  /* 0x00004800010e7983 */ /* 0x000ea80000300800 */
[----:B------:R-:W2:Y:S04]  /*222e0*/  LDL.LU R15, [R1+0x4c] ;  /* 0x00004c00010f7983 */ /* 0x000ea80000300800 */
[----:B------:R-:W-:Y:S04]  /*222f0*/  STL.64 [R1+0x3b88], R6 ;  /* 0x003b880601007387 */ /* 0x000fe80000100a00 */
[----:B----4-:R1:W-:Y:S04]  /*22300*/  STL.64 [R1+0x3b80], R4 ;  /* 0x003b800401007387 */ /* 0x0103e80000100a00 */
[----:B-1----:R-:W4:Y:S04]  /*22310*/  LDL.LU R4, [R1+0x100] ;  /* 0x0001000001047983 */ /* 0x002f280000300800 */
[----:B------:R-:W4:Y:S04]  /*22320*/  LDL.LU R5, [R1+0x104] ;  /* 0x0001040001057983 */ /* 0x000f280000300800 */
[----:B------:R-:W2:Y:S01]  /*22330*/  LDL.LU R6, [R1+0x108] ;  /* 0x0001080001067983 */ /* 0x000ea20000300800 */
[----:B------:R-:W-:-:S03]  /*22340*/  MOV R7, R3 ;  /* 0x0000000300077202 */ /* 0x000fc60000000f00 */
[----:B------:R-:W3:Y:S04]  /*22350*/  LDL.LU R3, [R1+0x3be8] ;  /* 0x003be80001037983 */ /* 0x000ee80000300800 */
[----:B--2---:R-:W-:Y:S04]  /*22360*/  STL.64 [R1+0x3b98], R6 ;  /* 0x003b980601007387 */ /* 0x004fe80000100a00 */
[----:B----4-:R1:W-:Y:S04]  /*22370*/  STL.64 [R1+0x3b90], R4 ;  /* 0x003b900401007387 */ /* 0x0103e80000100a00 */
[----:B-1----:R-:W2:Y:S04]  /*22380*/  LDL.LU R4, [R1+0x110] ;  /* 0x0001100001047983 */ /* 0x002ea80000300800 */
[----:B------:R-:W2:Y:S04]  /*22390*/  LDL.LU R5, [R1+0x114] ;  /* 0x0001140001057983 */ /* 0x000ea80000300800 */
[----:B------:R-:W4:Y:S04]  /*223a0*/  LDL.LU R6, [R1+0x118] ;  /* 0x0001180001067983 */ /* 0x000f280000300800 */
[----:B------:R-:W4:Y:S04]  /*223b0*/  LDL.LU R7, [R1+0x11c] ;  /* 0x00011c0001077983 */ /* 0x000f280000300800 */
[----:B----4-:R-:W-:Y:S04]  /*223c0*/  STL.64 [R1+0x3ba8], R6 ;  /* 0x003ba80601007387 */ /* 0x010fe80000100a00 */
[----:B--2---:R1:W-:Y:S04]  /*223d0*/  STL.64 [R1+0x3ba0], R4 ;  /* 0x003ba00401007387 */ /* 0x0043e80000100a00 */
[----:B-1----:R-:W2:Y:S04]  /*223e0*/  LDL.LU R4, [R1+0x120] ;  /* 0x0001200001047983 */ /* 0x002ea80000300800 */
[----:B------:R-:W2:Y:S04]  /*223f0*/  LDL.LU R5, [R1+0x124] ;  /* 0x0001240001057983 */ /* 0x000ea80000300800 */
[----:B------:R-:W2:Y:S04]  /*22400*/  LDL.LU R6, [R1+0x128] ;  /* 0x0001280001067983 */ /* 0x000ea80000300800 */
[----:B0-----:R0:W-:Y:S04]  /*22410*/  STL.64 [R1+0x3b08], R26 ;  /* 0x003b081a01007387 */ /* 0x0011e80000100a00 */
[----:B------:R-:W-:Y:S04]  /*22420*/  STL.64 [R1+0x3b00], R24 ;  /* 0x003b001801007387 */ /* 0x000fe80000100a00 */
[----:B0-----:R-:W4:Y:S01]  /*22430*/  LDL.LU.64 R26, [R1+0x88] ;  /* 0x00008800011a7983 */ /* 0x001f220000300a00 */
[----:B---3--:R-:W-:-:S03]  /*22440*/  MOV R7, R3 ;  /* 0x0000000300077202 */ /* 0x008fc60000000f00 */
[----:B------:R-:W-:Y:S01]  /*22450*/  STL [R1+0x3ac4], R0 ;  /* 0x003ac40001007387 */ /* 0x000fe20000100800 */
[----:B----4-:R-:W-:Y:S11]  /*22460*/  HMMA.16816.F32 R16, R8, R26, R16 ;  /* 0x0000001a0810723c */ /* 0x010ff60000001810 */
[----:B------:R-:W-:Y:S11]  /*22470*/  @!UPT UIADD3 URZ, URZ, URZ, URZ ;  /* 0x0000003f3f3ff290 */ /* 0x000ff6000fffe03f */
[----:B------:R-:W-:Y:S01]  /*22480*/  @!UPT UIADD3 URZ, URZ, URZ, URZ ;  /* 0x0000003f3f3ff290 */ /* 0x000fe2000fffe03f */
[----:B------:R-:W-:Y:S01]  /*22490*/  STL.64 [R1+0x1a0], R16 ;  /* 0x0001a01001007387 */ /* 0x000fe20000100a00 */
[----:B------:R-:W-:-:S03]  /*224a0*/  MOV R3, R19 ;  /* 0x0000001300037202 */ /* 0x000fc60000000f00 */
[----:B------:R0:W-:Y:S04]  /*224b0*/  STL [R1+0x1a8], R18 ;  /* 0x0001a81201007387 */ /* 0x0001e80000100800 */
[----:B0-----:R-:W3:Y:S04]  /*224c0*/  LDL.LU.64 R18, [R1+0x3be0] ;  /* 0x003be00001127983 */ /* 0x001ee80000300a00 */
[----:B------:R-:W-:Y:S01]  /*224d0*/  STL [R1+0x3a28], R3 ;  /* 0x003a280301007387 */ /* 0x000fe20000100800 */
[C---:B---3--:R-:W-:Y:S03]  /*224e0*/  HMMA.16816.F32 R16, R8.reuse, R18, R20 ;  /* 0x000000120810723c */ /* 0x048fe60000001814 */
[----:B------:R-:W3:Y:S04]  /*224f0*/  LDL.LU.64 R22, [R1+0x3bd8] ;  /* 0x003bd80001167983 */ /* 0x000ee80000300a00 */
[----:B------:R-:W3:Y:S11]  /*22500*/  LDL.LU.64 R20, [R1+0x3bd0] ;  /* 0x003bd00001147983 */ /* 0x000ef60000300a00 */
[----:B------:R-:W-:Y:S05]  /*22510*/  @!UPT UIADD3 URZ, URZ, URZ, URZ ;  /* 0x0000003f3f3ff290 */ /* 0x000fea000fffe03f */
[----:B------:R-:W-:Y:S04]  /*22520*/  STL.64 [R1+0x190], R16 ;  /* 0x0001901001007387 */ /* 0x000fe80000100a00 */
[----:B------:R0:W-:Y:S04]  /*22530*/  STL.64 [R1+0x198], R18 ;  /* 0x0001981201007387 */ /* 0x0001e80000100a00 */
[----:B0-----:R-:W3:Y:S02]  /*22540*/  LDL.LU.64 R18, [R1+0x3bc8] ;  /* 0x003bc80001127983 */ /* 0x001ee40000300a00 */
[----:B---3--:R-:W-:Y:S11]  /*22550*/  HMMA.16816.F32 R20, R8, R18, R20 ;  /* 0x000000120814723c */ /* 0x008ff60000001814 */
[----:B------:R-:W-:Y:S11]  /*22560*/  @!UPT UIADD3 URZ, URZ, URZ, URZ ;  /* 0x0000003f3f3ff290 */ /* 0x000ff6000fffe03f */
[----:B------:R-:W-:Y:S01]  /*22570*/  @!UPT UIADD3 URZ, URZ, URZ, URZ ;  /* 0x0000003f3f3ff290 */ /* 0x000fe2000fffe03f */
[----:B------:R-:W-:Y:S01]  /*22580*/  STL.64 [R1+0x2a0], R20 ;  /* 0x0002a01401007387 */ /* 0x000fe20000100a00 */
[----:B------:R-:W-:-:S03]  /*22590*/  MOV R3, R23 ;  /* 0x0000001700037202 */ /* 0x000fc60000000f00 */
[----:B------:R0:W-:Y:S04]  /*225a0*/  STL [R1+0x2a8], R22 ;  /* 0x0002a81601007387 */ /* 0x0001e80000100800 */
[----:B0-----:R-:W3:Y:S04]  /*225b0*/  LDL.LU.64 R22, [R1+0x3bc0] ;  /* 0x003bc00001167983 */ /* 0x001ee80000300a00 */
[----:B------:R-:W-:Y:S01]  /*225c0*/  STL [R1+0x3a2c], R3 ;  /* 0x003a2c0301007387 */ /* 0x000fe20000100800 */
[----:B---3--:R-:W-:Y:S03]  /*225d0*/  HMMA.16816.F32 R8, R8, R22, R12 ;  /* 0x000000160808723c */ /* 0x008fe6000000180c */
[----:B------:R-:W2:Y:S04]  /*225e0*/  LDL.LU.64 R14, [R1+0x3bb8] ;  /* 0x003bb800010e7983 */ /* 0x000ea80000300a00 */
[----:B------:R-:W2:Y:S11]  /*225f0*/  LDL.LU.64 R12, [R1+0x3bb0] ;  /* 0x003bb000010c7983 */ /* 0x000eb60000300a00 */
[----:B------:R-:W-:Y:S05]  /*22600*/  @!UPT UIADD3 URZ, URZ, URZ, URZ ;  /* 0x0000003f3f3ff290 */ /* 0x000fea000fffe03f */
[----:B------:R0:W-:Y:S04]  /*22610*/  STL.64 [R1+0xd0], R8 ;  /* 0x0000d00801007387 */ /* 0x0001e80000100a00 */
[----:B------:R1:W-:Y:S04]  /*22620*/  STL.64 [R1+0xd8], R10 ;  /* 0x0000d80a01007387 */ /* 0x0003e80000100a00 */
[----:B0-----:R-:W3:Y:S04]  /*22630*/  LDL.LU R8, [R1+0x1f0] ;  /* 0x0001f00001087983 */ /* 0x001ee80000300800 */
[----:B------:R-:W3:Y:S04]  /*22640*/  LDL.LU R9, [R1+0x1f4] ;  /* 0x0001f40001097983 */ /* 0x000ee80000300800 */
[----:B-1----:R-:W4:Y:S04]  /*22650*/  LDL.LU R10, [R1+0x1f8] ;  /* 0x0001f800010a7983 */ /* 0x002f280000300800 */
[----:B------:R-:W4:Y:S01]  /*22660*/  LDL.LU R11, [R1+0x1fc] ;  /* 0x0001fc00010b7983 */ /* 0x000f220000300800 */
[C---:B--2---:R-:W-:Y:S11]  /*22670*/  HMMA.16816.F32 R4, R12.reuse, R26, R4 ;  /* 0x0000001a0c04723c */ /* 0x044ff60000001804 */
[----:B------:R-:W-:Y:S11]  /*22680*/  @!UPT UIADD3 URZ, URZ, URZ, URZ ;  /* 0x0000003f3f3ff290 */ /* 0x000ff6000fffe03f */
[----:B------:R-:W-:Y:S02]  /*22690*/  @!UPT UIADD3 URZ, URZ, URZ, URZ ;  /* 0x0000003f3f3ff290 */ /* 0x000fe4000fffe03f */
[----:B------:R-:W-:Y:S01]  /*226a0*/  MOV R3, R7 ;  /* 0x0000000700037202 */ /* 0x000fe20000000f00 */
[----:B----4-:R0:W-:Y:S04]  /*226b0*/  STL.64 [R1+0x3b50], R10 ;  /* 0x003b500a01007387 */ /* 0x0101e80000100a00 */
[----:B---3--:R-:W-:Y:S04]  /*226c0*/  STL.64 [R1+0x3b48], R8 ;  /* 0x003b480801007387 */ /* 0x008fe80000100a00 */
[----:B0-----:R-:W2:Y:S04]  /*226d0*/  LDL.64 R10, [R1+0x78] ;  /* 0x00007800010a7983 */ /* 0x001ea80000100a00 */
[----:B------:R-:W-:Y:S04]  /*226e0*/  STL.64 [R1+0x130], R4 ;  /* 0x0001300401007387 */ /* 0x000fe80000100a00 */
[----:B------:R0:W-:Y:S04]  /*226f0*/  STL [R1+0x138], R6 ;  /* 0x0001380601007387 */ /* 0x0001e80000100800 */
[----:B0-----:R-:W2:Y:S04]  /*22700*/  LDL.LU.64 R6, [R1+0x3ba8] ;  /* 0x003ba80001067983 */ /* 0x001ea80000300a00 */
[----:B------:R-:W2:Y:S04]  /*22710*/  LDL.LU.64 R4, [R1+0x3ba0] ;  /* 0x003ba00001047983 */ /* 0x000ea80000300a00 */
[----:B------:R-:W-:Y:S01]  /*22720*/  STL [R1+0x3a30], R3 ;  /* 0x003a300301007387 */ /* 0x000fe20000100800 */
[C---:B--2---:R-:W-:Y:S11]  /*22730*/  HMMA.16816.F32 R4, R12.reuse, R10, R4 ;  /* 0x0000000a0c04723c */ /* 0x044ff60000001804 */
        /* <DEDUP_REMOVED lines=23> */
[----:B--2---:R-:W-:Y:S03]  /*228b0*/  HMMA.16816.F32 R12, R12, R22, R4 ;  /* 0x000000160c0c723c */ /* 0x004fe60000001804 */
[----:B------:R-:W3:Y:S04]  /*228c0*/  LDL.LU.64 R6, [R1+0x3b78] ;  /* 0x003b780001067983 */ /* 0x000ee80000300a00 */
[----:B------:R-:W3:Y:S11]  /*228d0*/  LDL.LU.64 R4, [R1+0x3b70] ;  /* 0x003b700001047983 */ /* 0x000ef60000300a00 */
[----:B------:R-:W-:Y:S05]  /*228e0*/  @!UPT UIADD3 URZ, URZ, URZ, URZ ;  /* 0x0000003f3f3ff290 */ /* 0x000fea000fffe03f */
[----:B------:R0:W-:Y:S04]  /*228f0*/  STL.64 [R1+0x90], R12 ;  /* 0x0000900c01007387 */ /* 0x0001e80000100a00 */
[----:B------:R1:W-:Y:S04]  /*22900*/  STL.64 [R1+0x98], R14 ;  /* 0x0000980e01007387 */ /* 0x0003e80000100a00 */
[----:B0-----:R-:W2:Y:S04]  /*22910*/  LDL.LU R12, [R1+0x1c0] ;  /* 0x0001c000010c7983 */ /* 0x001ea80000300800 */
[----:B------:R-:W2:Y:S01]  /*22920*/  LDL.LU R13, [R1+0x1c4] ;  /* 0x0001c400010d7983 */ /* 0x000ea20000300800 */
[----:B-1----:R-:W-:-:S03]  /*22930*/  IMAD.MOV.U32 R15, RZ, RZ, R28 ;  /* 0x000000ffff0f7224 */ /* 0x002fc600078e001c */
[----:B------:R-:W2:Y:S04]  /*22940*/  LDL.LU R14, [R1+0x1c8] ;  /* 0x0001c800010e7983 */ /* 0x000ea80000300800 */
[----:B------:R-:W2:Y:S01]  /*22950*/  LDL.LU R28, [R1+0x3b68] ;  /* 0x003b6800011c7983 */ /* 0x000ea20000300800 */
[----:B---3--:R-:W-:Y:S11]  /*22960*/  HMMA.16816.F32 R8, R4, R26, R8 ;  /* 0x0000001a0408723c */ /* 0x008ff60000001808 */
[----:B------:R-:W-:Y:S11]  /*22970*/  @!UPT UIADD3 URZ, URZ, URZ, URZ ;  /* 0x0000003f3f3ff290 */ /* 0x000ff6000fffe03f */
[----:B------:R-:W-:Y:S01]  /*22980*/  @!UPT UIADD3 URZ, URZ, URZ, URZ ;  /* 0x0000003f3f3ff290 */ /* 0x000fe2000fffe03f */
[----:B------:R-:W-:Y:S01]  /*22990*/  STL.64 [R1+0xb0], R8 ;  /* 0x0000b00801007387 */ /* 0x000fe20000100a00 */
[----:B------:R-:W-:-:S03]  /*229a0*/  MOV R3, R11 ;  /* 0x0000000b00037202 */ /* 0x000fc60000000f00 */
[----:B------:R0:W-:Y:S04]  /*229b0*/  STL [R1+0xb8], R10 ;  /* 0x0000b80a01007387 */ /* 0x0001e80000100800 */
[----:B0-----:R-:W4:Y:S04]  /*229c0*/  LDL.LU.64 R10, [R1+0x3b60] ;  /* 0x003b6000010a7983 */ /* 0x001f280000300a00 */
[----:B------:R-:W-:Y:S01]  /*229d0*/  STL [R1+0x3a60], R3 ;  /* 0x003a600301007387 */ /* 0x000fe20000100800 */
[----:B----4-:R-:W-:Y:S11]  /*229e0*/  HMMA.16816.F32 R16, R4, R10, R16 ;  /* 0x0000000a0410723c */ /* 0x010ff60000001810 */
[----:B------:R-:W-:Y:S11]  /*229f0*/  @!UPT UIADD3 URZ, URZ, URZ, URZ ;  /* 0x0000003f3f3ff290 */ /* 0x000ff6000fffe03f */
[----:B------:R-:W-:Y:S01]  /*22a00*/  @!UPT UIADD3 URZ, URZ, URZ, URZ ;  /* 0x0000003f3f3ff290 */ /* 0x000fe2000fffe03f */
[----:B------:R-:W-:Y:S04]  /*22a10*/  STL.64 [R1+0xc0], R16 ;  /* 0x0000c01001007387 */ /* 0x000fe80000100a00 */
[----:B------:R0:W-:Y:S04]  /*22a20*/  STL.64 [R1+0xc8], R18 ;  /* 0x0000c81201007387 */ /* 0x0001e80000100a00 */
[----:B0-----:R-:W2:Y:S01]  /*22a30*/  LDL.LU.64 R18, [R1+0x3b58] ;  /* 0x003b580001127983 */ /* 0x001ea20000300a00 */
[----:B------:R-:W-:-:S03]  /*22a40*/  MOV R29, R11 ;  /* 0x0000000b001d7202 */ /* 0x000fc60000000f00 */
[----:B------:R-:W3:Y:S04]  /*22a50*/  LDL.LU.64 R10, [R1+0x3b50] ;  /* 0x003b5000010a7983 */ /* 0x000ee80000300a00 */
[----:B------:R-:W3:Y:S01]  /*22a60*/  LDL.LU.64 R8, [R1+0x3b48] ;  /* 0x003b480001087983 */ /* 0x000ee20000300a00 */
[----:B------:R-:W-:Y:S02]  /*22a70*/  MOV R24, R22 ;  /* 0x0000001600187202 */ /* 0x000fe40000000f00 */
[----:B------:R-:W-:Y:S01]  /*22a80*/  MOV R3, R23 ;  /* 0x0000001700037202 */ /* 0x000fe20000000f00 */
[C---:B--2---:R-:W-:Y:S01]  /*22a90*/  HMMA.16816.F32 R16, R4.reuse, R18, R12 ;  /* 0x000000120410723c */ /* 0x044fe2000000180c */
[----:B------:R-:W0:Y:S07]  /*22aa0*/  LDSM.16.MT88.4 R12, [R2+0x6000] ;  /* 0x00600000020c783b */ /* 0x000e2e0000004200 */
[----:B---3--:R-:W-:Y:S01]  /*22ab0*/  HMMA.16816.F32 R4, R4, R22, R8 ;  /* 0x000000160404723c */ /* 0x008fe20000001808 */
[----:B------:R-:W-:Y:S04]  /*22ac0*/  LDSM.16.M88.4 R8, [R28+0x18080] ;  /* 0x018080001c08783b */ /* 0x000fe80000000200 */
[----:B0-----:R-:W-:Y:S10]  /*22ad0*/  STL.64 [R1+0x30], R12 ;  /* 0x0000300c01007387 */ /* 0x001ff40000100a00 */
[----:B------:R-:W-:Y:S04]  /*22ae0*/  STL.64 [R1+0xf0], R16 ;  /* 0x0000f01001007387 */ /* 0x000fe80000100a00 */
[----:B------:R-:W-:Y:S04]  /*22af0*/  STL.64 [R1+0xf8], R18 ;  /* 0x0000f81201007387 */ /* 0x000fe80000100a00 */
[----:B------:R-:W0:Y:S04]  /*22b00*/  LDSM.16.M88.4 R16, [R28+0x10080] ;  /* 0x010080001c10783b */ /* 0x000e280000000200 */
[----:B------:R-:W-:Y:S04]  /*22b10*/  STL [R1+0x38], R14 ;  /* 0x0000380e01007387 */ /* 0x000fe80000100800 */
[----:B0-----:R-:W-:Y:S04]  /*22b20*/  STL [R1+0x3878], R18 ;  /* 0x0038781201007387 */ /* 0x001fe80000100800 */
[----:B------:R-:W-:Y:S04]  /*22b30*/  STL [R1+0x3874], R19 ;  /* 0x0038741301007387 */ /* 0x000fe80000100800 */
[----:B------:R0:W-:Y:S04]  /*22b40*/  STL.64 [R1+0x3ab0], R16 ;  /* 0x003ab01001007387 */ /* 0x0001e80000100a00 */
[----:B0-----:R-:W2:Y:S04]  /*22b50*/  LDL.LU R16, [R1+0x230] ;  /* 0x0002300001107983 */ /* 0x001ea80000300800 */
[----:B------:R-:W2:Y:S04]  /*22b60*/  LDL.LU R17, [R1+0x234] ;  /* 0x0002340001117983 */ /* 0x000ea80000300800 */
[----:B------:R-:W2:Y:S04]  /*22b70*/  LDL.LU R18, [R1+0x238] ;  /* 0x0002380001127983 */ /* 0x000ea80000300800 */
[----:B------:R-:W2:Y:S04]  /*22b80*/  LDL.LU R19, [R1+0x23c] ;  /* 0x00023c0001137983 */ /* 0x000ea80000300800 */
[----:B------:R-:W-:Y:S04]  /*22b90*/  STL.64 [R1+0xe0], R4 ;  /* 0x0000e00401007387 */ /* 0x000fe80000100a00 */
[----:B------:R-:W-:Y:S04]  /*22ba0*/  STL.64 [R1+0xe8], R6 ;  /* 0x0000e80601007387 */ /* 0x000fe80000100a00 */
[----:B------:R-:W2:Y:S04]  /*22bb0*/  LDL.LU.64 R22, [R1+0x3b40] ;  /* 0x003b400001167983 */ /* 0x000ea80000300a00 */
[----:B------:R-:W2:Y:S01]  /*22bc0*/  LDL.LU.64 R20, [R1+0x3b38] ;  /* 0x003b380001147983 */ /* 0x000ea20000300a00 */
[----:B------:R-:W-:-:S03]  /*22bd0*/  MOV R0, R15 ;  /* 0x0000000f00007202 */ /* 0x000fc60000000f00 */
[----:B------:R-:W0:Y:S04]  /*22be0*/  LDSM.16.M88.4 R12, [R28+0x14080] ;  /* 0x014080001c0c783b */ /* 0x000e280000000200 */
[----:B------:R-:W1:Y:S04]  /*22bf0*/  LDSM.16.M88.4 R4, [R28+0x1c080] ;  /* 0x01c080001c04783b */ /* 0x000e680000000200 */
[----:B0-----:R-:W-:Y:S04]  /*22c00*/  STL [R1+0x3a64], R15 ;  /* 0x003a640f01007387 */ /* 0x001fe80000100800 */
[----:B------:R0:W-:Y:S04]  /*22c10*/  STL [R1+0x385c], R10 ;  /* 0x00385c0a01007387 */ /* 0x0001e80000100800 */
[----:B------:R3:W-:Y:S01]  /*22c20*/  STL [R1+0x3858], R11 ;  /* 0x0038580b01007387 */ /* 0x0007e20000100800 */
[----:B0-----:R-:W-:Y:S01]  /*22c30*/  MOV R10, R24 ;  /* 0x00000018000a7202 */ /* 0x001fe20000000f00 */
[----:B---3--:R-:W-:-:S02]  /*22c40*/  IMAD.MOV.U32 R11, RZ, RZ, R3 ;  /* 0x000000ffff0b7224 */ /* 0x008fc400078e0003 */
[----:B------:R-:W-:Y:S04]  /*22c50*/  STL.64 [R1+0x3a98], R8 ;  /* 0x003a980801007387 */ /* 0x000fe80000100a00 */
[----:B------:R-:W-:Y:S04]  /*22c60*/  STL.64 [R1+0x3b10], R10 ;  /* 0x003b100a01007387 */ /* 0x000fe80000100a00 */
[----:B-1----:R-:W-:Y:S04]  /*22c70*/  STL [R1+0x38e4], R6 ;  /* 0x0038e40601007387 */ /* 0x002fe80000100800 */
[----:B------:R-:W-:Y:S04]  /*22c80*/  STL [R1+0x38e0], R7 ;  /* 0x0038e00701007387 */ /* 0x000fe80000100800 */
[----:B------:R-:W-:Y:S04]  /*22c90*/  STL.64 [R1+0x3b28], R4 ;  /* 0x003b280401007387 */ /* 0x000fe80000100a00 */
[----:B------:R0:W-:Y:S01]  /*22ca0*/  STL [R1+0x3380], R28 ;  /* 0x0033801c01007387 */ /* 0x0001e20000100800 */
[----:B------:R-:W-:-:S02]  /*22cb0*/  MOV R3, R27 ;  /* 0x0000001b00037202 */ /* 0x000fc40000000f00 */
[----:B0-----:R-:W-:Y:S01]  /*22cc0*/  MOV R28, R26 ;  /* 0x0000001a001c7202 */ /* 0x001fe20000000f00 */
[----:B--2---:R-:W-:Y:S11]  /*22cd0*/  HMMA.16816.F32 R4, R20, R26, R16 ;  /* 0x0000001a1404723c */ /* 0x004ff60000001810 */
[----:B------:R-:W-:Y:S11]  /*22ce0*/  @!UPT UIADD3 URZ, URZ, URZ, URZ ;  /* 0x0000003f3f3ff290 */ /* 0x000ff6000fffe03f */
[----:B------:R-:W-:Y:S01]  /*22cf0*/  @!UPT UIADD3 URZ, URZ, URZ, URZ ;  /* 0x0000003f3f3ff290 */ /* 0x000fe2000fffe03f */
[----:B------:R-:W-:Y:S04]  /*22d00*/  STL.64 [R1+0x270], R4 ;  /* 0x0002700401007387 */ /* 0x000fe80000100a00 */
[----:B------:R-:W-:Y:S04]  /*22d10*/  STL.64 [R1+0x278], R6 ;  /* 0x0002780601007387 */ /* 0x000fe80000100a00 */
[----:B------:R-:W0:Y:S02]  /*22d20*/  LDSM.16.MT88.4 R4, [R2+0x6080] ;  /* 0x006080000204783b */ /* 0x000e240000004200 */
[----:B0-----:R-:W-:-:S02]  /*22d30*/  MOV R18, R4 ;  /* 0x0000000400127202 */ /* 0x001fc40000000f00 */
[----:B------:R-:W-:Y:S01]  /*22d40*/  MOV R17, R5 ;  /* 0x0000000500117202 */ /* 0x000fe20000000f00 */
[----:B------:R-:W2:Y:S01]  /*22d50*/  LDL.LU R4, [R1+0x240] ;  /* 0x0002400001047983 */ /* 0x000ea20000300800 */
[----:B------:R-:W-:Y:S02]  /*22d60*/  MOV R16, R6 ;  /* 0x0000000600107202 */ /* 0x000fe40000000f00 */
[----:B------:R-:W-:Y:S01]  /*22d70*/  MOV R15, R7 ;  /* 0x00000007000f7202 */ /* 0x000fe20000000f00 */
[----:B------:R-:W2:Y:S04]  /*22d80*/  LDL.LU R5, [R1+0x244] ;  /* 0x0002440001057983 */ /* 0x000ea80000300800 */
[----:B------:R-:W2:Y:S04]  /*22d90*/  LDL.LU R6, [R1+0x248] ;  /* 0x0002480001067983 */ /* 0x000ea80000300800 */
[----:B------:R-:W2:Y:S04]  /*22da0*/  LDL.LU R7, [R1+0x24c] ;  /* 0x00024c0001077983 */ /* 0x000ea80000300800 */
[----:B------:R-:W3:Y:S04]  /*22db0*/  LDL.LU R24, [R1+0x200] ;  /* 0x0002000001187983 */ /* 0x000ee80000300800 */
[----:B------:R-:W3:Y:S04]  /*22dc0*/  LDL.LU R25, [R1+0x204] ;  /* 0x0002040001197983 */ /* 0x000ee80000300800 */
[----:B------:R-:W4:Y:S04]  /*22dd0*/  LDL.LU R26, [R1+0x208] ;  /* 0x00020800011a7983 */ /* 0x000f280000300800 */
[----:B------:R-:W4:Y:S04]  /*22de0*/  LDL.LU R27, [R1+0x20c] ;  /* 0x00020c00011b7983 */ /* 0x000f280000300800 */
[----:B------:R-:W2:Y:S04]  /*22df0*/  LDL.LU R8, [R1+0x220] ;  /* 0x0002200001087983 */ /* 0x000ea80000300800 */
[----:B------:R-:W2:Y:S04]  /*22e00*/  LDL.LU R9, [R1+0x224] ;  /* 0x0002240001097983 */ /* 0x000ea80000300800 */
[----:B------:R-:W2:Y:S04]  /*22e10*/  LDL.LU R10, [R1+0x228] ;  /* 0x00022800010a7983 */ /* 0x000ea80000300800 */
[----:B------:R-:W2:Y:S04]  /*22e20*/  LDL.LU R11, [R1+0x22c] ;  /* 0x00022c00010b7983 */ /* 0x000ea80000300800 */
[----:B----4-:R0:W-:Y:S04]  /*22e30*/  STL.64 [R1+0x3b20], R26 ;  /* 0x003b201a01007387 */ /* 0x0101e80000100a00 */
[----:B---3--:R-:W-:Y:S04]  /*22e40*/  STL.64 [R1+0x3b18], R24 ;  /* 0x003b181801007387 */ /* 0x008fe80000100a00 */
[----:B0-----:R-:W3:Y:S04]  /*22e50*/  LDL.LU.64 R26, [R1+0x68] ;  /* 0x00006800011a7983 */ /* 0x001ee80000300a00 */
[----:B------:R0:W-:Y:S04]  /*22e60*/  STL.64 [R1+0x3ad0], R14 ;  /* 0x003ad00e01007387 */ /* 0x0001e80000100a00 */
[----:B------:R-:W-:Y:S04]  /*22e70*/  STL.64 [R1+0x3ac8], R12 ;  /* 0x003ac80c01007387 */ /* 0x000fe80000100a00 */
[----:B0-----:R-:W2:Y:S01]  /*22e80*/  LDL.LU R14, [R1+0x78] ;  /* 0x00007800010e7983 */ /* 0x001ea20000300800 */
[----:B------:R-:W-:-:S03]  /*22e90*/  IMAD.MOV.U32 R15, RZ, RZ, R29 ;  /* 0x000000ffff0f7224 */ /* 0x000fc600078e001d */
[----:B------:R-:W4:Y:S04]  /*22ea0*/  LDL.LU R29, [R1+0x3b30] ;  /* 0x003b3000011d7983 */ /* 0x000f280000300800 */
[----:B------:R-:W-:Y:S04]  /*22eb0*/  STL [R1+0x3ac0], R18 ;  /* 0x003ac01201007387 */ /* 0x000fe80000100800 */
        /* <DEDUP_REMOVED lines=11> */
[C---:B------:R-:W-:Y:S08]  /*22f70*/  HMMA.16816.F32 R4, R20.reuse, R14, R4 ;  /* 0x0000000e1404723c */ /* 0x040ff00000001804 */
[----:B---3--:R-:W-:Y:S01]  /*22f80*/  HMMA.16816.F32 R8, R20, R26, R8 ;  /* 0x0000001a1408723c */ /* 0x008fe20000001808 */
[----:B--2---:R0:W-:Y:S04]  /*22f90*/  STL.64 [R1+0x3af0], R18 ;  /* 0x003af01201007387 */ /* 0x0041e80000100a00 */
[----:B------:R-:W-:Y:S04]  /*22fa0*/  STL.64 [R1+0x3ae8], R16 ;  /* 0x003ae81001007387 */ /* 0x000fe80000100a00 */
[----:B------:R-:W-:Y:S06]  /*22fb0*/  STL [R1+0x3950], R2 ;  /* 0x0039500201007387 */ /* 0x000fec0000100800 */
[----:B------:R1:W-:Y:S04]  /*22fc0*/  STL.64 [R1+0x290], R4 ;  /* 0x0002900401007387 */ /* 0x0003e80000100a00 */
[----:B------:R2:W-:Y:S01]  /*22fd0*/  STL.64 [R1+0x298], R6 ;  /* 0x0002980601007387 */ /* 0x0005e20000100a00 */
[----:B0-----:R-:W-:-:S02]  /*22fe0*/  MOV R19, R3 ;  /* 0x0000000300137202 */ /* 0x001fc40000000f00 */
[----:B------:R-:W-:Y:S01]  /*22ff0*/  MOV R3, R27 ;  /* 0x0000001b00037202 */ /* 0x000fe20000000f00 */
[----:B-1----:R-:W3:Y:S04]  /*23000*/  LDL.LU.64 R4, [R1+0x3b28] ;  /* 0x003b280001047983 */ /* 0x002ee80000300a00 */
[----:B------:R0:W-:Y:S01]  /*23010*/  STL.64 [R1+0x3af8], R14 ;  /* 0x003af80e01007387 */ /* 0x0001e20000100a00 */
[----:B--2---:R-:W-:-:S03]  /*23020*/  MOV R7, R26 ;  /* 0x0000001a00077202 */ /* 0x004fc60000000f00 */
[----:B------:R-:W2:Y:S04]  /*23030*/  LDL.LU R12, [R1+0x1e0] ;  /* 0x0001e000010c7983 */ /* 0x000ea80000300800 */
[----:B------:R-:W2:Y:S04]  /*23040*/  LDL.LU R13, [R1+0x1e4] ;  /* 0x0001e400010d7983 */ /* 0x000ea80000300800 */
[----:B0-----:R-:W2:Y:S04]  /*23050*/  LDL.LU R14, [R1+0x1e8] ;  /* 0x0001e800010e7983 */ /* 0x001ea80000300800 */
[----:B------:R-:W2:Y:S01]  /*23060*/  LDL.LU R15, [R1+0x1ec] ;  /* 0x0001ec00010f7983 */ /* 0x000ea20000300800 */
[----:B------:R-:W-:-:S03]  /*23070*/  MOV R6, R11 ;  /* 0x0000000b00067202 */ /* 0x000fc60000000f00 */
[----:B------:R-:W2:Y:S04]  /*23080*/  LDL.LU.64 R26, [R1+0x3b20] ;  /* 0x003b2000011a7983 */ /* 0x000ea80000300a00 */
[----:B------:R-:W2:Y:S04]  /*23090*/  LDL.LU.64 R24, [R1+0x3b18] ;  /* 0x003b180001187983 */ /* 0x000ea80000300a00 */
[----:B------:R-:W-:Y:S04]  /*230a0*/  STL.64 [R1+0x280], R8 ;  /* 0x0002800801007387 */ /* 0x000fe80000100a00 */
[----:B------:R0:W-:Y:S04]  /*230b0*/  STL [R1+0x288], R10 ;  /* 0x0002880a01007387 */ /* 0x0001e80000100800 */
[----:B0-----:R-:W2:Y:S01]  /*230c0*/  LDL.LU.64 R10, [R1+0x3b10] ;  /* 0x003b1000010a7983 */ /* 0x001ea20000300a00 */
[----:B------:R-:W-:Y:S01]  /*230d0*/  MOV R18, R28 ;  /* 0x0000001c00127202 */ /* 0x000fe20000000f00 */
[----:B--2---:R-:W-:Y:S02]  /*230e0*/  HMMA.16816.F32 R20, R20, R10, R24 ;  /* 0x0000000a1414723c */ /* 0x004fe40000001818 */
[----:B------:R-:W2:Y:S04]  /*230f0*/  LDL.LU.64 R26, [R1+0x3b08] ;  /* 0x003b0800011a7983 */ /* 0x000ea80000300a00 */
[----:B------:R-:W2:Y:S11]  /*23100*/  LDL.LU.64 R24, [R1+0x3b00] ;  /* 0x003b000001187983 */ /* 0x000eb60000300a00 */
[----:B------:R-:W-:Y:S06]  /*23110*/  @!UPT UIADD3 URZ, URZ, URZ, URZ ;  /* 0x0000003f3f3ff290 */ /* 0x000fec000fffe03f */
[----:B------:R-:W-:Y:S04]  /*23120*/  STL.64 [R1+0x260], R20 ;  /* 0x0002601401007387 */ /* 0x000fe80000100a00 */
[----:B------:R0:W-:Y:S02]  /*23130*/  STL [R1+0x268], R22 ;  /* 0x0002681601007387 */ /* 0x0001e40000100800 */
[----:B0-----:R-:W-:Y:S01]  /*23140*/  IMAD.MOV.U32 R22, RZ, RZ, R7 ;  /* 0x000000ffff167224 */ /* 0x001fe200078e0007 */
[----:B--2---:R-:W-:Y:S01]  /*23150*/  HMMA.16816.F32 R16, R24, R18, R12 ;  /* 0x000000121810723c */ /* 0x004fe2000000180c */
[----:B------:R-:W2:Y:S11]  /*23160*/  LDL.LU.64 R14, [R1+0x3af8] ;  /* 0x003af800010e7983 */ /* 0x000eb60000300a00 */
[----:B------:R-:W-:Y:S11]  /*23170*/  @!UPT UIADD3 URZ, URZ, URZ, URZ ;  /* 0x0000003f3f3ff290 */ /* 0x000ff6000fffe03f */
[----:B------:R-:W-:Y:S01]  /*23180*/  STL [R1+0x174], R17 ;  /* 0x0001741101007387 */ /* 0x000fe20000100800 */
[----:B------:R-:W-:-:S03]  /*23190*/  MOV R7, R16 ;  /* 0x0000001000077202 */ /* 0x000fc60000000f00 */
[----:B------:R-:W-:Y:S04]  /*231a0*/  STL.64 [R1+0x178], R18 ;  /* 0x0001781201007387 */ /* 0x000fe80000100a00 */
[----:B----4-:R-:W0:Y:S04]  /*231b0*/  LDSM.16.MT88.4 R16, [R29+0x6000] ;  /* 0x006000001d10783b */ /* 0x010e280000004200 */
[----:B------:R-:W-:Y:S04]  /*231c0*/  STL.64 [R1+0x3a90], R6 ;  /* 0x003a900601007387 */ /* 0x000fe80000100a00 */
[----:B---3--:R1:W-:Y:S04]  /*231d0*/  STL.64 [R1+0x3a88], R4 ;  /* 0x003a880401007387 */ /* 0x0083e80000100a00 */
[----:B-1----:R-:W3:Y:S04]  /*231e0*/  LDL.LU R4, [R1+0x1d0] ;  /* 0x0001d00001047983 */ /* 0x002ee80000300800 */
[----:B------:R-:W3:Y:S04]  /*231f0*/  LDL.LU R5, [R1+0x1d4] ;  /* 0x0001d40001057983 */ /* 0x000ee80000300800 */
[----:B------:R-:W3:Y:S04]  /*23200*/  LDL.LU R6, [R1+0x1d8] ;  /* 0x0001d80001067983 */ /* 0x000ee80000300800 */
[----:B------:R-:W3:Y:S04]  /*23210*/  LDL.LU R7, [R1+0x1dc] ;  /* 0x0001dc0001077983 */ /* 0x000ee80000300800 */
[----:B0-----:R-:W-:Y:S04]  /*23220*/  STL.64 [R1+0x40], R16 ;  /* 0x0000401001007387 */ /* 0x001fe80000100a00 */
[----:B------:R0:W-:Y:S04]  /*23230*/  STL.64 [R1+0x48], R18 ;  /* 0x0000481201007387 */ /* 0x0001e80000100a00 */
[----:B0-----:R-:W2:Y:S04]  /*23240*/  LDL.LU.64 R18, [R1+0x3af0] ;  /* 0x003af00001127983 */ /* 0x001ea80000300a00 */
[----:B------:R-:W2:Y:S01]  /*23250*/  LDL.LU.64 R16, [R1+0x3ae8] ;  /* 0x003ae80001107983 */ /* 0x000ea20000300a00 */
[----:B------:R-:W-:-:S02]  /*23260*/  MOV R2, R23 ;  /* 0x0000001700027202 */ /* 0x000fc40000000f00 */
[----:B------:R-:W-:Y:S01]  /*23270*/  MOV R23, R3 ;  /* 0x0000000300177202 */ /* 0x000fe20000000f00 */
[C---:B--2---:R-:W-:Y:S01]  /*23280*/  HMMA.16816.F32 R12, R24.reuse, R14, R16 ;  /* 0x0000000e180c723c */ /* 0x044fe20000001810 */
[----:B------:R-:W2:Y:S04]  /*23290*/  LDL.LU.64 R18, [R1+0x3ae0] ;  /* 0x003ae00001127983 */ /* 0x000ea80000300a00 */
[----:B------:R-:W2:Y:S03]  /*232a0*/  LDL.LU.64 R16, [R1+0x3ad8] ;  /* 0x003ad80001107983 */ /* 0x000ea60000300a00 */
[C---:B---3--:R-:W-:Y:S11]  /*232b0*/  HMMA.16816.F32 R20, R24.reuse, R22, R4 ;  /* 0x000000161814723c */ /* 0x048ff60000001804 */
[----:B------:R-:W-:Y:S04]  /*232c0*/  @!UPT UIADD3 URZ, URZ, URZ, URZ ;  /* 0x0000003f3f3ff290 */ /* 0x000fe8000fffe03f */
[----:B------:R-:W-:Y:S04]  /*232d0*/  STL.64 [R1+0x250], R12 ;  /* 0x0002500c01007387 */ /* 0x000fe80000100a00 */
[----:B------:R0:W-:Y:S04]  /*232e0*/  STL.64 [R1+0x258], R14 ;  /* 0x0002580e01007387 */ /* 0x0001e80000100a00 */
[----:B0-----:R-:W3:Y:S04]  /*232f0*/  LDL.LU.64 R14, [R1+0x3ad0] ;  /* 0x003ad000010e7983 */ /* 0x001ee80000300a00 */
[----:B------:R-:W4:Y:S04]  /*23300*/  LDL.LU.64 R12, [R1+0x3ac8] ;  /* 0x003ac800010c7983 */ /* 0x000f280000300a00 */
[----:B------:R0:W-:Y:S04]  /*23310*/  STL.64 [R1+0x160], R20 ;  /* 0x0001601401007387 */ /* 0x0001e80000100a00 */
[----:B------:R1:W-:Y:S04]  /*23320*/  STL.64 [R1+0x168], R22 ;  /* 0x0001681601007387 */ /* 0x0003e80000100a00 */
[----:B0-----:R-:W3:Y:S01]  /*23330*/  LDL.LU R20, [R1+0x2c0] ;  /* 0x0002c00001147983 */ /* 0x001ee20000300800 */
[----:B--2---:R-:W-:Y:S03]  /*23340*/  HMMA.16816.F32 R4, R24, R10, R16 ;  /* 0x0000000a1804723c */ /* 0x004fe60000001810 */
[----:B------:R-:W0:Y:S11]  /*23350*/  LDSM.16.MT88.4 R16, [R29+0x6080] ;  /* 0x006080001d10783b */ /* 0x000e360000004200 */
[----:B------:R-:W-:Y:S09]  /*23360*/  @!UPT UIADD3 URZ, URZ, URZ, URZ ;  /* 0x0000003f3f3ff290 */ /* 0x000ff2000fffe03f */
[----:B------:R-:W-:Y:S04]  /*23370*/  STL.64 [R1+0xa0], R4 ;  /* 0x0000a00401007387 */ /* 0x000fe80000100a00 */
[----:B------:R-:W-:Y:S04]  /*23380*/  STL.64 [R1+0xa8], R6 ;  /* 0x0000a80601007387 */ /* 0x000fe80000100a00 */
[----:B------:R-:W3:Y:S04]  /*23390*/  LDL.LU R21, [R1+0x2c4] ;  /* 0x0002c40001157983 */ /* 0x000ee80000300800 */
[----:B-1----:R-:W2:Y:S04]  /*233a0*/  LDL.LU R22, [R1+0x2c8] ;  /* 0x0002c80001167983 */ /* 0x002ea80000300800 */
[----:B------:R-:W2:Y:S04]  /*233b0*/  LDL.LU R23, [R1+0x2cc] ;  /* 0x0002cc0001177983 */ /* 0x000ea80000300800 */
[----:B------:R-:W3:Y:S04]  /*233c0*/  LDL R3, [R1+0x14c0] ;  /* 0x0014c00001037983 */ /* 0x000ee80000100800 */
[----:B--2---:R1:W-:Y:S04]  /*233d0*/  STL.64 [R1+0x3a70], R22 ;  /* 0x003a701601007387 */ /* 0x0043e80000100a00 */
[----:B---3--:R2:W-:Y:S01]  /*233e0*/  STL.64 [R1+0x3a68], R20 ;  /* 0x003a681401007387 */ /* 0x0085e20000100a00 */
[----:B-1----:R-:W-:-:S03]  /*233f0*/  MOV R23, R0 ;  /* 0x0000000000177202 */ /* 0x002fc60000000f00 */
[----:B--2---:R-:W2:Y:S04]  /*23400*/  LDL.LU R20, [R1+0x30] ;  /* 0x0000300001147983 */ /* 0x004ea80000300800 */
[----:B------:R-:W2:Y:S04]  /*23410*/  LDL.LU R21, [R1+0x34] ;  /* 0x0000340001157983 */ /* 0x000ea80000300800 */
[----:B------:R-:W2:Y:S04]  /*23420*/  LDL.LU R22, [R1+0x38] ;  /* 0x0000380001167983 */ /* 0x000ea80000300800 */
[----:B------:R-:W3:Y:S04]  /*23430*/  LDL.LU R0, [R1+0x3ac4] ;  /* 0x003ac40001007983 */ /* 0x000ee80000300800 */
[----:B------:R-:W2:Y:S04]  /*23440*/  LDL.LU R8, [R1+0x350] ;  /* 0x0003500001087983 */ /* 0x000ea80000300800 */
[----:B------:R-:W2:Y:S04]  /*23450*/  LDL.LU R9, [R1+0x354] ;  /* 0x0003540001097983 */ /* 0x000ea80000300800 */
[----:B------:R-:W2:Y:S04]  /*23460*/  LDL.LU R10, [R1+0x358] ;  /* 0x00035800010a7983 */ /* 0x000ea80000300800 */
[----:B------:R-:W2:Y:S01]  /*23470*/  LDL.LU R11, [R1+0x35c] ;  /* 0x00035c00010b7983 */ /* 0x000ea20000300800 */
[----:B0-----:R-:W-:-:S02]  /*23480*/  MOV R25, R18 ;  /* 0x0000001200197202 */ /* 0x001fc40000000f00 */
[----:B------:R-:W-:Y:S02]  /*23490*/  MOV R27, R16 ;  /* 0x00000010001b7202 */ /* 0x000fe40000000f00 */
[----:B------:R-:W-:Y:S01]  /*234a0*/  MOV R26, R17 ;  /* 0x00000011001a7202 */ /* 0x000fe20000000f00 */
        /* <DEDUP_REMOVED lines=11> */
[----:B------:R-:W3:Y:S01]  /*23560*/  LDL.LU.64 R16, [R1+0x3ab8] ;  /* 0x003ab80001107983 */ /* 0x000ee20000300a00 */
[----:B------:R-:W-:-:S03]  /*23570*/  IMAD.MOV.U32 R24, RZ, RZ, R19 ;  /* 0x000000ffff187224 */ /* 0x000fc600078e0013 */
[----:B------:R0:W-:Y:S04]  /*23580*/  STL.64 [R1+0x3a40], R26 ;  /* 0x003a401a01007387 */ /* 0x0001e80000100a00 */
[----:B------:R2:W-:Y:S01]  /*23590*/  STL.64 [R1+0x3a38], R24 ;  /* 0x003a381801007387 */ /* 0x0005e20000100a00 */
[----:B0-----:R-:W-:Y:S02]  /*235a0*/  MOV R27, R15 ;  /* 0x0000000f001b7202 */ /* 0x001fe40000000f00 */
[----:B--2---:R-:W-:Y:S02]  /*235b0*/  MOV R24, R18 ;  /* 0x0000001200187202 */ /* 0x004fe40000000f00 */
[----:B---3--:R-:W-:Y:S02]  /*235c0*/  MOV R25, R17 ;  /* 0x0000001100197202 */ /* 0x008fe40000000f00 */
[----:B------:R-:W-:-:S02]  /*235d0*/  MOV R26, R16 ;  /* 0x00000010001a7202 */ /* 0x000fc40000000f00 */
[----:B------:R-:W0:Y:S04]  /*235e0*/  LDSM.16.MT88.4 R16, [R3+0x6000] ;  /* 0x006000000310783b */ /* 0x000e280000004200 */
[----:B------:R-:W-:Y:S04]  /*235f0*/  STL.64 [R1+0x3a80], R26 ;  /* 0x003a801a01007387 */ /* 0x000fe80000100a00 */
[----:B------:R1:W-:Y:S04]  /*23600*/  STL.64 [R1+0x3a78], R24 ;  /* 0x003a781801007387 */ /* 0x0003e80000100a00 */
[----:B-1----:R-:W2:Y:S04]  /*23610*/  LDL.LU R24, [R1+0x2e0] ;  /* 0x0002e00001187983 */ /* 0x002ea80000300800 */
[----:B------:R-:W2:Y:S04]  /*23620*/  LDL.LU R25, [R1+0x2e4] ;  /* 0x0002e40001197983 */ /* 0x000ea80000300800 */
[----:B------:R-:W2:Y:S04]  /*23630*/  LDL.LU R26, [R1+0x2e8] ;  /* 0x0002e800011a7983 */ /* 0x000ea80000300800 */
[----:B------:R-:W2:Y:S04]  /*23640*/  LDL.LU R27, [R1+0x2ec] ;  /* 0x0002ec00011b7983 */ /* 0x000ea80000300800 */
[----:B------:R-:W-:Y:S04]  /*23650*/  STL [R1+0x38c0], R29 ;  /* 0x0038c01d01007387 */ /* 0x000fe80000100800 */
[----:B0-----:R0:W-:Y:S04]  /*23660*/  STL.64 [R1+0x10], R16 ;  /* 0x0000101001007387 */ /* 0x0011e80000100a00 */
[----:B------:R1:W-:Y:S04]  /*23670*/  STL.64 [R1+0x18], R18 ;  /* 0x0000181201007387 */ /* 0x0003e80000100a00 */
[----:B0-----:R-:W3:Y:S02]  /*23680*/  LDL.LU.64 R16, [R1+0x3ab0] ;  /* 0x003ab00001107983 */ /* 0x001ee40000300a00 */
[----:B---3--:R-:W-:Y:S11]  /*23690*/  HMMA.16816.F32 R8, R20, R16, R8 ;  /* 0x000000101408723c */ /* 0x008ff60000001808 */
[----:B------:R-:W-:Y:S11]  /*236a0*/  @!UPT UIADD3 URZ, URZ, URZ, URZ ;  /* 0x0000003f3f3ff290 */ /* 0x000ff6000fffe03f */
[----:B------:R-:W-:Y:S01]  /*236b0*/  @!UPT UIADD3 URZ, URZ, URZ, URZ ;  /* 0x0000003f3f3ff290 */ /* 0x000fe2000fffe03f */
[----:B------:R-:W-:Y:S01]  /*236c0*/  STL.64 [R1+0x220], R8 ;  /* 0x0002200801007387 */ /* 0x000fe20000100a00 */
[----:B-1----:R-:W-:Y:S02]  /*236d0*/  MOV R18, R10 ;  /* 0x0000000a00127202 */ /* 0x002fe40000000f00 */
[----:B------:R-:W-:Y:S02]  /*236e0*/  MOV R19, R11 ;  /* 0x0000000b00137202 */ /* 0x000fe40000000f00 */
[----:B------:R-:W0:Y:S04]  /*236f0*/  LDSM.16.MT88.4 R8, [R3+0x6080] ;  /* 0x006080000308783b */ /* 0x000e280000004200 */
[----:B------:R-:W-:Y:S04]  /*23700*/  STL [R1+0x38c8], R19 ;  /* 0x0038c81301007387 */ /* 0x000fe80000100800 */
[----:B------:R-:W-:Y:S01]  /*23710*/  STL [R1+0x38c4], R18 ;  /* 0x0038c41201007387 */ /* 0x000fe20000100800 */
[----:B0-----:R-:W-:Y:S01]  /*23720*/  MOV R29, R10 ;  /* 0x0000000a001d7202 */ /* 0x001fe20000000f00 */
[----:B------:R-:W-:Y:S01]  /*23730*/  IMAD.MOV.U32 R15, RZ, RZ, R8 ;  /* 0x000000ffff0f7224 */ /* 0x000fe200078e0008 */
[----:B------:R-:W-:-:S02]  /*23740*/  MOV R28, R11 ;  /* 0x0000000b001c7202 */ /* 0x000fc40000000f00 */
[----:B------:R-:W-:Y:S01]  /*23750*/  MOV R3, R9 ;  /* 0x0000000900037202 */ /* 0x000fe20000000f00 */
[----:B------:R-:W4:Y:S04]  /*23760*/  LDL.LU.64 R10, [R1+0x3aa8] ;  /* 0x003aa800010a7983 */ /* 0x000f280000300a00 */
[----:B------:R-:W4:Y:S02]  /*23770*/  LDL.LU.64 R8, [R1+0x3aa0] ;  /* 0x003aa00001087983 */ /* 0x000f240000300a00 */
[C---:B----4-:R-:W-:Y:S11]  /*23780*/  HMMA.16816.F32 R8, R20.reuse, R12, R8 ;  /* 0x0000000c1408723c */ /* 0x050ff60000001808 */
[----:B------:R-:W-:Y:S11]  /*23790*/  @!UPT UIADD3 URZ, URZ, URZ, URZ ;  /* 0x0000003f3f3ff290 */ /* 0x000ff6000fffe03f */
[----:B------:R-:W-:Y:S01]  /*237a0*/  @!UPT UIADD3 URZ, URZ, URZ, URZ ;  /* 0x0000003f3f3ff290 */ /* 0x000fe2000fffe03f */
[----:B------:R0:W-:Y:S04]  /*237b0*/  STL.64 [R1+0x240], R8 ;  /* 0x0002400801007387 */ /* 0x0001e80000100a00 */
[----:B------:R-:W-:Y:S04]  /*237c0*/  STL.64 [R1+0x248], R10 ;  /* 0x0002480a01007387 */ /* 0x000fe80000100a00 */
[----:B0-----:R-:W3:Y:S02]  /*237d0*/  LDL.LU.64 R8, [R1+0x3a98] ;  /* 0x003a980001087983 */ /* 0x001ee40000300a00 */
[C---:B---3--:R-:W-:Y:S11]  /*237e0*/  HMMA.16816.F32 R4, R20.reuse, R8, R4 ;  /* 0x000000081404723c */ /* 0x048ff60000001804 */
[----:B------:R-:W-:Y:S11]  /*237f0*/  @!UPT UIADD3 URZ, URZ, URZ, URZ ;  /* 0x0000003f3f3ff290 */ /* 0x000ff6000fffe03f */
[----:B------:R-:W-:Y:S01]  /*23800*/  @!UPT UIADD3 URZ, URZ, URZ, URZ ;  /* 0x0000003f3f3ff290 */ /* 0x000fe2000fffe03f */
[----:B------:R-:W-:Y:S04]  /*23810*/  STL.64 [R1+0x230], R4 ;  /* 0x0002300401007387 */ /* 0x000fe80000100a00 */
[----:B------:R0:W-:Y:S04]  /*23820*/  STL.64 [R1+0x238], R6 ;  /* 0x0002380601007387 */ /* 0x0001e80000100a00 */
[----:B0-----:R-:W3:Y:S04]  /*23830*/  LDL.LU.64 R6, [R1+0x3a90] ;  /* 0x003a900001067983 */ /* 0x001ee80000300a00 */
[----:B------:R-:W2:Y:S02]  /*23840*/  LDL.LU.64 R4, [R1+0x3a88] ;  /* 0x003a880001047983 */ /* 0x000ea40000300a00 */
[----:B--2---:R-:W-:Y:S02]  /*23850*/  HMMA.16816.F32 R20, R20, R4, R24 ;  /* 0x000000041414723c */ /* 0x004fe40000001818 */
[----:B------:R-:W2:Y:S04]  /*23860*/  LDL.LU.64 R26, [R1+0x3a80] ;  /* 0x003a8000011a7983 */ /* 0x000ea80000300a00 */
[----:B------:R-:W2:Y:S11]  /*23870*/  LDL.LU.64 R24, [R1+0x3a78] ;  /* 0x003a780001187983 */ /* 0x000eb60000300a00 */
[----:B------:R-:W-:Y:S06]  /*23880*/  @!UPT UIADD3 URZ, URZ, URZ, URZ ;  /* 0x0000003f3f3ff290 */ /* 0x000fec000fffe03f */
        /* <DEDUP_REMOVED lines=13> */
[----:B------:R-:W-:Y:S01]  /*23960*/  STL.64 [R1+0x1d0], R20 ;  /* 0x0001d01401007387 */ /* 0x000fe20000100a00 */
[----:B------:R-:W-:Y:S02]  /*23970*/  MOV R10, R22 ;  /* 0x00000016000a7202 */ /* 0x000fe40000000f00 */
[----:B------:R-:W-:Y:S02]  /*23980*/  MOV R11, R23 ;  /* 0x00000017000b7202 */ /* 0x000fe40000000f00 */
[----:B------:R-:W0:Y:S04]  /*23990*/  LDSM.16.MT88.4 R20, [R0+0x6000] ;  /* 0x006000000014783b */ /* 0x000e280000004200 */
[----:B------:R1:W-:Y:S04]  /*239a0*/  STL.64 [R1+0x3a48], R16 ;  /* 0x003a481001007387 */ /* 0x0003e80000100a00 */
[----:B-1----:R-:W2:Y:S04]  /*239b0*/  LDL.LU R16, [R1+0x2b0] ;  /* 0x0002b00001107983 */ /* 0x002ea80000300800 */
[----:B------:R-:W2:Y:S04]  /*239c0*/  LDL.LU R17, [R1+0x2b4] ;  /* 0x0002b40001117983 */ /* 0x000ea80000300800 */
[----:B------:R-:W2:Y:S04]  /*239d0*/  LDL.LU R18, [R1+0x2b8] ;  /* 0x0002b80001127983 */ /* 0x000ea80000300800 */
[----:B------:R-:W2:Y:S04]  /*239e0*/  LDL.LU R19, [R1+0x2bc] ;  /* 0x0002bc0001137983 */ /* 0x000ea80000300800 */
[----:B------:R-:W-:Y:S04]  /*239f0*/  STL [R1+0x3864], R11 ;  /* 0x0038640b01007387 */ /* 0x000fe80000100800 */
[----:B------:R-:W-:Y:S04]  /*23a00*/  STL [R1+0x3860], R10 ;  /* 0x0038600a01007387 */ /* 0x000fe80000100800 */
[----:B0-----:R-:W-:Y:S04]  /*23a10*/  STL.64 [R1+0x3910], R22 ;  /* 0x0039101601007387 */ /* 0x001fe80000100a00 */
[----:B------:R0:W-:Y:S04]  /*23a20*/  STL.64 [R1+0x3908], R20 ;  /* 0x0039081401007387 */ /* 0x0001e80000100a00 */
[----:B0-----:R-:W4:Y:S04]  /*23a30*/  LDL.LU R20, [R1+0x310] ;  /* 0x0003100001147983 */ /* 0x001f280000300800 */
[----:B------:R-:W4:Y:S04]  /*23a40*/  LDL.LU R21, [R1+0x314] ;  /* 0x0003140001157983 */ /* 0x000f280000300800 */
[----:B------:R-:W4:Y:S04]  /*23a50*/  LDL.LU R22, [R1+0x318] ;  /* 0x0003180001167983 */ /* 0x000f280000300800 */
[----:B------:R-:W4:Y:S01]  /*23a60*/  LDL.LU R23, [R1+0x31c] ;  /* 0x00031c0001177983 */ /* 0x000f220000300800 */
[C---:B---3--:R-:W-:Y:S08]  /*23a70*/  HMMA.16816.F32 R4, R24.reuse, R8, R4 ;  /* 0x000000081804723c */ /* 0x048ff00000001804 */
[C---:B----4-:R-:W-:Y:S11]  /*23a80*/  HMMA.16816.F32 R20, R24.reuse, R12, R20 ;  /* 0x0000000c1814723c */ /* 0x050ff60000001814 */
[----:B------:R-:W-:Y:S11]  /*23a90*/  @!UPT UIADD3 URZ, URZ, URZ, URZ ;  /* 0x0000003f3f3ff290 */ /* 0x000ff6000fffe03f */
[----:B------:R-:W-:Y:S01]  /*23aa0*/  @!UPT UIADD3 URZ, URZ, URZ, URZ ;  /* 0x0000003f3f3ff290 */ /* 0x000fe2000fffe03f */
[----:B------:R0:W-:Y:S04]  /*23ab0*/  STL.64 [R1+0x1c0], R20 ;  /* 0x0001c01401007387 */ /* 0x0001e80000100a00 */
[----:B------:R1:W-:Y:S01]  /*23ac0*/  STL.64 [R1+0x1c8], R22 ;  /* 0x0001c81601007387 */ /* 0x0003e20000100a00 */
[----:B0-----:R-:W-:Y:S01]  /*23ad0*/  MOV R20, R15 ;  /* 0x0000000f00147202 */ /* 0x001fe20000000f00 */
[----:B------:R-:W-:Y:S02]  /*23ae0*/  IMAD.MOV.U32 R21, RZ, RZ, R3 ;  /* 0x000000ffff157224 */ /* 0x000fe400078e0003 */
[----:B------:R-:W3:Y:S01]  /*23af0*/  LDL.LU R15, [R1+0x3a64] ;  /* 0x003a6400010f7983 */ /* 0x000ee20000300800 */
[----:B-1----:R-:W-:Y:S02]  /*23b00*/  MOV R22, R29 ;  /* 0x0000001d00167202 */ /* 0x002fe40000000f00 */
[----:B------:R-:W-:Y:S01]  /*23b10*/  MOV R23, R28 ;  /* 0x0000001c00177202 */ /* 0x000fe20000000f00 */
[----:B------:R-:W4:Y:S04]  /*23b20*/  LDL.LU R3, [R1+0x3a60] ;  /* 0x003a600001037983 */ /* 0x000f280000300800 */
[----:B------:R-:W-:Y:S04]  /*23b30*/  STL.64 [R1+0x3960], R22 ;  /* 0x0039601601007387 */ /* 0x000fe80000100a00 */
[----:B------:R0:W-:Y:S04]  /*23b40*/  STL.64 [R1+0x3958], R20 ;  /* 0x0039581401007387 */ /* 0x0001e80000100a00 */
[----:B0-----:R-:W2:Y:S04]  /*23b50*/  LDL.LU.64 R20, [R1+0x40] ;  /* 0x0000400001147983 */ /* 0x001ea80000300a00 */
[----:B------:R-:W2:Y:S04]  /*23b60*/  LDL.LU.64 R22, [R1+0x48] ;  /* 0x0000480001167983 */ /* 0x000ea80000300a00 */
[----:B------:R-:W-:Y:S04]  /*23b70*/  STL.64 [R1+0x1b0], R4 ;  /* 0x0001b00401007387 */ /* 0x000fe80000100a00 */
[----:B------:R0:W-:Y:S04]  /*23b80*/  STL.64 [R1+0x1b8], R6 ;  /* 0x0001b80601007387 */ /* 0x0001e80000100a00 */
[----:B0-----:R-:W2:Y:S04]  /*23b90*/  LDL.LU.64 R6, [R1+0x3a58] ;  /* 0x003a580001067983 */ /* 0x001ea80000300a00 */
[----:B------:R-:W2:Y:S02]  /*23ba0*/  LDL.LU.64 R4, [R1+0x3a50] ;  /* 0x003a500001047983 */ /* 0x000ea40000300a00 */
[----:B--2---:R-:W-:Y:S02]  /*23bb0*/  HMMA.16816.F32 R24, R24, R4, R16 ;  /* 0x000000041818723c */ /* 0x004fe40000001810 */
[----:B------:R-:W2:Y:S11]  /*23bc0*/  LDL.LU.64 R16, [R1+0x3a48] ;  /* 0x003a480001107983 */ /* 0x000eb60000300a00 */
[----:B------:R-:W-:Y:S10]  /*23bd0*/  @!UPT UIADD3 URZ, URZ, URZ, URZ ;  /* 0x0000003f3f3ff290 */ /* 0x000ff4000fffe03f */
[----:B------:R0:W-:Y:S01]  /*23be0*/  STL.64 [R1+0x140], R24 ;  /* 0x0001401801007387 */ /* 0x0001e20000100a00 */
[----:B------:R-:W-:Y:S02]  /*23bf0*/  MOV R11, R26 ;  /* 0x0000001a000b7202 */ /* 0x000fe40000000f00 */
[----:B------:R-:W-:Y:S02]  /*23c00*/  MOV R10, R27 ;  /* 0x0000001b000a7202 */ /* 0x000fe40000000f00 */
[----:B------:R-:W2:Y:S04]  /*23c10*/  LDL.LU.64 R26, [R1+0x3a40] ;  /* 0x003a4000011a7983 */ /* 0x000ea80000300a00 */
[----:B0-----:R-:W2:Y:S04]  /*23c20*/  LDL.LU.64 R24, [R1+0x3a38] ;  /* 0x003a380001187983 */ /* 0x001ea80000300a00 */
[----:B------:R-:W-:Y:S04]  /*23c30*/  STL.64 [R1+0x3a18], R6 ;  /* 0x003a180601007387 */ /* 0x000fe80000100a00 */
[----:B------:R0:W-:Y:S04]  /*23c40*/  STL.64 [R1+0x3a10], R4 ;  /* 0x003a100401007387 */ /* 0x0001e80000100a00 */
[----:B0-----:R-:W2:Y:S04]  /*23c50*/  LDL.LU R4, [R1+0x2d0] ;  /* 0x0002d00001047983 */ /* 0x001ea80000300800 */
[----:B------:R-:W2:Y:S04]  /*23c60*/  LDL.LU R5, [R1+0x2d4] ;  /* 0x0002d40001057983 */ /* 0x000ea80000300800 */
[----:B------:R-:W2:Y:S04]  /*23c70*/  LDL.LU R6, [R1+0x2d8] ;  /* 0x0002d80001067983 */ /* 0x000ea80000300800 */
[----:B------:R-:W2:Y:S04]  /*23c80*/  LDL.LU R7, [R1+0x2dc] ;  /* 0x0002dc0001077983 */ /* 0x000ea80000300800 */
[----:B------:R-:W-:Y:S04]  /*23c90*/  STL [R1+0x3870], R11 ;  /* 0x0038700b01007387 */ /* 0x000fe80000100800 */
[----:B------:R-:W-:Y:S04]  /*23ca0*/  STL [R1+0x386c], R10 ;  /* 0x00386c0a01007387 */ /* 0x000fe80000100800 */
[----:B------:R2:W-:Y:S02]  /*23cb0*/  STL.64 [R1+0x3a20], R8 ;  /* 0x003a200801007387 */ /* 0x0005e40000100a00 */
[----:B--2---:R-:W-:Y:S07]  /*23cc0*/  HMMA.16816.F32 R8, R20, R16, R4 ;  /* 0x000000101408723c */ /* 0x004fee0000001804 */
[----:B------:R-:W-:-:S02]  /*23cd0*/  MOV R7, R20 ;  /* 0x0000001400077202 */ /* 0x000fc40000000f00 */
[----:B------:R-:W-:Y:S01]  /*23ce0*/  MOV R6, R21 ;  /* 0x0000001500067202 */ /* 0x000fe20000000f00 */
[----:B------:R-:W-:Y:S01]  /*23cf0*/  IMAD.MOV.U32 R5, RZ, RZ, R22 ;  /* 0x000000ffff057224 */ /* 0x000fe200078e0016 */
[----:B------:R-:W-:Y:S11]  /*23d00*/  MOV R4, R23 ;  /* 0x0000001700047202 */ /* 0x000ff60000000f00 */
[----:B------:R-:W-:Y:S01]  /*23d10*/  @!UPT UIADD3 URZ, URZ, URZ, URZ ;  /* 0x0000003f3f3ff290 */ /* 0x000fe2000fffe03f */
[----:B------:R-:W-:Y:S01]  /*23d20*/  STL.64 [R1+0x200], R8 ;  /* 0x0002000801007387 */ /* 0x000fe20000100a00 */
[----:B------:R-:W-:Y:S02]  /*23d30*/  STL.64 [R1+0x208], R10 ;  /* 0x0002080a01007387 */ /* 0x000fe40000100a00 */
[----:B------:R-:W-:Y:S02]  /*23d40*/  STL.64 [R1+0x39f8], R16 ;  /* 0x0039f81001007387 */ /* 0x000fe40000100a00 */
[----:B------:R-:W2:Y:S01]  /*23d50*/  LDL.LU R20, [R1+0x90] ;  /* 0x0000900001147983 */ /* 0x000ea20000300800 */
[----:B------:R-:W2:Y:S01]  /*23d60*/  LDL.LU R21, [R1+0x94] ;  /* 0x0000940001157983 */ /* 0x000ea20000300800 */
[----:B------:R-:W2:Y:S02]  /*23d70*/  LDL.LU R22, [R1+0x98] ;  /* 0x0000980001167983 */ /* 0x000ea40000300800 */
[----:B------:R-:W2:Y:S02]  /*23d80*/  LDL.LU R23, [R1+0x9c] ;  /* 0x00009c0001177983 */ /* 0x000ea40000300800 */
[----:B--2---:R-:W-:Y:S01]  /*23d90*/  STL.64 [R1+0x3970], R22 ;  /* 0x0039701601007387 */ /* 0x004fe20000100a00 */
[----:B------:R0:W-:Y:S03]  /*23da0*/  STL.64 [R1+0x3968], R20 ;  /* 0x0039681401007387 */ /* 0x0001e60000100a00 */
[----:B0-----:R-:W2:Y:S01]  /*23db0*/  LDL.LU R20, [R1+0x110] ;  /* 0x0001100001147983 */ /* 0x001ea20000300800 */
[----:B------:R-:W2:Y:S02]  /*23dc0*/  LDL.LU R21, [R1+0x114] ;  /* 0x0001140001157983 */ /* 0x000ea40000300800 */
[----:B------:R-:W2:Y:S02]  /*23dd0*/  LDL.LU R22, [R1+0x118] ;  /* 0x0001180001167983 */ /* 0x000ea40000300800 */
[----:B------:R-:W2:Y:S02]  /*23de0*/  LDL.LU R23, [R1+0x11c] ;  /* 0x00011c0001177983 */ /* 0x000ea40000300800 */
[----:B--2---:R-:W-:Y:S01]  /*23df0*/  STL.64 [R1+0x3980], R22 ;  /* 0x0039801601007387 */ /* 0x004fe20000100a00 */
[----:B------:R0:W-:Y:S03]  /*23e00*/  STL.64 [R1+0x3978], R20 ;  /* 0x0039781401007387 */ /* 0x0001e60000100a00 */
[----:B0-----:R-:W2:Y:S01]  /*23e10*/  LDL.LU.64 R20, [R1+0x10] ;  /* 0x0000100001147983 */ /* 0x001ea20000300a00 */
[----:B------:R-:W2:Y:S03]  /*23e20*/  LDL.LU.64 R22, [R1+0x18] ;  /* 0x0000180001167983 */ /* 0x000ea60000300a00 */
[----:B--2---:R0:W-:Y:S01]  /*23e30*/  STL.64 [R1+0x39b0], R22 ;  /* 0x0039b01601007387 */ /* 0x0041e20000100a00 */
[----:B------:R1:W-:Y:S01]  /*23e40*/  STL.64 [R1+0x39a8], R20 ;  /* 0x0039a81401007387 */ /* 0x0003e20000100a00 */
[----:B0-----:R-:W-:-:S02]  /*23e50*/  MOV R22, R25 ;  /* 0x0000001900167202 */ /* 0x001fc40000000f00 */
[----:B-1----:R-:W-:Y:S02]  /*23e60*/  MOV R20, R27 ;  /* 0x0000001b00147202 */ /* 0x002fe40000000f00 */
[----:B------:R-:W-:Y:S02]  /*23e70*/  MOV R21, R26 ;  /* 0x0000001a00157202 */ /* 0x000fe40000000f00 */
[----:B------:R-:W-:Y:S02]  /*23e80*/  MOV R23, R24 ;  /* 0x0000001800177202 */ /* 0x000fe40000000f00 */
[----:B------:R-:W0:Y:S04]  /*23e90*/  LDSM.16.MT88.4 R24, [R0+0x6080] ;  /* 0x006080000018783b */ /* 0x000e280000004200 */
[----:B------:R-:W-:Y:S01]  /*23ea0*/  STL.64 [R1+0x3a08], R22 ;  /* 0x003a081601007387 */ /* 0x000fe20000100a00 */
[----:B------:R-:W-:Y:S03]  /*23eb0*/  STL.64 [R1+0x3a00], R20 ;  /* 0x003a001401007387 */ /* 0x000fe60000100a00 */
[----:B0-----:R-:W-:Y:S01]  /*23ec0*/  STL.64 [R1+0x38d8], R26 ;  /* 0x0038d81a01007387 */ /* 0x001fe20000100a00 */
[----:B------:R0:W-:Y:S03]  /*23ed0*/  STL.64 [R1+0x38d0], R24 ;  /* 0x0038d01801007387 */ /* 0x0001e60000100a00 */
[----:B0-----:R-:W2:Y:S01]  /*23ee0*/  LDL.LU R24, [R1+0xb0] ;  /* 0x0000b00001187983 */ /* 0x001ea20000300800 */
[----:B------:R-:W2:Y:S02]  /*23ef0*/  LDL.LU R25, [R1+0xb4] ;  /* 0x0000b40001197983 */ /* 0x000ea40000300800 */
[----:B------:R-:W2:Y:S01]  /*23f00*/  LDL.LU R26, [R1+0xb8] ;  /* 0x0000b800011a7983 */ /* 0x000ea20000300800 */
[----:B----4-:R-:W-:-:S02]  /*23f10*/  MOV R27, R3 ;  /* 0x00000003001b7202 */ /* 0x010fc40000000f00 */
[----:B------:R-:W4:Y:S01]  /*23f20*/  LDL.LU R3, [R1+0x3a30] ;  /* 0x003a300001037983 */ /* 0x000f220000300800 */
[----:B------:R-:W-:-:S03]  /*23f30*/  MOV R19, R4 ;  /* 0x0000000400137202 */ /* 0x000fc60000000f00 */
[----:B--2---:R-:W-:Y:S01]  /*23f40*/  STL.64 [R1+0x3990], R26 ;  /* 0x0039901a01007387 */ /* 0x004fe20000100a00 */
[----:B------:R0:W-:Y:S03]  /*23f50*/  STL.64 [R1+0x3988], R24 ;  /* 0x0039881801007387 */ /* 0x0001e60000100a00 */
[----:B0-----:R-:W2:Y:S01]  /*23f60*/  LDL.LU R24, [R1+0x120] ;  /* 0x0001200001187983 */ /* 0x001ea20000300800 */
[----:B------:R-:W2:Y:S02]  /*23f70*/  LDL.LU R25, [R1+0x124] ;  /* 0x0001240001197983 */ /* 0x000ea40000300800 */
[----:B------:R-:W2:Y:S02]  /*23f80*/  LDL.LU R26, [R1+0x128] ;  /* 0x00012800011a7983 */ /* 0x000ea40000300800 */
[----:B------:R-:W2:Y:S01]  /*23f90*/  LDL.LU R27, [R1+0x12c] ;  /* 0x00012c00011b7983 */ /* 0x000ea20000300800 */
[----:B------:R-:W3:Y:S01]  /*23fa0*/  LDL.LU R20, [R1+0x150] ;  /* 0x0001500001147983 */ /* 0x000ee20000300800 */
[----:B------:R-:W3:Y:S02]  /*23fb0*/  LDL.LU R21, [R1+0x154] ;  /* 0x0001540001157983 */ /* 0x000ee40000300800 */
[----:B------:R-:W3:Y:S02]  /*23fc0*/  LDL.LU R22, [R1+0x158] ;  /* 0x0001580001167983 */ /* 0x000ee40000300800 */
[----:B------:R-:W3:Y:S01]  /*23fd0*/  LDL.LU R23, [R1+0x15c] ;  /* 0x00015c0001177983 */ /* 0x000ee20000300800 */
[----:B------:R-:W-:Y:S01]  /*23fe0*/  MOV R18, R5 ;  /* 0x0000000500127202 */ /* 0x000fe20000000f00 */
[----:B------:R-:W3:Y:S01]  /*23ff0*/  LDL.LU R4, [R1+0x320] ;  /* 0x0003200001047983 */ /* 0x000ee20000300800 */
[----:B------:R-:W-:Y:S01]  /*24000*/  MOV R17, R6 ;  /* 0x0000000600117202 */ /* 0x000fe20000000f00 */
[----:B------:R-:W3:Y:S02]  /*24010*/  LDL.LU R5, [R1+0x324] ;  /* 0x0003240001057983 */ /* 0x000ee40000300800 */
[----:B------:R-:W-:Y:S01]  /*24020*/  IMAD.MOV.U32 R16, RZ, RZ, R7 ;  /* 0x000000ffff107224 */ /* 0x000fe200078e0007 */
[----:B------:R-:W3:Y:S01]  /*24030*/  LDL.LU R6, [R1+0x328] ;  /* 0x0003280001067983 */ /* 0x000ee20000300800 */
[----:B------:R-:W3:Y:S02]  /*24040*/  LDL.LU R7, [R1+0x32c] ;  /* 0x00032c0001077983 */ /* 0x000ee40000300800 */
[----:B------:R-:W3:Y:S02]  /*24050*/  LDL.LU R8, [R1+0x330] ;  /* 0x0003300001087983 */ /* 0x000ee40000300800 */
[----:B------:R-:W3:Y:S01]  /*24060*/  LDL.LU R9, [R1+0x334] ;  /* 0x0003340001097983 */ /* 0x000ee20000300800 */
[----:B------:R-:W3:Y:S01]  /*24070*/  LDL.LU R10, [R1+0x338] ;  /* 0x00033800010a7983 */ /* 0x000ee20000300800 */
[----:B------:R-:W3:Y:S03]  /*24080*/  LDL.LU R11, [R1+0x33c] ;  /* 0x00033c00010b7983 */ /* 0x000ee60000300800 */
[----:B--2---:R-:W-:Y:S01]  /*24090*/  STL.64 [R1+0x39a0], R26 ;  /* 0x0039a01a01007387 */ /* 0x004fe20000100a00 */
[----:B------:R0:W-:Y:S03]  /*240a0*/  STL.64 [R1+0x3998], R24 ;  /* 0x0039981801007387 */ /* 0x0001e60000100a00 */
[----:B0-----:R-:W2:Y:S01]  /*240b0*/  LDL.LU R24, [R1+0x130] ;  /* 0x0001300001187983 */ /* 0x001ea20000300800 */
[----:B------:R-:W2:Y:S02]  /*240c0*/  LDL.LU R25, [R1+0x134] ;  /* 0x0001340001197983 */ /* 0x000ea40000300800 */
[----:B------:R-:W2:Y:S01]  /*240d0*/  LDL.LU R26, [R1+0x138] ;  /* 0x00013800011a7983 */ /* 0x000ea20000300800 */
[----:B----4-:R-:W-:-:S02]  /*240e0*/  MOV R27, R3 ;  /* 0x00000003001b7202 */ /* 0x010fc40000000f00 */
[----:B------:R-:W4:Y:S04]  /*240f0*/  LDL.LU R3, [R1+0x3a2c] ;  /* 0x003a2c0001037983 */ /* 0x000f280000300800 */
        /* <DEDUP_REMOVED lines=8> */
[----:B0-----:R-:W2:Y:S01]  /*24180*/  LDL.LU R24, [R1+0x2a0] ;  /* 0x0002a00001187983 */ /* 0x001ea20000300800 */
[----:B------:R-:W2:Y:S02]  /*24190*/  LDL.LU R25, [R1+0x2a4] ;  /* 0x0002a40001197983 */ /* 0x000ea40000300800 */
[----:B------:R-:W2:Y:S01]  /*241a0*/  LDL.LU R26, [R1+0x2a8] ;  /* 0x0002a800011a7983 */ /* 0x000ea20000300800 */
[----:B----4-:R-:W-:-:S02]  /*241b0*/  MOV R27, R3 ;  /* 0x00000003001b7202 */ /* 0x010fc40000000f00 */
[----:B------:R-:W4:Y:S01]  /*241c0*/  LDL.LU R3, [R1+0x3a28] ;  /* 0x003a280001037983 */ /* 0x000f220000300800 */
[C---:B---3--:R-:W-:Y:S03]  /*241d0*/  HMMA.16816.F32 R8, R16.reuse, R12, R8 ;  /* 0x0000000c1008723c */ /* 0x048fe60000001808 */
[----:B--2---:R-:W-:Y:S01]  /*241e0*/  STL.64 [R1+0x39e0], R26 ;  /* 0x0039e01a01007387 */ /* 0x004fe20000100a00 */
[----:B------:R0:W-:Y:S03]  /*241f0*/  STL.64 [R1+0x39d8], R24 ;  /* 0x0039d81801007387 */ /* 0x0001e60000100a00 */
[----:B0-----:R-:W2:Y:S01]  /*24200*/  LDL.LU R24, [R1+0x190] ;  /* 0x0001900001187983 */ /* 0x001ea20000300800 */
[----:B------:R-:W2:Y:S02]  /*24210*/  LDL.LU R25, [R1+0x194] ;  /* 0x0001940001197983 */ /* 0x000ea40000300800 */
[----:B------:R-:W3:Y:S02]  /*24220*/  LDL.LU R26, [R1+0x198] ;  /* 0x00019800011a7983 */ /* 0x000ee40000300800 */
[----:B------:R-:W3:Y:S02]  /*24230*/  LDL.LU R27, [R1+0x19c] ;  /* 0x00019c00011b7983 */ /* 0x000ee40000300800 */
[----:B---3--:R-:W-:Y:S01]  /*24240*/  STL.64 [R1+0x39f0], R26 ;  /* 0x0039f01a01007387 */ /* 0x008fe20000100a00 */
[----:B--2---:R0:W-:Y:S03]  /*24250*/  STL.64 [R1+0x39e8], R24 ;  /* 0x0039e81801007387 */ /* 0x0041e60000100a00 */
[----:B0-----:R-:W2:Y:S01]  /*24260*/  LDL.LU R24, [R1+0x1a0] ;  /* 0x0001a00001187983 */ /* 0x001ea20000300800 */
[----:B------:R-:W2:Y:S02]  /*24270*/  LDL.LU R25, [R1+0x1a4] ;  /* 0x0001a40001197983 */ /* 0x000ea40000300800 */
[----:B------:R-:W2:Y:S02]  /*24280*/  LDL.LU R26, [R1+0x1a8] ;  /* 0x0001a800011a7983 */ /* 0x000ea40000300800 */
[----:B------:R-:W-:Y:S01]  /*24290*/  STL [R1+0x3868], R0 ;  /* 0x0038680001007387 */ /* 0x000fe20000100800 */
[----:B------:R0:W-:Y:S01]  /*242a0*/  STL.64 [R1+0x1f0], R8 ;  /* 0x0001f00801007387 */ /* 0x0001e20000100a00 */
[----:B------:R-:W-:Y:S03]  /*242b0*/  STL.64 [R1+0x1f8], R10 ;  /* 0x0001f80a01007387 */ /* 0x000fe60000100a00 */
[----:B0-----:R-:W3:Y:S02]  /*242c0*/  LDL.LU.64 R8, [R1+0x3a20] ;  /* 0x003a200001087983 */ /* 0x001ee40000300a00 */
[C---:B---3--:R-:W-:Y:S11]  /*242d0*/  HMMA.16816.F32 R4, R16.reuse, R8, R4 ;  /* 0x000000081004723c */ /* 0x048ff60000001804 */
[----:B------:R-:W-:Y:S11]  /*242e0*/  @!UPT UIADD3 URZ, URZ, URZ, URZ ;  /* 0x0000003f3f3ff290 */ /* 0x000ff6000fffe03f */
[----:B------:R-:W-:Y:S01]  /*242f0*/  @!UPT UIADD3 URZ, URZ, URZ, URZ ;  /* 0x0000003f3f3ff290 */ /* 0x000fe2000fffe03f */
[----:B------:R-:W-:Y:S01]  /*24300*/  STL.64 [R1+0x1e0], R4 ;  /* 0x0001e00401007387 */ /* 0x000fe20000100a00 */
[----:B------:R0:W-:Y:S03]  /*24310*/  STL.64 [R1+0x1e8], R6 ;  /* 0x0001e80601007387 */ /* 0x0001e60000100a00 */
[----:B0-----:R-:W3:Y:S01]  /*24320*/  LDL.LU.64 R6, [R1+0x3a18] ;  /* 0x003a180001067983 */ /* 0x001ee20000300a00 */
[----:B------:R-:W2:Y:S02]  /*24330*/  LDL.LU.64 R4, [R1+0x3a10] ;  /* 0x003a100001047983 */ /* 0x000ea40000300a00 */
[----:B--2---:R-:W-:Y:S01]  /*24340*/  HMMA.16816.F32 R16, R16, R4, R20 ;  /* 0x000000041010723c */ /* 0x004fe20000001814 */
[----:B------:R-:W2:Y:S01]  /*24350*/  LDL.LU.64 R22, [R1+0x3a08] ;  /* 0x003a080001167983 */ /* 0x000ea20000300a00 */
[----:B------:R-:W2:Y:S11]  /*24360*/  LDL.LU.64 R20, [R1+0x3a00] ;  /* 0x003a000001147983 */ /* 0x000eb60000300a00 */
[----:B------:R-:W-:Y:S10]  /*24370*/  @!UPT UIADD3 URZ, URZ, URZ, URZ ;  /* 0x0000003f3f3ff290 */ /* 0x000ff4000fffe03f */
[----:B------:R0:W-:Y:S01]  /*24380*/  STL.64 [R1+0x150], R16 ;  /* 0x0001501001007387 */ /* 0x0001e20000100a00 */
[----:B------:R-:W-:Y:S03]  /*24390*/  STL.64 [R1+0x158], R18 ;  /* 0x0001581201007387 */ /* 0x000fe60000100a00 */
[----:B0-----:R-:W2:Y:S01]  /*243a0*/  LDL.LU.64 R16, [R1+0x39f8] ;  /* 0x0039f80001107983 */ /* 0x001ea20000300a00 */
[----:B----4-:R-:W-:-:S07]  /*243b0*/  MOV R27, R3 ;  /* 0x00000003001b7202 */ /* 0x010fce0000000f00 */
[C---:B--2---:R-:W-:Y:S11]  /*243c0*/  HMMA.16816.F32 R24, R20.reuse, R16, R24 ;  /* 0x000000101418723c */ /* 0x044ff60000001818 */
[----:B------:R-:W-:Y:S11]  /*243d0*/  @!UPT UIADD3 URZ, URZ, URZ, URZ ;  /* 0x0000003f3f3ff290 */ /* 0x000ff6000fffe03f */
[----:B------:R-:W-:Y:S01]  /*243e0*/  @!UPT UIADD3 URZ, URZ, URZ, URZ ;  /* 0x0000003f3f3ff290 */ /* 0x000fe2000fffe03f */
[----:B------:R-:W-:Y:S01]  /*243f0*/  STL.64 [R1+0x1a0], R24 ;  /* 0x0001a01801007387 */ /* 0x000fe20000100a00 */
[----:B------:R0:W-:Y:S03]  /*24400*/  STL.64 [R1+0x1a8], R26 ;  /* 0x0001a81a01007387 */ /* 0x0001e60000100a00 */
[----:B0-----:R-:W2:Y:S01]  /*24410*/  LDL.LU.64 R26, [R1+0x39f0] ;  /* 0x0039f000011a7983 */ /* 0x001ea20000300a00 */
[----:B------:R-:W2:Y:S02]  /*24420*/  LDL.LU.64 R24, [R1+0x39e8] ;  /* 0x0039e80001187983 */ /* 0x000ea40000300a00 */
        /* <DEDUP_REMOVED lines=14> */
[----:B--2---:R-:W-:Y:S01]  /*24510*/  HMMA.16816.F32 R20, R20, R4, R24 ;  /* 0x000000041414723c */ /* 0x004fe20000001818 */
[----:B------:R-:W2:Y:S01]  /*24520*/  LDL.LU.64 R26, [R1+0x39c0] ;  /* 0x0039c000011a7983 */ /* 0x000ea20000300a00 */
[----:B------:R-:W2:Y:S11]  /*24530*/  LDL.LU.64 R24, [R1+0x39b8] ;  /* 0x0039b80001187983 */ /* 0x000eb60000300a00 */
[----:B------:R-:W-:Y:S10]  /*24540*/  @!UPT UIADD3 URZ, URZ, URZ, URZ ;  /* 0x0000003f3f3ff290 */ /* 0x000ff4000fffe03f */
[----:B------:R-:W-:Y:S01]  /*24550*/  STL.64 [R1+0x100], R20 ;  /* 0x0001001401007387 */ /* 0x000fe20000100a00 */
[----:B------:R0:W-:Y:S03]  /*24560*/  STL.64 [R1+0x108], R22 ;  /* 0x0001081601007387 */ /* 0x0001e60000100a00 */
[----:B0-----:R-:W2:Y:S01]  /*24570*/  LDL.LU.64 R22, [R1+0x39b0] ;  /* 0x0039b00001167983 */ /* 0x001ea20000300a00 */
[----:B------:R-:W2:Y:S02]  /*24580*/  LDL.LU.64 R20, [R1+0x39a8] ;  /* 0x0039a80001147983 */ /* 0x000ea40000300a00 */
[----:B--2---:R-:W-:Y:S11]  /*24590*/  HMMA.16816.F32 R24, R20, R16, R24 ;  /* 0x000000101418723c */ /* 0x004ff60000001818 */
[----:B------:R-:W-:Y:S11]  /*245a0*/  @!UPT UIADD3 URZ, URZ, URZ, URZ ;  /* 0x0000003f3f3ff290 */ /* 0x000ff6000fffe03f */
[----:B------:R-:W-:Y:S01]  /*245b0*/  @!UPT UIADD3 URZ, URZ, URZ, URZ ;  /* 0x0000003f3f3ff290 */ /* 0x000fe2000fffe03f */
[----:B------:R0:W-:Y:S01]  /*245c0*/  STL.64 [R1+0x130], R24 ;  /* 0x0001301801007387 */ /* 0x0001e20000100a00 */
[----:B------:R-:W-:Y:S01]  /*245d0*/  IMAD.MOV.U32 R28, RZ, RZ, R26 ;  /* 0x000000ffff1c7224 */ /* 0x000fe200078e001a */
[----:B------:R-:W-:Y:S02]  /*245e0*/  MOV R3, R27 ;  /* 0x0000001b00037202 */ /* 0x000fe40000000f00 */
[----:B------:R-:W2:Y:S04]  /*245f0*/  LDL.LU.64 R26, [R1+0x39a0] ;  /* 0x0039a000011a7983 */ /* 0x000ea80000300a00 */
[----:B0-----:R-:W2:Y:S01]  /*24600*/  LDL.LU.64 R24, [R1+0x3998] ;  /* 0x0039980001187983 */ /* 0x001ea20000300a00 */
[----:B------:R0:W-:Y:S02]  /*24610*/  STL [R1+0x3794], R3 ;  /* 0x0037940301007387 */ /* 0x0001e40000100800 */
[----:B------:R-:W-:Y:S01]  /*24620*/  STL [R1+0x3790], R28 ;  /* 0x0037901c01007387 */ /* 0x000fe20000100800 */
[----:B------:R-:W-:-:S02]  /*24630*/  MOV R0, R23 ;  /* 0x0000001700007202 */ /* 0x000fc40000000f00 */
[----:B------:R-:W-:Y:S02]  /*24640*/  MOV R11, R20 ;  /* 0x00000014000b7202 */ /* 0x000fe40000000f00 */
[----:B------:R-:W-:Y:S02]  /*24650*/  MOV R10, R21 ;  /* 0x00000015000a7202 */ /* 0x000fe40000000f00 */
[----:B0-----:R-:W-:Y:S01]  /*24660*/  MOV R3, R22 ;  /* 0x0000001600037202 */ /* 0x001fe20000000f00 */
[----:B--2---:R-:W-:Y:S11]  /*24670*/  HMMA.16816.F32 R24, R20, R12, R24 ;  /* 0x0000000c1418723c */ /* 0x004ff60000001818 */
[----:B------:R-:W-:Y:S11]  /*24680*/  @!UPT UIADD3 URZ, URZ, URZ, URZ ;  /* 0x0000003f3f3ff290 */ /* 0x000ff6000fffe03f */
[----:B------:R-:W-:Y:S01]  /*24690*/  @!UPT UIADD3 URZ, URZ, URZ, URZ ;  /* 0x0000003f3f3ff290 */ /* 0x000fe2000fffe03f */
[----:B------:R-:W-:Y:S01]  /*246a0*/  STL.64 [R1+0x120], R24 ;  /* 0x0001201801007387 */ /* 0x000fe20000100a00 */
[----:B------:R0:W-:Y:S03]  /*246b0*/  STL.64 [R1+0x128], R26 ;  /* 0x0001281a01007387 */ /* 0x0001e60000100a00 */
[----:B0-----:R-:W2:Y:S01]  /*246c0*/  LDL.LU.64 R26, [R1+0x3990] ;  /* 0x00399000011a7983 */ /* 0x001ea20000300a00 */
[----:B------:R-:W2:Y:S02]  /*246d0*/  LDL.LU.64 R24, [R1+0x3988] ;  /* 0x0039880001187983 */ /* 0x000ea40000300a00 */
[----:B------:R-:W4:Y:S02]  /*246e0*/  LDL.LU.64 R22, [R1+0x3980] ;  /* 0x0039800001167983 */ /* 0x000f240000300a00 */
[----:B------:R-:W4:Y:S01]  /*246f0*/  LDL.LU.64 R20, [R1+0x3978] ;  /* 0x0039780001147983 */ /* 0x000f220000300a00 */
[----:B------:R0:W-:Y:S01]  /*24700*/  STL.64 [R1+0x3948], R14 ;  /* 0x0039480e01007387 */ /* 0x0001e20000100a00 */
[----:B------:R1:W-:Y:S01]  /*24710*/  STL.64 [R1+0x3940], R12 ;  /* 0x0039400c01007387 */ /* 0x0003e20000100a00 */
[----:B0-----:R-:W-:-:S02]  /*24720*/  MOV R14, R3 ;  /* 0x00000003000e7202 */ /* 0x001fc40000000f00 */
[----:B-1----:R-:W-:Y:S01]  /*24730*/  MOV R12, R11 ;  /* 0x0000000b000c7202 */ /* 0x002fe20000000f00 */
[----:B------:R-:W-:Y:S01]  /*24740*/  IMAD.MOV.U32 R13, RZ, RZ, R10 ;  /* 0x000000ffff0d7224 */ /* 0x000fe200078e000a */
[----:B------:R-:W-:-:S07]  /*24750*/  MOV R15, R0 ;  /* 0x00000000000f7202 */ /* 0x000fce0000000f00 */
[C---:B----4-:R-:W-:Y:S11]  /*24760*/  HMMA.16816.F32 R20, R12.reuse, R8, R20 ;  /* 0x000000080c14723c */ /* 0x050ff60000001814 */
[----:B------:R-:W-:Y:S11]  /*24770*/  @!UPT UIADD3 URZ, URZ, URZ, URZ ;  /* 0x0000003f3f3ff290 */ /* 0x000ff6000fffe03f */
[----:B------:R-:W-:Y:S01]  /*24780*/  @!UPT UIADD3 URZ, URZ, URZ, URZ ;  /* 0x0000003f3f3ff290 */ /* 0x000fe2000fffe03f */
[----:B------:R0:W-:Y:S01]  /*24790*/  STL.64 [R1+0x110], R20 ;  /* 0x0001101401007387 */ /* 0x0001e20000100a00 */
[----:B------:R-:W-:Y:S02]  /*247a0*/  MOV R3, R22 ;  /* 0x0000001600037202 */ /* 0x000fe40000000f00 */
[----:B------:R-:W-:Y:S02]  /*247b0*/  MOV R28, R23 ;  /* 0x00000017001c7202 */ /* 0x000fe40000000f00 */
[----:B------:R-:W4:Y:S04]  /*247c0*/  LDL.LU.64 R22, [R1+0x3970] ;  /* 0x0039700001167983 */ /* 0x000f280000300a00 */
[----:B0-----:R-:W4:Y:S01]  /*247d0*/  LDL.LU.64 R20, [R1+0x3968] ;  /* 0x0039680001147983 */ /* 0x001f220000300a00 */
[----:B------:R-:W-:Y:S02]  /*247e0*/  STL [R1+0x379c], R28 ;  /* 0x00379c1c01007387 */ /* 0x000fe40000100800 */
[----:B------:R-:W-:Y:S01]  /*247f0*/  STL [R1+0x3798], R3 ;  /* 0x0037980301007387 */ /* 0x000fe20000100800 */
[----:B----4-:R-:W-:Y:S01]  /*24800*/  HMMA.16816.F32 R12, R12, R4, R20 ;  /* 0x000000040c0c723c */ /* 0x010fe20000001814 */
[----:B------:R-:W2:Y:S01]  /*24810*/  LDL.LU.64 R22, [R1+0x3960] ;  /* 0x0039600001167983 */ /* 0x000ea20000300a00 */
[----:B------:R-:W2:Y:S02]  /*24820*/  LDL.LU.64 R20, [R1+0x3958] ;  /* 0x0039580001147983 */ /* 0x000ea40000300a00 */
[----:B---3--:R-:W-:Y:S02]  /*24830*/  STL.64 [R1+0x3928], R6 ;  /* 0x0039280601007387 */ /* 0x008fe40000100a00 */
[----:B------:R-:W-:Y:S11]  /*24840*/  STL.64 [R1+0x3920], R4 ;  /* 0x0039200401007387 */ /* 0x000ff60000100a00 */
[----:B------:R-:W-:Y:S06]  /*24850*/  @!UPT UIADD3 URZ, URZ, URZ, URZ ;  /* 0x0000003f3f3ff290 */ /* 0x000fec000fffe03f */
[----:B------:R-:W-:Y:S01]  /*24860*/  STL.64 [R1+0x90], R12 ;  /* 0x0000900c01007387 */ /* 0x000fe20000100a00 */
[----:B------:R2:W-:Y:S02]  /*24870*/  STL.64 [R1+0x98], R14 ;  /* 0x0000980e01007387 */ /* 0x0005e40000100a00 */
[----:B--2---:R-:W-:Y:S11]  /*24880*/  HMMA.16816.F32 R12, R20, R16, R24 ;  /* 0x00000010140c723c */ /* 0x004ff60000001818 */
[----:B------:R-:W-:Y:S11]  /*24890*/  @!UPT UIADD3 URZ, URZ, URZ, URZ ;  /* 0x0000003f3f3ff290 */ /* 0x000ff6000fffe03f */
[----:B------:R-:W-:Y:S01]  /*248a0*/  @!UPT UIADD3 URZ, URZ, URZ, URZ ;  /* 0x0000003f3f3ff290 */ /* 0x000fe2000fffe03f */
[----:B------:R-:W-:Y:S01]  /*248b0*/  STL.64 [R1+0x80], R12 ;  /* 0x0000800c01007387 */ /* 0x000fe20000100a00 */
[----:B------:R-:W2:Y:S02]  /*248c0*/  LDL.LU R4, [R1+0xf0] ;  /* 0x0000f00001047983 */ /* 0x000ea40000300800 */
[----:B------:R-:W2:Y:S02]  /*248d0*/  LDL.LU R5, [R1+0xf4] ;  /* 0x0000f40001057983 */ /* 0x000ea40000300800 */
[----:B------:R-:W3:Y:S01]  /*248e0*/  LDL.LU R6, [R1+0xf8] ;  /* 0x0000f80001067983 */ /* 0x000ee20000300800 */
[----:B------:R-:W3:Y:S01]  /*248f0*/  LDL.LU R7, [R1+0xfc] ;  /* 0x0000fc0001077983 */ /* 0x000ee20000300800 */
[----:B------:R-:W-:-:S03]  /*24900*/  IMAD.MOV.U32 R27, RZ, RZ, R2 ;  /* 0x000000ffff1b7224 */ /* 0x000fc600078e0002 */
[----:B---3--:R-:W-:Y:S01]  /*24910*/  STL.64 [R1+0x3938], R6 ;  /* 0x0039380601007387 */ /* 0x008fe20000100a00 */
[----:B--2---:R0:W-:Y:S03]  /*24920*/  STL.64 [R1+0x3930], R4 ;  /* 0x0039300401007387 */ /* 0x0041e60000100a00 */
[----:B0-----:R-:W2:Y:S01]  /*24930*/  LDL.LU R4, [R1+0xc0] ;  /* 0x0000c00001047983 */ /* 0x001ea20000300800 */
[----:B------:R-:W2:Y:S02]  /*24940*/  LDL.LU R5, [R1+0xc4] ;  /* 0x0000c40001057983 */ /* 0x000ea40000300800 */
[----:B------:R-:W2:Y:S02]  /*24950*/  LDL.LU R6, [R1+0xc8] ;  /* 0x0000c80001067983 */ /* 0x000ea40000300800 */
[----:B------:R-:W2:Y:S01]  /*24960*/  LDL.LU R7, [R1+0xcc] ;  /* 0x0000cc0001077983 */ /* 0x000ea20000300800 */
[----:B------:R0:W-:Y:S04]  /*24970*/  STL.64 [R1+0x3918], R16 ;  /* 0x0039181001007387 */ /* 0x0001e80000100a00 */
[----:B0-----:R-:W3:Y:S01]  /*24980*/  LDL.LU R16, [R1+0xe0] ;  /* 0x0000e00001107983 */ /* 0x001ee20000300800 */
[----:B------:R-:W3:Y:S02]  /*24990*/  LDL.LU R17, [R1+0xe4] ;  /* 0x0000e40001117983 */ /* 0x000ee40000300800 */
[----:B------:R-:W3:Y:S02]  /*249a0*/  LDL.LU R18, [R1+0xe8] ;  /* 0x0000e80001127983 */ /* 0x000ee40000300800 */
[----:B------:R-:W3:Y:S01]  /*249b0*/  LDL.LU R19, [R1+0xec] ;  /* 0x0000ec0001137983 */ /* 0x000ee20000300800 */
[----:B------:R-:W4:Y:S01]  /*249c0*/  LDL.LU R24, [R1+0x260] ;  /* 0x0002600001187983 */ /* 0x000f220000300800 */
[----:B------:R-:W4:Y:S02]  /*249d0*/  LDL.LU R25, [R1+0x264] ;  /* 0x0002640001197983 */ /* 0x000f240000300800 */
[----:B------:R-:W2:Y:S02]  /*249e0*/  LDL.LU R26, [R1+0x268] ;  /* 0x00026800011a7983 */ /* 0x000ea40000300800 */
[----:B------:R-:W3:Y:S01]  /*249f0*/  LDL.LU R2, [R1+0x3950] ;  /* 0x0039500001027983 */ /* 0x000ee20000300800 */
[----:B------:R-:W-:-:S02]  /*24a00*/  MOV R28, R14 ;  /* 0x0000000e001c7202 */ /* 0x000fc40000000f00 */
[----:B------:R-:W-:Y:S01]  /*24a10*/  MOV R3, R15 ;  /* 0x0000000f00037202 */ /* 0x000fe20000000f00 */
[----:B--2---:R-:W-:Y:S01]  /*24a20*/  STL.64 [R1+0x38f0], R26 ;  /* 0x0038f01a01007387 */ /* 0x004fe20000100a00 */
[----:B----4-:R0:W-:Y:S03]  /*24a30*/  STL.64 [R1+0x38e8], R24 ;  /* 0x0038e81801007387 */ /* 0x0101e60000100a00 */
[----:B---3--:R-:W1:Y:S04]  /*24a40*/  LDSM.16.MT88.4 R12, [R2+0x7000] ;  /* 0x00700000020c783b */ /* 0x008e680000004200 */
[----:B0-----:R-:W2:Y:S01]  /*24a50*/  LDL.LU R24, [R1+0x290] ;  /* 0x0002900001187983 */ /* 0x001ea20000300800 */
[----:B------:R-:W2:Y:S02]  /*24a60*/  LDL.LU R25, [R1+0x294] ;  /* 0x0002940001197983 */ /* 0x000ea40000300800 */
[----:B------:R-:W3:Y:S02]  /*24a70*/  LDL.LU R26, [R1+0x298] ;  /* 0x00029800011a7983 */ /* 0x000ee40000300800 */
[----:B------:R-:W3:Y:S01]  /*24a80*/  LDL.LU R27, [R1+0x29c] ;  /* 0x00029c00011b7983 */ /* 0x000ee20000300800 */
[----:B-1----:R-:W-:-:S02]  /*24a90*/  MOV R10, R14 ;  /* 0x0000000e000a7202 */ /* 0x002fc40000000f00 */
[----:B------:R-:W-:Y:S02]  /*24aa0*/  MOV R0, R15 ;  /* 0x0000000f00007202 */ /* 0x000fe40000000f00 */
[----:B------:R-:W-:Y:S02]  /*24ab0*/  MOV R29, R12 ;  /* 0x0000000c001d7202 */ /* 0x000fe40000000f00 */
[----:B------:R-:W-:Y:S01]  /*24ac0*/  MOV R11, R13 ;  /* 0x0000000d000b7202 */ /* 0x000fe20000000f00 */
[----:B---3--:R-:W-:Y:S01]  /*24ad0*/  STL.64 [R1+0x3900], R26 ;  /* 0x0039001a01007387 */ /* 0x008fe20000100a00 */
[----:B--2---:R0:W-:Y:S03]  /*24ae0*/  STL.64 [R1+0x38f8], R24 ;  /* 0x0038f81801007387 */ /* 0x0041e60000100a00 */
[----:B0-----:R-:W2:Y:S01]  /*24af0*/  LDL.LU R24, [R1+0x270] ;  /* 0x0002700001187983 */ /* 0x001ea20000300800 */
[----:B------:R-:W2:Y:S02]  /*24b00*/  LDL.LU R25, [R1+0x274] ;  /* 0x0002740001197983 */ /* 0x000ea40000300800 */
[----:B------:R-:W2:Y:S02]  /*24b10*/  LDL.LU R26, [R1+0x278] ;  /* 0x00027800011a7983 */ /* 0x000ea40000300800 */
[----:B------:R-:W2:Y:S01]  /*24b20*/  LDL.LU R27, [R1+0x27c] ;  /* 0x00027c00011b7983 */ /* 0x000ea20000300800 */
[----:B------:R0:W-:Y:S01]  /*24b30*/  STL [R1+0x37a4], R3 ;  /* 0x0037a40301007387 */ /* 0x0001e20000100800 */
[----:B------:R1:W-:Y:S02]  /*24b40*/  STL [R1+0x37a0], R28 ;  /* 0x0037a01c01007387 */ /* 0x0003e40000100800 */
[----:B------:R-:W3:Y:S02]  /*24b50*/  LDL.LU.64 R14, [R1+0x3948] ;  /* 0x00394800010e7983 */ /* 0x000ee40000300a00 */
[----:B------:R-:W4:Y:S02]  /*24b60*/  LDL.LU.64 R12, [R1+0x3940] ;  /* 0x00394000010c7983 */ /* 0x000f240000300a00 */
[C---:B----4-:R-:W-:Y:S11]  /*24b70*/  HMMA.16816.F32 R4, R20.reuse, R12, R4 ;  /* 0x0000000c1404723c */ /* 0x050ff60000001804 */
[----:B------:R-:W-:Y:S11]  /*24b80*/  @!UPT UIADD3 URZ, URZ, URZ, URZ ;  /* 0x0000003f3f3ff290 */ /* 0x000ff6000fffe03f */
[----:B------:R-:W-:Y:S01]  /*24b90*/  @!UPT UIADD3 URZ, URZ, URZ, URZ ;  /* 0x0000003f3f3ff290 */ /* 0x000fe2000fffe03f */
[----:B------:R4:W-:Y:S01]  /*24ba0*/  STL.64 [R1+0x70], R4 ;  /* 0x0000700401007387 */ /* 0x0009e20000100a00 */
[----:B0-----:R-:W-:Y:S02]  /*24bb0*/  MOV R3, R6 ;  /* 0x0000000600037202 */ /* 0x001fe40000000f00 */
[----:B-1----:R-:W-:Y:S02]  /*24bc0*/  MOV R28, R7 ;  /* 0x00000007001c7202 */ /* 0x002fe40000000f00 */
[----:B------:R-:W2:Y:S04]  /*24bd0*/  LDL.LU.64 R6, [R1+0x3938] ;  /* 0x0039380001067983 */ /* 0x000ea80000300a00 */
[----:B----4-:R-:W2:Y:S01]  /*24be0*/  LDL.LU.64 R4, [R1+0x3930] ;  /* 0x0039300001047983 */ /* 0x010ea20000300a00 */
[----:B------:R-:W-:Y:S02]  /*24bf0*/  STL [R1+0x37d4], R28 ;  /* 0x0037d41c01007387 */ /* 0x000fe40000100800 */
[----:B------:R-:W-:Y:S01]  /*24c00*/  STL [R1+0x37d0], R3 ;  /* 0x0037d00301007387 */ /* 0x000fe20000100800 */
[C---:B--2---:R-:W-:Y:S11]  /*24c10*/  HMMA.16816.F32 R4, R20.reuse, R8, R4 ;  /* 0x000000081404723c */ /* 0x044ff60000001804 */
[----:B------:R-:W-:Y:S11]  /*24c20*/  @!UPT UIADD3 URZ, URZ, URZ, URZ ;  /* 0x0000003f3f3ff290 */ /* 0x000ff6000fffe03f */
[----:B------:R-:W-:Y:S01]  /*24c30*/  @!UPT UIADD3 URZ, URZ, URZ, URZ ;  /* 0x0000003f3f3ff290 */ /* 0x000fe2000fffe03f */
[----:B------:R-:W-:Y:S01]  /*24c40*/  STL.64 [R1+0x60], R4 ;  /* 0x0000600401007387 */ /* 0x000fe20000100a00 */
[----:B------:R0:W-:Y:S03]  /*24c50*/  STL.64 [R1+0x68], R6 ;  /* 0x0000680601007387 */ /* 0x0001e60000100a00 */
[----:B0-----:R-:W2:Y:S01]  /*24c60*/  LDL.LU.64 R6, [R1+0x3928] ;  /* 0x0039280001067983 */ /* 0x001ea20000300a00 */
[----:B------:R-:W4:Y:S02]  /*24c70*/  LDL.LU.64 R4, [R1+0x3920] ;  /* 0x0039200001047983 */ /* 0x000f240000300a00 */
[----:B----4-:R-:W-:Y:S01]  /*24c80*/  HMMA.16816.F32 R20, R20, R4, R16 ;  /* 0x000000041414723c */ /* 0x010fe20000001810 */
[----:B------:R-:W4:Y:S11]  /*24c90*/  LDL.LU.64 R16, [R1+0x3918] ;  /* 0x0039180001107983 */ /* 0x000f360000300a00 */
[----:B------:R-:W-:Y:S11]  /*24ca0*/  @!UPT UIADD3 URZ, URZ, URZ, URZ ;  /* 0x0000003f3f3ff290 */ /* 0x000ff6000fffe03f */
[----:B------:R-:W-:Y:S01]  /*24cb0*/  STL.64 [R1+0xb0], R20 ;  /* 0x0000b01401007387 */ /* 0x000fe20000100a00 */
[----:B------:R0:W-:Y:S03]  /*24cc0*/  STL.64 [R1+0xb8], R22 ;  /* 0x0000b81601007387 */ /* 0x0001e60000100a00 */
[----:B0-----:R-:W4:Y:S01]  /*24cd0*/  LDL.LU.64 R22, [R1+0x3910] ;  /* 0x0039100001167983 */ /* 0x001f220000300a00 */
[----:B------:R-:W4:Y:S02]  /*24ce0*/  LDL.LU.64 R20, [R1+0x3908] ;  /* 0x0039080001147983 */ /* 0x000f240000300a00 */
[C---:B----4-:R-:W-:Y:S11]  /*24cf0*/  HMMA.16816.F32 R24, R20.reuse, R16, R24 ;  /* 0x000000101418723c */ /* 0x050ff60000001818 */
[----:B------:R-:W-:Y:S11]  /*24d00*/  @!UPT UIADD3 URZ, URZ, URZ, URZ ;  /* 0x0000003f3f3ff290 */ /* 0x000ff6000fffe03f */
[----:B------:R-:W-:Y:S01]  /*24d10*/  @!UPT UIADD3 URZ, URZ, URZ, URZ ;  /* 0x0000003f3f3ff290 */ /* 0x000fe2000fffe03f */
[----:B------:R-:W-:Y:S01]  /*24d20*/  STL.64 [R1+0xe0], R24 ;  /* 0x0000e01801007387 */ /* 0x000fe20000100a00 */
[----:B------:R-:W-:Y:S02]  /*24d30*/  STL.64 [R1+0xe8], R26 ;  /* 0x0000e81a01007387 */ /* 0x000fe40000100a00 */
[----:B------:R-:W0:Y:S02]  /*24d40*/  LDSM.16.MT88.4 R24, [R2+0x7080] ;  /* 0x007080000218783b */ /* 0x000e240000004200 */
[----:B0-----:R-:W-:Y:S02]  /*24d50*/  MOV R28, R26 ;  /* 0x0000001a001c7202 */ /* 0x001fe40000000f00 */
[----:B------:R-:W-:Y:S01]  /*24d60*/  MOV R3, R27 ;  /* 0x0000001b00037202 */ /* 0x000fe20000000f00 */
[----:B------:R-:W-:Y:S01]  /*24d70*/  IMAD.MOV.U32 R19, RZ, RZ, R24 ;  /* 0x000000ffff137224 */ /* 0x000fe200078e0018 */
[----:B------:R-:W-:Y:S01]  /*24d80*/  MOV R18, R25 ;  /* 0x0000001900127202 */ /* 0x000fe20000000f00 */
[----:B------:R-:W4:Y:S01]  /*24d90*/  LDL.LU.64 R26, [R1+0x3900] ;  /* 0x00390000011a7983 */ /* 0x000f220000300a00 */
[----:B------:R-:W4:Y:S02]  /*24da0*/  LDL.LU.64 R24, [R1+0x38f8] ;  /* 0x0038f80001187983 */ /* 0x000f240000300a00 */
[----:B------:R-:W-:Y:S01]  /*24db0*/  STL [R1+0x3708], R2 ;  /* 0x0037080201007387 */ /* 0x000fe20000100800 */
[----:B----4-:R-:W-:Y:S11]  /*24dc0*/  HMMA.16816.F32 R24, R20, R12, R24 ;  /* 0x0000000c1418723c */ /* 0x010ff60000001818 */
[----:B------:R-:W-:Y:S11]  /*24dd0*/  @!UPT UIADD3 URZ, URZ, URZ, URZ ;  /* 0x0000003f3f3ff290 */ /* 0x000ff6000fffe03f */
[----:B------:R-:W-:Y:S01]  /*24de0*/  @!UPT UIADD3 URZ, URZ, URZ, URZ ;  /* 0x0000003f3f3ff290 */ /* 0x000fe2000fffe03f */
[----:B------:R-:W-:Y:S01]  /*24df0*/  STL.64 [R1+0x2b0], R24 ;  /* 0x0002b01801007387 */ /* 0x000fe20000100a00 */
[----:B------:R0:W-:Y:S03]  /*24e00*/  STL.64 [R1+0x2b8], R26 ;  /* 0x0002b81a01007387 */ /* 0x0001e60000100a00 */
[----:B0-----:R-:W4:Y:S01]  /*24e10*/  LDL.LU.64 R26, [R1+0x38f0] ;  /* 0x0038f000011a7983 */ /* 0x001f220000300a00 */
[----:B------:R-:W4:Y:S02]  /*24e20*/  LDL.LU.64 R24, [R1+0x38e8] ;  /* 0x0038e80001187983 */ /* 0x000f240000300a00 */
[----:B---3--:R-:W-:Y:S02]  /*24e30*/  STL.64 [R1+0x38b8], R14 ;  /* 0x0038b80e01007387 */ /* 0x008fe40000100a00 */
[----:B------:R0:W-:Y:S02]  /*24e40*/  STL.64 [R1+0x38b0], R12 ;  /* 0x0038b00c01007387 */ /* 0x0001e40000100a00 */
[----:B0-----:R-:W3:Y:S01]  /*24e50*/  LDL.LU R12, [R1+0x280] ;  /* 0x00028000010c7983 */ /* 0x001ee20000300800 */
[----:B------:R-:W3:Y:S02]  /*24e60*/  LDL.LU R13, [R1+0x284] ;  /* 0x00028400010d7983 */ /* 0x000ee40000300800 */
[----:B------:R-:W3:Y:S01]  /*24e70*/  LDL.LU R14, [R1+0x288] ;  /* 0x00028800010e7983 */ /* 0x000ee20000300800 */
[----:B--2---:R-:W-:-:S02]  /*24e80*/  MOV R15, R6 ;  /* 0x00000006000f7202 */ /* 0x004fc40000000f00 */
[----:B------:R-:W2:Y:S05]  /*24e90*/  LDL.LU R6, [R1+0x38e4] ;  /* 0x0038e40001067983 */ /* 0x000eaa0000300800 */
[C---:B---3--:R-:W-:Y:S11]  /*24ea0*/  HMMA.16816.F32 R12, R20.reuse, R8, R12 ;  /* 0x00000008140c723c */ /* 0x048ff6000000180c */
[----:B------:R-:W-:Y:S11]  /*24eb0*/  @!UPT UIADD3 URZ, URZ, URZ, URZ ;  /* 0x0000003f3f3ff290 */ /* 0x000ff6000fffe03f */
[----:B------:R-:W-:Y:S01]  /*24ec0*/  @!UPT UIADD3 URZ, URZ, URZ, URZ ;  /* 0x0000003f3f3ff290 */ /* 0x000fe2000fffe03f */
[----:B------:R0:W-:Y:S01]  /*24ed0*/  STL.64 [R1+0x2a0], R12 ;  /* 0x0002a00c01007387 */ /* 0x0001e20000100a00 */
[----:B------:R1:W-:Y:S01]  /*24ee0*/  STL [R1+0x2a8], R14 ;  /* 0x0002a80e01007387 */ /* 0x0003e20000100800 */
[----:B0-----:R-:W-:Y:S02]  /*24ef0*/  MOV R12, R7 ;  /* 0x00000007000c7202 */ /* 0x001fe40000000f00 */
[----:B------:R-:W2:Y:S01]  /*24f00*/  LDL.LU R7, [R1+0x38e0] ;  /* 0x0038e00001077983 */ /* 0x000ea20000300800 */
[----:B----4-:R-:W-:Y:S01]  /*24f10*/  HMMA.16816.F32 R20, R20, R4, R24 ;  /* 0x000000041414723c */ /* 0x010fe20000001818 */
[----:B------:R-:W-:Y:S01]  /*24f20*/  MOV R2, R15 ;  /* 0x0000000f00027202 */ /* 0x000fe20000000f00 */
[----:B------:R-:W3:Y:S01]  /*24f30*/  LDL.LU R13, [R1+0x174] ;  /* 0x00017400010d7983 */ /* 0x000ee20000300800 */
[----:B-1----:R-:W3:Y:S01]  /*24f40*/  LDL.LU R14, [R1+0x178] ;  /* 0x00017800010e7983 */ /* 0x002ee20000300800 */
[----:B------:R-:W3:Y:S02]  /*24f50*/  LDL.LU R15, [R1+0x17c] ;  /* 0x00017c00010f7983 */ /* 0x000ee40000300800 */
[----:B------:R-:W-:Y:S02]  /*24f60*/  STL [R1+0x37d8], R2 ;  /* 0x0037d80201007387 */ /* 0x000fe40000100800 */
[----:B------:R-:W3:Y:S01]  /*24f70*/  LDL.LU.64 R26, [R1+0x38d8] ;  /* 0x0038d800011a7983 */ /* 0x000ee20000300a00 */
[----:B------:R-:W3:Y:S04]  /*24f80*/  LDL.LU.64 R24, [R1+0x38d0] ;  /* 0x0038d00001187983 */ /* 0x000ee80000300a00 */
[----:B--2---:R-:W-:Y:S01]  /*24f90*/  STL.64 [R1+0x3898], R6 ;  /* 0x0038980601007387 */ /* 0x004fe20000100a00 */
[----:B------:R0:W-:Y:S09]  /*24fa0*/  STL.64 [R1+0x3890], R4 ;  /* 0x0038900401007387 */ /* 0x0001f20000100a00 */
[----:B------:R-:W-:Y:S02]  /*24fb0*/  STL.64 [R1+0xd0], R20 ;  /* 0x0000d01401007387 */ /* 0x000fe40000100a00 */
[----:B------:R1:W-:Y:S01]  /*24fc0*/  STL.64 [R1+0xd8], R22 ;  /* 0x0000d81601007387 */ /* 0x0003e20000100a00 */
[----:B0-----:R-:W2:Y:S01]  /*24fd0*/  LDL.LU R4, [R1+0x160] ;  /* 0x0001600001047983 */ /* 0x001ea20000300800 */
[----:B------:R-:W2:Y:S02]  /*24fe0*/  LDL.LU R5, [R1+0x164] ;  /* 0x0001640001057983 */ /* 0x000ea40000300800 */
[----:B------:R-:W4:Y:S02]  /*24ff0*/  LDL.LU R6, [R1+0x168] ;  /* 0x0001680001067983 */ /* 0x000f240000300800 */
[----:B------:R-:W4:Y:S01]  /*25000*/  LDL.LU R7, [R1+0x16c] ;  /* 0x00016c0001077983 */ /* 0x000f220000300800 */
[----:B-1----:R-:W-:-:S02]  /*25010*/  MOV R22, R28 ;  /* 0x0000001c00167202 */ /* 0x002fc40000000f00 */
[----:B------:R-:W-:Y:S01]  /*25020*/  MOV R23, R3 ;  /* 0x0000000300177202 */ /* 0x000fe20000000f00 */
[----:B------:R-:W-:Y:S01]  /*25030*/  IMAD.MOV.U32 R20, RZ, RZ, R19 ;  /* 0x000000ffff147224 */ /* 0x000fe200078e0013 */
[----:B------:R-:W-:Y:S01]  /*25040*/  MOV R21, R18 ;  /* 0x0000001200157202 */ /* 0x000fe20000000f00 */
[----:B---3--:R-:W-:Y:S01]  /*25050*/  HMMA.16816.F32 R12, R24, R16, R12 ;  /* 0x00000010180c723c */ /* 0x008fe2000000180c */
[----:B----4-:R-:W-:Y:S01]  /*25060*/  STL.64 [R1+0x38a8], R6 ;  /* 0x0038a80601007387 */ /* 0x010fe20000100a00 */
[----:B--2---:R0:W-:Y:S03]  /*25070*/  STL.64 [R1+0x38a0], R4 ;  /* 0x0038a00401007387 */ /* 0x0041e60000100a00 */
[----:B0-----:R-:W2:Y:S01]  /*25080*/  LDL.LU R4, [R1+0x250] ;  /* 0x0002500001047983 */ /* 0x001ea20000300800 */
[----:B------:R-:W2:Y:S02]  /*25090*/  LDL.LU R5, [R1+0x254] ;  /* 0x0002540001057983 */ /* 0x000ea40000300800 */
[----:B------:R-:W2:Y:S02]  /*250a0*/  LDL.LU R6, [R1+0x258] ;  /* 0x0002580001067983 */ /* 0x000ea40000300800 */
[----:B------:R-:W2:Y:S01]  /*250b0*/  LDL.LU R7, [R1+0x25c] ;  /* 0x00025c0001077983 */ /* 0x000ea20000300800 */
[----:B------:R-:W3:Y:S01]  /*250c0*/  LDL.LU R19, [R1+0x38c8] ;  /* 0x0038c80001137983 */ /* 0x000ee20000300800 */
[----:B------:R-:W4:Y:S02]  /*250d0*/  LDL.LU R18, [R1+0x38c4] ;  /* 0x0038c40001127983 */ /* 0x000f240000300800 */
[----:B------:R-:W-:Y:S02]  /*250e0*/  STL.64 [R1+0x3820], R22 ;  /* 0x0038201601007387 */ /* 0x000fe40000100a00 */
[----:B------:R0:W-:Y:S02]  /*250f0*/  STL.64 [R1+0x3818], R20 ;  /* 0x0038181401007387 */ /* 0x0001e40000100a00 */
[----:B0-----:R-:W-:-:S02]  /*25100*/  MOV R20, R29 ;  /* 0x0000001d00147202 */ /* 0x001fc40000000f00 */
[----:B------:R-:W2:Y:S01]  /*25110*/  LDL.LU R29, [R1+0x38c0] ;  /* 0x0038c000011d7983 */ /* 0x000ea20000300800 */
[----:B------:R-:W-:Y:S01]  /*25120*/  MOV R22, R10 ;  /* 0x0000000a00167202 */ /* 0x000fe20000000f00 */
[----:B------:R-:W-:Y:S01]  /*25130*/  IMAD.MOV.U32 R23, RZ, RZ, R0 ;  /* 0x000000ffff177224 */ /* 0x000fe200078e0000 */
[----:B------:R-:W-:-:S04]  /*25140*/  MOV R21, R11 ;  /* 0x0000000b00157202 */ /* 0x000fc80000000f00 */
[----:B------:R-:W-:Y:S01]  /*25150*/  STL.64 [R1+0x3888], R22 ;  /* 0x0038881601007387 */ /* 0x000fe20000100a00 */
[----:B------:R0:W-:Y:S03]  /*25160*/  STL.64 [R1+0x3880], R20 ;  /* 0x0038801401007387 */ /* 0x0001e60000100a00 */
[----:B0-----:R-:W3:Y:S01]  /*25170*/  LDL.LU R20, [R1+0xa0] ;  /* 0x0000a00001147983 */ /* 0x001ee20000300800 */
[----:B------:R-:W3:Y:S02]  /*25180*/  LDL.LU R21, [R1+0xa4] ;  /* 0x0000a40001157983 */ /* 0x000ee40000300800 */
[----:B------:R-:W3:Y:S02]  /*25190*/  LDL.LU R22, [R1+0xa8] ;  /* 0x0000a80001167983 */ /* 0x000ee40000300800 */
[----:B------:R-:W3:Y:S01]  /*251a0*/  LDL.LU R23, [R1+0xac] ;  /* 0x0000ac0001177983 */ /* 0x000ee20000300800 */
[----:B------:R-:W-:Y:S01]  /*251b0*/  STL.64 [R1+0xc0], R12 ;  /* 0x0000c00c01007387 */ /* 0x000fe20000100a00 */
[----:B------:R-:W-:Y:S03]  /*251c0*/  STL.64 [R1+0xc8], R14 ;  /* 0x0000c80e01007387 */ /* 0x000fe60000100a00 */
[----:B--2---:R-:W0:Y:S02]  /*251d0*/  LDSM.16.MT88.4 R12, [R29+0x7000] ;  /* 0x007000001d0c783b */ /* 0x004e240000004200 */
[----:B0-----:R-:W-:-:S02]  /*251e0*/  MOV R10, R14 ;  /* 0x0000000e000a7202 */ /* 0x001fc40000000f00 */
[----:B------:R0:W-:Y:S01]  /*251f0*/  STL [R1+0x30], R12 ;  /* 0x0000300c01007387 */ /* 0x0001e20000100800 */
[----:B------:R-:W-:Y:S02]  /*25200*/  MOV R0, R15 ;  /* 0x0000000f00007202 */ /* 0x000fe40000000f00 */
[----:B------:R-:W-:Y:S01]  /*25210*/  MOV R11, R13 ;  /* 0x0000000d000b7202 */ /* 0x000fe20000000f00 */
[----:B------:R-:W2:Y:S01]  /*25220*/  LDL.LU.64 R14, [R1+0x38b8] ;  /* 0x0038b800010e7983 */ /* 0x000ea20000300a00 */
[----:B0-----:R-:W2:Y:S02]  /*25230*/  LDL.LU.64 R12, [R1+0x38b0] ;  /* 0x0038b000010c7983 */ /* 0x001ea40000300a00 */
[C---:B--2---:R-:W-:Y:S11]  /*25240*/  HMMA.16816.F32 R4, R24.reuse, R12, R4 ;  /* 0x0000000c1804723c */ /* 0x044ff60000001804 */
[----:B------:R-:W-:Y:S11]  /*25250*/  @!UPT UIADD3 URZ, URZ, URZ, URZ ;  /* 0x0000003f3f3ff290 */ /* 0x000ff6000fffe03f */
[----:B------:R-:W-:Y:S01]  /*25260*/  @!UPT UIADD3 URZ, URZ, URZ, URZ ;  /* 0x0000003f3f3ff290 */ /* 0x000fe2000fffe03f */
[----:B------:R-:W-:Y:S01]  /*25270*/  STL.64 [R1+0x170], R4 ;  /* 0x0001700401007387 */ /* 0x000fe20000100a00 */
[----:B------:R0:W-:Y:S03]  /*25280*/  STL.64 [R1+0x178], R6 ;  /* 0x0001780601007387 */ /* 0x0001e60000100a00 */
[----:B0-----:R-:W2:Y:S01]  /*25290*/  LDL.LU.64 R6, [R1+0x38a8] ;  /* 0x0038a80001067983 */ /* 0x001ea20000300a00 */
[----:B------:R-:W2:Y:S02]  /*252a0*/  LDL.LU.64 R4, [R1+0x38a0] ;  /* 0x0038a00001047983 */ /* 0x000ea40000300a00 */
[----:B------:R-:W3:Y:S02]  /*252b0*/  LDL R13, [R1+0x14c0] ;  /* 0x0014c000010d7983 */ /* 0x000ee40000100800 */
[----:B------:R-:W-:Y:S01]  /*252c0*/  STL.64 [R1+0x3850], R14 ;  /* 0x0038500e01007387 */ /* 0x000fe20000100a00 */
[C---:B--2---:R-:W-:Y:S11]  /*252d0*/  HMMA.16816.F32 R4, R24.reuse, R8, R4 ;  /* 0x000000081804723c */ /* 0x044ff60000001804 */
[----:B------:R-:W-:Y:S11]  /*252e0*/  @!UPT UIADD3 URZ, URZ, URZ, URZ ;  /* 0x0000003f3f3ff290 */ /* 0x000ff6000fffe03f */
[----:B------:R-:W-:Y:S01]  /*252f0*/  @!UPT UIADD3 URZ, URZ, URZ, URZ ;  /* 0x0000003f3f3ff290 */ /* 0x000fe2000fffe03f */
[----:B------:R-:W-:Y:S01]  /*25300*/  STL.64 [R1+0xf0], R4 ;  /* 0x0000f00401007387 */ /* 0x000fe20000100a00 */
[----:B------:R0:W-:Y:S03]  /*25310*/  STL.64 [R1+0xf8], R6 ;  /* 0x0000f80601007387 */ /* 0x0001e60000100a00 */
[----:B0-----:R-:W2:Y:S01]  /*25320*/  LDL.LU.64 R6, [R1+0x3898] ;  /* 0x0038980001067983 */ /* 0x001ea20000300a00 */
[----:B------:R-:W3:Y:S02]  /*25330*/  LDL.LU.64 R4, [R1+0x3890] ;  /* 0x0038900001047983 */ /* 0x000ee40000300a00 */
[----:B---3--:R-:W-:Y:S01]  /*25340*/  HMMA.16816.F32 R24, R24, R4, R20 ;  /* 0x000000041818723c */ /* 0x008fe20000001814 */
[----:B------:R-:W3:Y:S01]  /*25350*/  LDL.LU.64 R22, [R1+0x3888] ;  /* 0x0038880001167983 */ /* 0x000ee20000300a00 */
[----:B------:R-:W3:Y:S11]  /*25360*/  LDL.LU.64 R20, [R1+0x3880] ;  /* 0x0038800001147983 */ /* 0x000ef60000300a00 */
[----:B------:R-:W-:Y:S10]  /*25370*/  @!UPT UIADD3 URZ, URZ, URZ, URZ ;  /* 0x0000003f3f3ff290 */ /* 0x000ff4000fffe03f */
[----:B------:R0:W-:Y:S01]  /*25380*/  STL.64 [R1+0xa0], R24 ;  /* 0x0000a01801007387 */ /* 0x0001e20000100a00 */
[----:B------:R-:W-:Y:S02]  /*25390*/  MOV R17, R26 ;  /* 0x0000001a00117202 */ /* 0x000fe40000000f00 */
[----:B------:R-:W-:Y:S01]  /*253a0*/  MOV R16, R27 ;  /* 0x0000001b00107202 */ /* 0x000fe20000000f00 */
[----:B----4-:R-:W-:Y:S02]  /*253b0*/  MOV R26, R18 ;  /* 0x00000012001a7202 */ /* 0x010fe40000000f00 */
[----:B------:R-:W-:Y:S01]  /*253c0*/  IMAD.MOV.U32 R27, RZ, RZ, R19 ;  /* 0x000000ffff1b7224 */ /* 0x000fe200078e0013 */
[----:B0-----:R-:W3:Y:S01]  /*253d0*/  LDL.LU R24, [R1+0x220] ;  /* 0x0002200001187983 */ /* 0x001ee20000300800 */
[----:B------:R-:W3:Y:S02]  /*253e0*/  LDL.LU R25, [R1+0x224] ;  /* 0x0002240001197983 */ /* 0x000ee40000300800 */
[----:B------:R-:W3:Y:S02]  /*253f0*/  LDL.LU R18, [R1+0x3878] ;  /* 0x0038780001127983 */ /* 0x000ee40000300800 */
[----:B------:R-:W3:Y:S01]  /*25400*/  LDL.LU R19, [R1+0x3874] ;  /* 0x0038740001137983 */ /* 0x000ee20000300800 */
[----:B--2---:R-:W-:Y:S02]  /*25410*/  STL.64 [R1+0x3838], R6 ;  /* 0x0038380601007387 */ /* 0x004fe40000100a00 */
[----:B------:R-:W0:Y:S04]  /*25420*/  LDSM.16.MT88.4 R4, [R29+0x7080] ;  /* 0x007080001d04783b */ /* 0x000e280000004200 */
[----:B------:R-:W-:Y:S02]  /*25430*/  STL [R1+0x37e0], R16 ;  /* 0x0037e01001007387 */ /* 0x000fe40000100800 */
[----:B------:R-:W-:Y:S01]  /*25440*/  STL [R1+0x37dc], R17 ;  /* 0x0037dc1101007387 */ /* 0x000fe20000100800 */
[----:B0-----:R-:W-:-:S02]  /*25450*/  MOV R2, R5 ;  /* 0x0000000500027202 */ /* 0x001fc40000000f00 */
[----:B------:R-:W-:Y:S01]  /*25460*/  MOV R28, R6 ;  /* 0x00000006001c7202 */ /* 0x000fe20000000f00 */
[----:B------:R-:W-:Y:S01]  /*25470*/  STL [R1+0x20], R4 ;  /* 0x0000200401007387 */ /* 0x000fe20000100800 */
[----:B------:R-:W-:Y:S02]  /*25480*/  MOV R3, R7 ;  /* 0x0000000700037202 */ /* 0x000fe40000000f00 */
[----:B------:R-:W0:Y:S02]  /*25490*/  LDSM.16.MT88.4 R4, [R13+0x7000] ;  /* 0x007000000d04783b */ /* 0x000e240000004200 */
[----:B------:R-:W1:Y:S01]  /*254a0*/  LDSM.16.MT88.4 R12, [R13+0x7080] ;  /* 0x007080000d0c783b */ /* 0x000e620000004200 */
[----:B0-----:R-:W-:-:S03]  /*254b0*/  MOV R16, R6 ;  /* 0x0000000600107202 */ /* 0x001fc60000000f00 */
[----:B------:R3:W-:Y:S01]  /*254c0*/  STL.64 [R1+0x10], R4 ;  /* 0x0000100401007387 */ /* 0x0007e20000100a00 */
[----:B------:R-:W-:Y:S02]  /*254d0*/  MOV R17, R7 ;  /* 0x0000000700117202 */ /* 0x000fe40000000f00 */
[----:B---3--:R-:W-:Y:S11]  /*254e0*/  HMMA.16816.F32 R4, R20, R18, R24 ;  /* 0x000000121404723c */ /* 0x008ff60000001818 */
[----:B------:R-:W-:Y:S11]  /*254f0*/  @!UPT UIADD3 URZ, URZ, URZ, URZ ;  /* 0x0000003f3f3ff290 */ /* 0x000ff6000fffe03f */
[----:B------:R-:W-:Y:S01]  /*25500*/  @!UPT UIADD3 URZ, URZ, URZ, URZ ;  /* 0x0000003f3f3ff290 */ /* 0x000fe2000fffe03f */
[----:B------:R0:W-:Y:S01]  /*25510*/  STL.64 [R1+0x330], R4 ;  /* 0x0003300401007387 */ /* 0x0001e20000100a00 */
[----:B------:R-:W-:Y:S01]  /*25520*/  MOV R9, R6 ;  /* 0x0000000600097202 */ /* 0x000fe20000000f00 */
[----:B------:R-:W-:Y:S02]  /*25530*/  IMAD.MOV.U32 R8, RZ, RZ, R7 ;  /* 0x000000ffff087224 */ /* 0x000fe400078e0007 */
        /* <DEDUP_REMOVED lines=9> */
[----:B------:R-:W2:Y:S01]  /*255d0*/  LDL.LU R7, [R1+0x24c] ;  /* 0x00024c0001077983 */ /* 0x000ea20000300800 */
[----:B------:R-:W-:Y:S01]  /*255e0*/  STL.64 [R1+0x3830], R18 ;  /* 0x0038301201007387 */ /* 0x000fe20000100a00 */
[----:B------:R0:W-:Y:S03]  /*255f0*/  STL.64 [R1+0x3828], R16 ;  /* 0x0038281001007387 */ /* 0x0001e60000100a00 */
[----:B0-----:R-:W3:Y:S01]  /*25600*/  LDL.LU R16, [R1+0x210] ;  /* 0x0002100001107983 */ /* 0x001ee20000300800 */
[----:B------:R-:W3:Y:S02]  /*25610*/  LDL.LU R17, [R1+0x214] ;  /* 0x0002140001117983 */ /* 0x000ee40000300800 */
[----:B------:R-:W3:Y:S02]  /*25620*/  LDL.LU R18, [R1+0x218] ;  /* 0x0002180001127983 */ /* 0x000ee40000300800 */
[----:B------:R-:W3:Y:S01]  /*25630*/  LDL.LU R19, [R1+0x21c] ;  /* 0x00021c0001137983 */ /* 0x000ee20000300800 */
[----:B------:R-:W4:Y:S01]  /*25640*/  LDL.LU R24, [R1+0x30] ;  /* 0x0000300001187983 */ /* 0x000f220000300800 */
[----:B------:R-:W-:-:S02]  /*25650*/  MOV R25, R11 ;  /* 0x0000000b00197202 */ /* 0x000fc40000000f00 */
[----:B------:R-:W-:Y:S02]  /*25660*/  MOV R26, R10 ;  /* 0x0000000a001a7202 */ /* 0x000fe40000000f00 */
[----:B------:R-:W-:Y:S01]  /*25670*/  MOV R27, R0 ;  /* 0x00000000001b7202 */ /* 0x000fe20000000f00 */
[----:B------:R-:W2:Y:S01]  /*25680*/  LDL.LU R11, [R1+0x3870] ;  /* 0x00387000010b7983 */ /* 0x000ea20000300800 */
[----:B------:R-:W2:Y:S02]  /*25690*/  LDL.LU R10, [R1+0x386c] ;  /* 0x00386c00010a7983 */ /* 0x000ea40000300800 */
[----:B------:R-:W2:Y:S01]  /*256a0*/  LDL.LU R0, [R1+0x3868] ;  /* 0x0038680001007983 */ /* 0x000ea20000300800 */
[----:B------:R-:W-:Y:S04]  /*256b0*/  STL.64 [R1+0x37f0], R26 ;  /* 0x0037f01a01007387 */ /* 0x000fe80000100a00 */
[----:B----4-:R0:W-:Y:S04]  /*256c0*/  STL.64 [R1+0x37e8], R24 ;  /* 0x0037e81801007387 */ /* 0x0101e80000100a00 */
[----:B0-----:R-:W4:Y:S01]  /*256d0*/  LDL.LU R24, [R1+0x140] ;  /* 0x0001400001187983 */ /* 0x001f220000300800 */
[----:B------:R-:W4:Y:S01]  /*256e0*/  LDL.LU R25, [R1+0x144] ;  /* 0x0001440001197983 */ /* 0x000f220000300800 */
[----:B--2---:R-:W-:-:S02]  /*256f0*/  MOV R26, R11 ;  /* 0x0000000b001a7202 */ /* 0x004fc40000000f00 */
[----:B------:R-:W-:Y:S01]  /*25700*/  MOV R27, R10 ;  /* 0x0000000a001b7202 */ /* 0x000fe20000000f00 */
[----:B------:R-:W2:Y:S01]  /*25710*/  LDL.LU R11, [R1+0x3864] ;  /* 0x00386400010b7983 */ /* 0x000ea20000300800 */
[----:B------:R-:W2:Y:S03]  /*25720*/  LDL.LU R10, [R1+0x3860] ;  /* 0x00386000010a7983 */ /* 0x000ea60000300800 */
[----:B------:R-:W-:Y:S04]  /*25730*/  STL.64 [R1+0x3800], R26 ;  /* 0x0038001a01007387 */ /* 0x000fe80000100a00 */
[----:B----4-:R0:W-:Y:S04]  /*25740*/  STL.64 [R1+0x37f8], R24 ;  /* 0x0037f81801007387 */ /* 0x0101e80000100a00 */
[----:B0-----:R-:W4:Y:S01]  /*25750*/  LDL.LU R24, [R1+0x1c0] ;  /* 0x0001c00001187983 */ /* 0x001f220000300800 */
[----:B------:R-:W4:Y:S02]  /*25760*/  LDL.LU R25, [R1+0x1c4] ;  /* 0x0001c40001197983 */ /* 0x000f240000300800 */
[----:B------:R-:W2:Y:S02]  /*25770*/  LDL.LU R26, [R1+0x1c8] ;  /* 0x0001c800011a7983 */ /* 0x000ea40000300800 */
[----:B------:R-:W2:Y:S02]  /*25780*/  LDL.LU R27, [R1+0x1cc] ;  /* 0x0001cc00011b7983 */ /* 0x000ea40000300800 */
[----:B--2---:R0:W-:Y:S01]  /*25790*/  STL.64 [R1+0x3810], R26 ;  /* 0x0038101a01007387 */ /* 0x0041e20000100a00 */
[----:B----4-:R2:W-:Y:S01]  /*257a0*/  STL.64 [R1+0x3808], R24 ;  /* 0x0038081801007387 */ /* 0x0105e20000100a00 */
[----:B0-----:R-:W-:-:S02]  /*257b0*/  MOV R26, R10 ;  /* 0x0000000a001a7202 */ /* 0x001fc40000000f00 */
[----:B--2---:R-:W2:Y:S01]  /*257c0*/  LDL.LU R24, [R1+0x1d0] ;  /* 0x0001d00001187983 */ /* 0x004ea20000300800 */
[----:B------:R-:W2:Y:S02]  /*257d0*/  LDL.LU R25, [R1+0x1d4] ;  /* 0x0001d40001197983 */ /* 0x000ea40000300800 */
[----:B------:R-:W4:Y:S02]  /*257e0*/  LDL.LU R10, [R1+0x385c] ;  /* 0x00385c00010a7983 */ /* 0x000f240000300800 */
[----:B------:R-:W-:Y:S02]  /*257f0*/  IMAD.MOV.U32 R27, RZ, RZ, R11 ;  /* 0x000000ffff1b7224 */ /* 0x000fe400078e000b */
[----:B------:R-:W4:Y:S01]  /*25800*/  LDL.LU R11, [R1+0x3858] ;  /* 0x00385800010b7983 */ /* 0x000f220000300800 */
[----:B------:R-:W-:Y:S02]  /*25810*/  STL [R1+0x365c], R8 ;  /* 0x00365c0801007387 */ /* 0x000fe40000100800 */
[----:B------:R-:W-:Y:S02]  /*25820*/  STL [R1+0x3658], R9 ;  /* 0x0036580901007387 */ /* 0x000fe40000100800 */
[----:B-1----:R-:W-:Y:S01]  /*25830*/  STL.64 [R1], R12 ;  /* 0x0000000c01007387 */ /* 0x002fe20000100a00 */
[----:B------:R0:W-:Y:S04]  /*25840*/  STL.64 [R1+0x8], R14 ;  /* 0x0000080e01007387 */ /* 0x0001e80000100a00 */
[----:B0-----:R-:W2:Y:S02]  /*25850*/  LDL.LU.64 R14, [R1+0x3850] ;  /* 0x00385000010e7983 */ /* 0x001ea40000300a00 */
[C---:B--2---:R-:W-:Y:S11]  /*25860*/  HMMA.16816.F32 R4, R20.reuse, R14, R4 ;  /* 0x0000000e1404723c */ /* 0x044ff60000001804 */
[----:B------:R-:W-:Y:S11]  /*25870*/  @!UPT UIADD3 URZ, URZ, URZ, URZ ;  /* 0x0000003f3f3ff290 */ /* 0x000ff6000fffe03f */
[----:B------:R-:W-:Y:S01]  /*25880*/  @!UPT UIADD3 URZ, URZ, URZ, URZ ;  /* 0x0000003f3f3ff290 */ /* 0x000fe2000fffe03f */
        /* <DEDUP_REMOVED lines=8> */
[----:B------:R0:W-:Y:S03]  /*25910*/  STL.64 [R1+0x388], R6 ;  /* 0x0003880601007387 */ /* 0x0001e60000100a00 */
[----:B0-----:R-:W3:Y:S02]  /*25920*/  LDL.LU.64 R6, [R1+0x3838] ;  /* 0x0038380001067983 */ /* 0x001ee40000300a00 */
[----:B---3--:R-:W-:Y:S02]  /*25930*/  HMMA.16816.F32 R20, R20, R6, R16 ;  /* 0x000000061414723c */ /* 0x008fe40000001810 */
[----:B------:R-:W2:Y:S01]  /*25940*/  LDL.LU.64 R18, [R1+0x3830] ;  /* 0x0038300001127983 */ /* 0x000ea20000300a00 */
[----:B------:R-:W3:Y:S11]  /*25950*/  LDL.LU.64 R16, [R1+0x3828] ;  /* 0x0038280001107983 */ /* 0x000ef60000300a00 */
[----:B------:R-:W-:Y:S09]  /*25960*/  @!UPT UIADD3 URZ, URZ, URZ, URZ ;  /* 0x0000003f3f3ff290 */ /* 0x000ff2000fffe03f */
[----:B------:R-:W-:Y:S01]  /*25970*/  STL.64 [R1+0x320], R20 ;  /* 0x0003201401007387 */ /* 0x000fe20000100a00 */
[----:B------:R0:W-:Y:S03]  /*25980*/  STL.64 [R1+0x328], R22 ;  /* 0x0003281601007387 */ /* 0x0001e60000100a00 */
[----:B0-----:R-:W2:Y:S01]  /*25990*/  LDL.LU.64 R22, [R1+0x3820] ;  /* 0x0038200001167983 */ /* 0x001ea20000300a00 */
[----:B------:R-:W2:Y:S02]  /*259a0*/  LDL.LU.64 R20, [R1+0x3818] ;  /* 0x0038180001147983 */ /* 0x000ea40000300a00 */
[C---:B--2---:R-:W-:Y:S11]  /*259b0*/  HMMA.16816.F32 R24, R20.reuse, R18, R24 ;  /* 0x000000121418723c */ /* 0x044ff60000001818 */
[----:B------:R-:W-:Y:S11]  /*259c0*/  @!UPT UIADD3 URZ, URZ, URZ, URZ ;  /* 0x0000003f3f3ff290 */ /* 0x000ff6000fffe03f */
[----:B------:R-:W-:Y:S01]  /*259d0*/  @!UPT UIADD3 URZ, URZ, URZ, URZ ;  /* 0x0000003f3f3ff290 */ /* 0x000fe2000fffe03f */
[----:B------:R0:W-:Y:S01]  /*259e0*/  STL.64 [R1+0x2f8], R26 ;  /* 0x0002f81a01007387 */ /* 0x0001e20000100a00 */
[----:B------:R-:W-:Y:S02]  /*259f0*/  MOV R4, R24 ;  /* 0x0000001800047202 */ /* 0x000fe40000000f00 */
[----:B------:R-:W-:Y:S01]  /*25a00*/  MOV R5, R25 ;  /* 0x0000001900057202 */ /* 0x000fe20000000f00 */
[----:B0-----:R-:W2:Y:S01]  /*25a10*/  LDL.LU.64 R26, [R1+0x3810] ;  /* 0x00381000011a7983 */ /* 0x001ea20000300a00 */
[----:B------:R-:W2:Y:S03]  /*25a20*/  LDL.LU.64 R24, [R1+0x3808] ;  /* 0x0038080001187983 */ /* 0x000ea60000300a00 */
        /* <DEDUP_REMOVED lines=8> */
[----:B------:R-:W2:Y:S02]  /*25ab0*/  LDL.LU.64 R24, [R1+0x37f8] ;  /* 0x0037f80001187983 */ /* 0x000ea40000300a00 */
[----:B------:R0:W-:Y:S02]  /*25ac0*/  STL.64 [R1+0x37c8], R14 ;  /* 0x0037c80e01007387 */ /* 0x0001e40000100a00 */
[----:B------:R-:W4:Y:S01]  /*25ad0*/  LDL.LU R12, [R1+0x1b0] ;  /* 0x0001b000010c7983 */ /* 0x000f220000300800 */
[----:B------:R-:W4:Y:S04]  /*25ae0*/  LDL.LU R13, [R1+0x1b4] ;  /* 0x0001b400010d7983 */ /* 0x000f280000300800 */
[----:B0-----:R-:W4:Y:S01]  /*25af0*/  LDL.LU R14, [R1+0x1b8] ;  /* 0x0001b800010e7983 */ /* 0x001f220000300800 */
[----:B------:R-:W4:Y:S02]  /*25b00*/  LDL.LU R15, [R1+0x1bc] ;  /* 0x0001bc00010f7983 */ /* 0x000f240000300800 */
[C---:B----4-:R-:W-:Y:S08]  /*25b10*/  HMMA.16816.F32 R12, R20.reuse, R10, R12 ;  /* 0x0000000a140c723c */ /* 0x050ff0000000180c */
[----:B--2---:R-:W-:Y:S11]  /*25b20*/  HMMA.16816.F32 R20, R20, R6, R24 ;  /* 0x000000061414723c */ /* 0x004ff60000001818 */
[----:B------:R-:W-:Y:S04]  /*25b30*/  @!UPT UIADD3 URZ, URZ, URZ, URZ ;  /* 0x0000003f3f3ff290 */ /* 0x000fe8000fffe03f */
[----:B------:R0:W-:Y:S01]  /*25b40*/  STL.64 [R1+0x340], R12 ;  /* 0x0003400c01007387 */ /* 0x0001e20000100a00 */
[----:B------:R1:W-:Y:S03]  /*25b50*/  STL.64 [R1+0x348], R14 ;  /* 0x0003480e01007387 */ /* 0x0003e60000100a00 */
[----:B0-----:R-:W2:Y:S01]  /*25b60*/  LDL.LU R12, [R1+0x200] ;  /* 0x00020000010c7983 */ /* 0x001ea20000300800 */
[----:B------:R-:W2:Y:S02]  /*25b70*/  LDL.LU R13, [R1+0x204] ;  /* 0x00020400010d7983 */ /* 0x000ea40000300800 */
[----:B-1----:R-:W2:Y:S02]  /*25b80*/  LDL.LU R14, [R1+0x208] ;  /* 0x00020800010e7983 */ /* 0x002ea40000300800 */
[----:B------:R-:W2:Y:S01]  /*25b90*/  LDL.LU R15, [R1+0x20c] ;  /* 0x00020c00010f7983 */ /* 0x000ea20000300800 */
[----:B------:R0:W-:Y:S01]  /*25ba0*/  STL.64 [R1+0x37c0], R10 ;  /* 0x0037c00a01007387 */ /* 0x0001e20000100a00 */
[----:B------:R-:W4:Y:S02]  /*25bb0*/  LDL.LU R8, [R1+0x1f0] ;  /* 0x0001f00001087983 */ /* 0x000f240000300800 */
[----:B------:R-:W4:Y:S01]  /*25bc0*/  LDL.LU R9, [R1+0x1f4] ;  /* 0x0001f40001097983 */ /* 0x000f220000300800 */
[----:B------:R-:W-:-:S02]  /*25bd0*/  MOV R5, R22 ;  /* 0x0000001600057202 */ /* 0x000fc40000000f00 */
[----:B------:R-:W-:Y:S01]  /*25be0*/  MOV R4, R23 ;  /* 0x0000001700047202 */ /* 0x000fe20000000f00 */
[----:B0-----:R-:W4:Y:S01]  /*25bf0*/  LDL.LU R10, [R1+0x1f8] ;  /* 0x0001f800010a7983 */ /* 0x001f220000300800 */
[----:B------:R-:W4:Y:S02]  /*25c00*/  LDL.LU R11, [R1+0x1fc] ;  /* 0x0001fc00010b7983 */ /* 0x000f240000300800 */
[----:B------:R-:W2:Y:S02]  /*25c10*/  LDL.LU.64 R26, [R1+0x37f0] ;  /* 0x0037f000011a7983 */ /* 0x000ea40000300a00 */
[----:B------:R-:W2:Y:S01]  /*25c20*/  LDL.LU.64 R24, [R1+0x37e8] ;  /* 0x0037e80001187983 */ /* 0x000ea20000300a00 */
[----:B------:R-:W-:Y:S02]  /*25c30*/  STL.64 [R1+0x160], R20 ;  /* 0x0001601401007387 */ /* 0x000fe40000100a00 */
[----:B------:R-:W0:Y:S04]  /*25c40*/  LDSM.16.MT88.4 R20, [R0+0x7000] ;  /* 0x007000000014783b */ /* 0x000e280000004200 */
[----:B------:R1:W-:Y:S02]  /*25c50*/  STL [R1+0x366c], R4 ;  /* 0x00366c0401007387 */ /* 0x0003e40000100800 */
[----:B------:R3:W-:Y:S01]  /*25c60*/  STL [R1+0x3668], R5 ;  /* 0x0036680501007387 */ /* 0x0007e20000100800 */
[----:B------:R3:W-:Y:S04]  /*25c70*/  STL.64 [R1+0x37b8], R6 ;  /* 0x0037b80601007387 */ /* 0x0007e80000100a00 */
[----:B-1----:R-:W2:Y:S01]  /*25c80*/  LDL.LU R4, [R1+0x1e0] ;  /* 0x0001e00001047983 */ /* 0x002ea20000300800 */
[----:B---3--:R-:W3:Y:S03]  /*25c90*/  LDL.LU R5, [R1+0x1e4] ;  /* 0x0001e40001057983 */ /* 0x008ee60000300800 */
[----:B------:R-:W3:Y:S01]  /*25ca0*/  LDL.LU R6, [R1+0x1e8] ;  /* 0x0001e80001067983 */ /* 0x000ee20000300800 */
[----:B------:R-:W3:Y:S03]  /*25cb0*/  LDL.LU R7, [R1+0x1ec] ;  /* 0x0001ec0001077983 */ /* 0x000ee60000300800 */
[----:B0-----:R-:W-:Y:S01]  /*25cc0*/  STL.64 [R1+0x36d8], R22 ;  /* 0x0036d81601007387 */ /* 0x001fe20000100a00 */
[----:B------:R0:W-:Y:S03]  /*25cd0*/  STL.64 [R1+0x36d0], R20 ;  /* 0x0036d01401007387 */ /* 0x0001e60000100a00 */
[----:B0-----:R-:W2:Y:S01]  /*25ce0*/  LDL.LU R20, [R1+0x10] ;  /* 0x0000100001147983 */ /* 0x001ea20000300800 */
[----:B------:R-:W2:Y:S01]  /*25cf0*/  LDL.LU R21, [R1+0x14] ;  /* 0x0000140001157983 */ /* 0x000ea20000300800 */
[----:B------:R-:W-:-:S02]  /*25d00*/  MOV R22, R16 ;  /* 0x0000001000167202 */ /* 0x000fc40000000f00 */
[----:B------:R-:W-:Y:S01]  /*25d10*/  MOV R23, R17 ;  /* 0x0000001100177202 */ /* 0x000fe20000000f00 */
[----:B------:R-:W3:Y:S01]  /*25d20*/  LDL.LU R16, [R1+0x37e0] ;  /* 0x0037e00001107983 */ /* 0x000ee20000300800 */
[----:B------:R-:W3:Y:S03]  /*25d30*/  LDL.LU R17, [R1+0x37dc] ;  /* 0x0037dc0001117983 */ /* 0x000ee60000300800 */
[----:B------:R-:W-:Y:S04]  /*25d40*/  STL.64 [R1+0x3768], R22 ;  /* 0x0037681601007387 */ /* 0x000fe80000100a00 */
[----:B--2---:R0:W-:Y:S04]  /*25d50*/  STL.64 [R1+0x3760], R20 ;  /* 0x0037601401007387 */ /* 0x0041e80000100a00 */
[----:B0-----:R-:W2:Y:S01]  /*25d60*/  LDL.LU R20, [R1+0x20] ;  /* 0x0000200001147983 */ /* 0x001ea20000300800 */
[----:B------:R-:W-:Y:S01]  /*25d70*/  HMMA.16816.F32 R12, R24, R18, R12 ;  /* 0x00000012180c723c */ /* 0x000fe2000000180c */
[----:B------:R-:W-:-:S02]  /*25d80*/  MOV R22, R28 ;  /* 0x0000001c00167202 */ /* 0x000fc40000000f00 */
[----:B------:R-:W-:Y:S01]  /*25d90*/  MOV R23, R3 ;  /* 0x0000000300177202 */ /* 0x000fe20000000f00 */
[----:B------:R-:W-:Y:S02]  /*25da0*/  IMAD.MOV.U32 R21, RZ, RZ, R2 ;  /* 0x000000ffff157224 */ /* 0x000fe400078e0002 */
[----:B------:R-:W3:Y:S01]  /*25db0*/  LDL.LU R2, [R1+0x37d8] ;  /* 0x0037d80001027983 */ /* 0x000ee20000300800 */
[----:B------:R-:W3:Y:S02]  /*25dc0*/  LDL.LU R28, [R1+0x37d4] ;  /* 0x0037d400011c7983 */ /* 0x000ee40000300800 */
[----:B------:R-:W3:Y:S02]  /*25dd0*/  LDL.LU R3, [R1+0x37d0] ;  /* 0x0037d00001037983 */ /* 0x000ee40000300800 */
[----:B------:R-:W-:Y:S01]  /*25de0*/  STL.64 [R1+0x37b0], R22 ;  /* 0x0037b01601007387 */ /* 0x000fe20000100a00 */
[----:B--2---:R0:W-:Y:S04]  /*25df0*/  STL.64 [R1+0x37a8], R20 ;  /* 0x0037a81401007387 */ /* 0x0041e80000100a00 */
[----:B0-----:R-:W2:Y:S01]  /*25e00*/  LDL.LU R20, [R1+0x150] ;  /* 0x0001500001147983 */ /* 0x001ea20000300800 */
[----:B------:R-:W2:Y:S02]  /*25e10*/  LDL.LU R21, [R1+0x154] ;  /* 0x0001540001157983 */ /* 0x000ea40000300800 */
[----:B------:R-:W2:Y:S02]  /*25e20*/  LDL.LU R22, [R1+0x158] ;  /* 0x0001580001167983 */ /* 0x000ea40000300800 */
[----:B------:R-:W2:Y:S02]  /*25e30*/  LDL.LU R23, [R1+0x15c] ;  /* 0x00015c0001177983 */ /* 0x000ea40000300800 */
[----:B------:R-:W-:Y:S01]  /*25e40*/  STL.64 [R1+0x310], R12 ;  /* 0x0003100c01007387 */ /* 0x000fe20000100a00 */
[----:B------:R0:W-:Y:S03]  /*25e50*/  STL.64 [R1+0x318], R14 ;  /* 0x0003180e01007387 */ /* 0x0001e60000100a00 */
[----:B0-----:R-:W4:Y:S02]  /*25e60*/  LDL.LU.64 R14, [R1+0x37c8] ;  /* 0x0037c800010e7983 */ /* 0x001f240000300a00 */
[C---:B----4-:R-:W-:Y:S11]  /*25e70*/  HMMA.16816.F32 R8, R24.reuse, R14, R8 ;  /* 0x0000000e1808723c */ /* 0x050ff60000001808 */
[----:B------:R-:W-:Y:S11]  /*25e80*/  @!UPT UIADD3 URZ, URZ, URZ, URZ ;  /* 0x0000003f3f3ff290 */ /* 0x000ff6000fffe03f */
[----:B------:R-:W-:Y:S01]  /*25e90*/  @!UPT UIADD3 URZ, URZ, URZ, URZ ;  /* 0x0000003f3f3ff290 */ /* 0x000fe2000fffe03f */
[----:B------:R-:W-:Y:S01]  /*25ea0*/  STL.64 [R1+0x370], R8 ;  /* 0x0003700801007387 */ /* 0x000fe20000100a00 */
[----:B------:R-:W-:Y:S02]  /*25eb0*/  MOV R13, R10 ;  /* 0x0000000a000d7202 */ /* 0x000fe40000000f00 */
[----:B------:R-:W-:Y:S02]  /*25ec0*/  MOV R12, R11 ;  /* 0x0000000b000c7202 */ /* 0x000fe40000000f00 */
[----:B------:R-:W3:Y:S03]  /*25ed0*/  LDL.LU.64 R10, [R1+0x37c0] ;  /* 0x0037c000010a7983 */ /* 0x000ee60000300a00 */
[----:B------:R-:W-:Y:S02]  /*25ee0*/  STL [R1+0x35bc], R12 ;  /* 0x0035bc0c01007387 */ /* 0x000fe40000100800 */
[----:B------:R-:W-:Y:S01]  /*25ef0*/  STL [R1+0x35b8], R13 ;  /* 0x0035b80d01007387 */ /* 0x000fe20000100800 */
[C---:B---3--:R-:W-:Y:S11]  /*25f00*/  HMMA.16816.F32 R4, R24.reuse, R10, R4 ;  /* 0x0000000a1804723c */ /* 0x048ff60000001804 */
[----:B------:R-:W-:Y:S11]  /*25f10*/  @!UPT UIADD3 URZ, URZ, URZ, URZ ;  /* 0x0000003f3f3ff290 */ /* 0x000ff6000fffe03f */
[----:B------:R-:W-:Y:S01]  /*25f20*/  @!UPT UIADD3 URZ, URZ, URZ, URZ ;  /* 0x0000003f3f3ff290 */ /* 0x000fe2000fffe03f */
[----:B------:R-:W-:Y:S01]  /*25f30*/  STL.64 [R1+0x360], R4 ;  /* 0x0003600401007387 */ /* 0x000fe20000100a00 */
[----:B------:R0:W-:Y:S03]  /*25f40*/  STL.64 [R1+0x368], R6 ;  /* 0x0003680601007387 */ /* 0x0001e60000100a00 */
[----:B0-----:R-:W2:Y:S01]  /*25f50*/  LDL.LU.64 R6, [R1+0x37b8] ;  /* 0x0037b80001067983 */ /* 0x001ea20000300a00 */
[----:B------:R0:W-:Y:S02]  /*25f60*/  STL.64 [R1+0x3788], R10 ;  /* 0x0037880a01007387 */ /* 0x0001e40000100a00 */
[----:B------:R-:W3:Y:S02]  /*25f70*/  LDL.LU R8, [R1+0x1a0] ;  /* 0x0001a00001087983 */ /* 0x000ee40000300800 */
[----:B------:R-:W3:Y:S01]  /*25f80*/  LDL.LU R9, [R1+0x1a4] ;  /* 0x0001a40001097983 */ /* 0x000ee20000300800 */
[----:B0-----:R-:W3:Y:S01]  /*25f90*/  LDL.LU R10, [R1+0x1a8] ;  /* 0x0001a800010a7983 */ /* 0x001ee20000300800 */
[----:B------:R-:W3:Y:S01]  /*25fa0*/  LDL.LU R11, [R1+0x1ac] ;  /* 0x0001ac00010b7983 */ /* 0x000ee20000300800 */
[----:B--2---:R-:W-:Y:S02]  /*25fb0*/  HMMA.16816.F32 R24, R24, R6, R20 ;  /* 0x000000061818723c */ /* 0x004fe40000001814 */
[----:B------:R-:W3:Y:S01]  /*25fc0*/  LDL.LU.64 R22, [R1+0x37b0] ;  /* 0x0037b00001167983 */ /* 0x000ee20000300a00 */
[----:B------:R-:W3:Y:S02]  /*25fd0*/  LDL.LU.64 R20, [R1+0x37a8] ;  /* 0x0037a80001147983 */ /* 0x000ee40000300a00 */
[----:B------:R-:W-:Y:S11]  /*25fe0*/  STL.64 [R1+0x3780], R6 ;  /* 0x0037800601007387 */ /* 0x000ff60000100a00 */
[----:B------:R-:W-:Y:S07]  /*25ff0*/  @!UPT UIADD3 URZ, URZ, URZ, URZ ;  /* 0x0000003f3f3ff290 */ /* 0x000fee000fffe03f */
[----:B------:R-:W-:Y:S01]  /*26000*/  STL.64 [R1+0x300], R24 ;  /* 0x0003001801007387 */ /* 0x000fe20000100a00 */
[----:B------:R-:W-:Y:S02]  /*26010*/  STL.64 [R1+0x308], R26 ;  /* 0x0003081a01007387 */ /* 0x000fe40000100a00 */
[----:B------:R-:W0:Y:S02]  /*26020*/  LDSM.16.MT88.4 R24, [R0+0x7080] ;  /* 0x007080000018783b */ /* 0x000e240000004200 */
[----:B0-----:R-:W-:Y:S02]  /*26030*/  STL.64 [R1+0x3698], R26 ;  /* 0x0036981a01007387 */ /* 0x001fe40000100a00 */
[----:B------:R0:W-:Y:S02]  /*26040*/  STL.64 [R1+0x3690], R24 ;  /* 0x0036901801007387 */ /* 0x0001e40000100a00 */
[----:B------:R-:W-:Y:S02]  /*26050*/  STL [R1+0x3640], R0 ;  /* 0x0036400001007387 */ /* 0x000fe40000100800 */
[----:B------:R-:W-:Y:S01]  /*26060*/  STL.64 [R1+0x3778], R18 ;  /* 0x0037781201007387 */ /* 0x000fe20000100a00 */
[----:B------:R1:W-:Y:S01]  /*26070*/  STL.64 [R1+0x3770], R16 ;  /* 0x0037701001007387 */ /* 0x0003e20000100a00 */
[----:B---3--:R-:W-:Y:S11]  /*26080*/  HMMA.16816.F32 R4, R20, R18, R8 ;  /* 0x000000121404723c */ /* 0x008ff60000001808 */
[----:B------:R-:W-:Y:S11]  /*26090*/  @!UPT UIADD3 URZ, URZ, URZ, URZ ;  /* 0x0000003f3f3ff290 */ /* 0x000ff6000fffe03f */
[----:B------:R-:W-:Y:S01]  /*260a0*/  @!UPT UIADD3 URZ, URZ, URZ, URZ ;  /* 0x0000003f3f3ff290 */ /* 0x000fe2000fffe03f */
[----:B------:R2:W-:Y:S01]  /*260b0*/  STL.64 [R1+0x2e0], R4 ;  /* 0x0002e00401007387 */ /* 0x0005e20000100a00 */
[----:B------:R3:W-:Y:S02]  /*260c0*/  STL.64 [R1+0x2e8], R6 ;  /* 0x0002e80601007387 */ /* 0x0007e40000100a00 */
[----:B0-----:R-:W4:Y:S02]  /*260d0*/  LDL.LU R24, [R1+0x70] ;  /* 0x0000700001187983 */ /* 0x001f240000300800 */
[----:B------:R-:W4:Y:S01]  /*260e0*/  LDL.LU R25, [R1+0x74] ;  /* 0x0000740001197983 */ /* 0x000f220000300800 */
[----:B------:R-:W-:Y:S02]  /*260f0*/  MOV R26, R3 ;  /* 0x00000003001a7202 */ /* 0x000fe40000000f00 */
[----:B------:R-:W-:Y:S01]  /*26100*/  MOV R27, R28 ;  /* 0x0000001c001b7202 */ /* 0x000fe20000000f00 */
[----:B------:R-:W4:Y:S01]  /*26110*/  LDL.LU R3, [R1+0x37a4] ;  /* 0x0037a40001037983 */ /* 0x000f220000300800 */
[----:B------:R-:W4:Y:S02]  /*26120*/  LDL.LU R28, [R1+0x37a0] ;  /* 0x0037a000011c7983 */ /* 0x000f240000300800 */
[----:B-1----:R-:W4:Y:S02]  /*26130*/  LDL.LU R16, [R1+0x100] ;  /* 0x0001000001107983 */ /* 0x002f240000300800 */
[----:B------:R-:W4:Y:S01]  /*26140*/  LDL.LU R17, [R1+0x104] ;  /* 0x0001040001117983 */ /* 0x000f220000300800 */
[----:B------:R-:W4:Y:S01]  /*26150*/  LDL.LU R18, [R1+0x108] ;  /* 0x0001080001127983 */ /* 0x000f220000300800 */
[----:B------:R-:W4:Y:S02]  /*26160*/  LDL.LU R19, [R1+0x10c] ;  /* 0x00010c0001137983 */ /* 0x000f240000300800 */
[----:B--2---:R-:W2:Y:S02]  /*26170*/  LDL.LU R4, [R1+0x180] ;  /* 0x0001800001047983 */ /* 0x004ea40000300800 */
[----:B------:R-:W2:Y:S01]  /*26180*/  LDL.LU R5, [R1+0x184] ;  /* 0x0001840001057983 */ /* 0x000ea20000300800 */
[----:B---3--:R-:W2:Y:S01]  /*26190*/  LDL.LU R6, [R1+0x188] ;  /* 0x0001880001067983 */ /* 0x008ea20000300800 */
[----:B------:R-:W2:Y:S02]  /*261a0*/  LDL.LU R7, [R1+0x18c] ;  /* 0x00018c0001077983 */ /* 0x000ea40000300800 */
[----:B------:R-:W3:Y:S02]  /*261b0*/  LDL.LU R8, [R1+0x190] ;  /* 0x0001900001087983 */ /* 0x000ee40000300800 */
[----:B------:R-:W3:Y:S01]  /*261c0*/  LDL.LU R9, [R1+0x194] ;  /* 0x0001940001097983 */ /* 0x000ee20000300800 */
[----:B------:R-:W3:Y:S01]  /*261d0*/  LDL.LU R10, [R1+0x198] ;  /* 0x00019800010a7983 */ /* 0x000ee20000300800 */
[----:B------:R-:W3:Y:S02]  /*261e0*/  LDL.LU R11, [R1+0x19c] ;  /* 0x00019c00010b7983 */ /* 0x000ee40000300800 */
[----:B------:R-:W-:Y:S01]  /*261f0*/  STL.64 [R1+0x3718], R26 ;  /* 0x0037181a01007387 */ /* 0x000fe20000100a00 */
[----:B----4-:R0:W-:Y:S04]  /*26200*/  STL.64 [R1+0x3710], R24 ;  /* 0x0037101801007387 */ /* 0x0101e80000100a00 */
[----:B0-----:R-:W4:Y:S01]  /*26210*/  LDL.LU R24, [R1+0x80] ;  /* 0x0000800001187983 */ /* 0x001f220000300800 */
[----:B------:R-:W4:Y:S02]  /*26220*/  LDL.LU R25, [R1+0x84] ;  /* 0x0000840001197983 */ /* 0x000f240000300800 */
[----:B------:R-:W-:Y:S01]  /*26230*/  IMAD.MOV.U32 R26, RZ, RZ, R28 ;  /* 0x000000ffff1a7224 */ /* 0x000fe200078e001c */
        /* <DEDUP_REMOVED lines=9> */
[----:B--2---:R-:W-:Y:S01]  /*262d0*/  STL.64 [R1+0x3738], R26 ;  /* 0x0037381a01007387 */ /* 0x004fe20000100a00 */
[----:B----4-:R0:W-:Y:S03]  /*262e0*/  STL.64 [R1+0x3730], R24 ;  /* 0x0037301801007387 */ /* 0x0101e60000100a00 */
[----:B0-----:R-:W2:Y:S01]  /*262f0*/  LDL.LU R24, [R1+0x110] ;  /* 0x0001100001187983 */ /* 0x001ea20000300800 */
[----:B------:R-:W2:Y:S01]  /*26300*/  LDL.LU R25, [R1+0x114] ;  /* 0x0001140001197983 */ /* 0x000ea20000300800 */
[----:B------:R-:W-:-:S02]  /*26310*/  MOV R26, R3 ;  /* 0x00000003001a7202 */ /* 0x000fc40000000f00 */
[----:B------:R-:W-:Y:S01]  /*26320*/  MOV R27, R28 ;  /* 0x0000001c001b7202 */ /* 0x000fe20000000f00 */
[----:B------:R-:W4:Y:S01]  /*26330*/  LDL.LU R3, [R1+0x3794] ;  /* 0x0037940001037983 */ /* 0x000f220000300800 */
[----:B------:R-:W4:Y:S03]  /*26340*/  LDL.LU R28, [R1+0x3790] ;  /* 0x00379000011c7983 */ /* 0x000f260000300800 */
[----:B------:R-:W-:Y:S01]  /*26350*/  STL.64 [R1+0x3748], R26 ;  /* 0x0037481a01007387 */ /* 0x000fe20000100a00 */
[C---:B---3--:R-:W-:Y:S03]  /*26360*/  HMMA.16816.F32 R8, R20.reuse, R14, R8 ;  /* 0x0000000e1408723c */ /* 0x048fe60000001808 */
[----:B--2---:R0:W-:Y:S04]  /*26370*/  STL.64 [R1+0x3740], R24 ;  /* 0x0037401801007387 */ /* 0x0041e80000100a00 */
[----:B0-----:R-:W2:Y:S01]  /*26380*/  LDL.LU R24, [R1+0x120] ;  /* 0x0001200001187983 */ /* 0x001ea20000300800 */
[----:B------:R-:W2:Y:S02]  /*26390*/  LDL.LU R25, [R1+0x124] ;  /* 0x0001240001197983 */ /* 0x000ea40000300800 */
[----:B------:R-:W3:Y:S02]  /*263a0*/  LDL.LU R26, [R1+0x128] ;  /* 0x00012800011a7983 */ /* 0x000ee40000300800 */
[----:B------:R-:W3:Y:S02]  /*263b0*/  LDL.LU R27, [R1+0x12c] ;  /* 0x00012c00011b7983 */ /* 0x000ee40000300800 */
[----:B---3--:R-:W-:Y:S01]  /*263c0*/  STL.64 [R1+0x3758], R26 ;  /* 0x0037581a01007387 */ /* 0x008fe20000100a00 */
[----:B--2---:R0:W-:Y:S03]  /*263d0*/  STL.64 [R1+0x3750], R24 ;  /* 0x0037501801007387 */ /* 0x0041e60000100a00 */
[----:B0-----:R-:W2:Y:S01]  /*263e0*/  LDL.LU R24, [R1+0x130] ;  /* 0x0001300001187983 */ /* 0x001ea20000300800 */
[----:B------:R-:W2:Y:S04]  /*263f0*/  LDL.LU R25, [R1+0x134] ;  /* 0x0001340001197983 */ /* 0x000ea80000300800 */
[----:B------:R-:W-:Y:S02]  /*26400*/  STL.64 [R1+0x2d0], R8 ;  /* 0x0002d00801007387 */ /* 0x000fe40000100a00 */
[----:B------:R0:W-:Y:S02]  /*26410*/  STL.64 [R1+0x2d8], R10 ;  /* 0x0002d80a01007387 */ /* 0x0001e40000100a00 */
[----:B0-----:R-:W3:Y:S02]  /*26420*/  LDL.LU.64 R10, [R1+0x3788] ;  /* 0x00378800010a7983 */ /* 0x001ee40000300a00 */
[C---:B---3--:R-:W-:Y:S11]  /*26430*/  HMMA.16816.F32 R4, R20.reuse, R10, R4 ;  /* 0x0000000a1404723c */ /* 0x048ff60000001804 */
        /* <DEDUP_REMOVED lines=12> */
[----:B------:R-:W2:Y:S01]  /*26500*/  LDL.LU.64 R20, [R1+0x3760] ;  /* 0x0037600001147983 */ /* 0x000ea20000300a00 */
[----:B----4-:R-:W-:Y:S02]  /*26510*/  MOV R26, R28 ;  /* 0x0000001c001a7202 */ /* 0x010fe40000000f00 */
[----:B------:R-:W-:-:S07]  /*26520*/  MOV R27, R3 ;  /* 0x00000003001b7202 */ /* 0x000fce0000000f00 */
[C---:B--2---:R-:W-:Y:S11]  /*26530*/  HMMA.16816.F32 R24, R20.reuse, R18, R24 ;  /* 0x000000121418723c */ /* 0x044ff60000001818 */
[----:B------:R-:W-:Y:S11]  /*26540*/  @!UPT UIADD3 URZ, URZ, URZ, URZ ;  /* 0x0000003f3f3ff290 */ /* 0x000ff6000fffe03f */
[----:B------:R-:W-:Y:S01]  /*26550*/  @!UPT UIADD3 URZ, URZ, URZ, URZ ;  /* 0x0000003f3f3ff290 */ /* 0x000fe2000fffe03f */
[----:B------:R0:W-:Y:S01]  /*26560*/  STL.64 [R1+0x290], R24 ;  /* 0x0002901801007387 */ /* 0x0001e20000100a00 */
[----:B------:R-:W-:Y:S01]  /*26570*/  MOV R28, R26 ;  /* 0x0000001a001c7202 */ /* 0x000fe20000000f00 */
[----:B------:R-:W-:Y:S02]  /*26580*/  IMAD.MOV.U32 R3, RZ, RZ, R27 ;  /* 0x000000ffff037224 */ /* 0x000fe400078e001b */
[----:B------:R-:W2:Y:S04]  /*26590*/  LDL.LU.64 R26, [R1+0x3758] ;  /* 0x00375800011a7983 */ /* 0x000ea80000300a00 */
[----:B0-----:R-:W2:Y:S01]  /*265a0*/  LDL.LU.64 R24, [R1+0x3750] ;  /* 0x0037500001187983 */ /* 0x001ea20000300a00 */
        /* <DEDUP_REMOVED lines=14> */
[----:B------:R-:W-:Y:S02]  /*26690*/  MOV R13, R27 ;  /* 0x0000001b000d7202 */ /* 0x000fe40000000f00 */
[----:B------:R-:W2:Y:S04]  /*266a0*/  LDL.LU.64 R26, [R1+0x3738] ;  /* 0x00373800011a7983 */ /* 0x000ea80000300a00 */
[----:B0-----:R-:W2:Y:S02]  /*266b0*/  LDL.LU.64 R24, [R1+0x3730] ;  /* 0x0037300001187983 */ /* 0x001ea40000300a00 */
[----:B--2---:R-:W-:Y:S02]  /*266c0*/  HMMA.16816.F32 R20, R20, R6, R24 ;  /* 0x000000061414723c */ /* 0x004fe40000001818 */
[----:B------:R-:W2:Y:S01]  /*266d0*/  LDL.LU.64 R26, [R1+0x3728] ;  /* 0x00372800011a7983 */ /* 0x000ea20000300a00 */
[----:B------:R-:W2:Y:S11]  /*266e0*/  LDL.LU.64 R24, [R1+0x3720] ;  /* 0x0037200001187983 */ /* 0x000eb60000300a00 */
[----:B------:R-:W-:Y:S09]  /*266f0*/  @!UPT UIADD3 URZ, URZ, URZ, URZ ;  /* 0x0000003f3f3ff290 */ /* 0x000ff2000fffe03f */
[----:B------:R-:W-:Y:S01]  /*26700*/  STL.64 [R1+0x238], R22 ;  /* 0x0002381601007387 */ /* 0x000fe20000100a00 */
[----:B------:R0:W-:Y:S02]  /*26710*/  STL.64 [R1+0x3700], R6 ;  /* 0x0037000601007387 */ /* 0x0001e40000100a00 */
[----:B------:R-:W2:Y:S01]  /*26720*/  LDL.LU.64 R4, [R1] ;  /* 0x0000000001047983 */ /* 0x000ea20000300a00 */
[----:B0-----:R-:W2:Y:S01]  /*26730*/  LDL.LU.64 R6, [R1+0x8] ;  /* 0x0000080001067983 */ /* 0x001ea20000300a00 */
[----:B------:R-:W-:Y:S02]  /*26740*/  MOV R28, R21 ;  /* 0x00000015001c7202 */ /* 0x000fe40000000f00 */
[----:B------:R-:W-:Y:S01]  /*26750*/  MOV R3, R20 ;  /* 0x0000001400037202 */ /* 0x000fe20000000f00 */
[----:B------:R-:W4:Y:S02]  /*26760*/  LDL R23, [R1+0x980] ;  /* 0x0009800001177983 */ /* 0x000f240000100800 */
[----:B------:R-:W-:Y:S02]  /*26770*/  STL [R1+0x3648], R28 ;  /* 0x0036481c01007387 */ /* 0x000fe40000100800 */
[----:B------:R-:W-:Y:S01]  /*26780*/  STL [R1+0x3644], R3 ;  /* 0x0036440301007387 */ /* 0x000fe20000100800 */
[----:B--2---:R-:W-:Y:S11]  /*26790*/  HMMA.16816.F32 R24, R4, R18, R24 ;  /* 0x000000120418723c */ /* 0x004ff60000001818 */
[----:B------:R-:W-:Y:S11]  /*267a0*/  @!UPT UIADD3 URZ, URZ, URZ, URZ ;  /* 0x0000003f3f3ff290 */ /* 0x000ff6000fffe03f */
[----:B------:R-:W-:Y:S01]  /*267b0*/  @!UPT UIADD3 URZ, URZ, URZ, URZ ;  /* 0x0000003f3f3ff290 */ /* 0x000fe2000fffe03f */
[----:B------:R-:W-:Y:S01]  /*267c0*/  STL.64 [R1+0x210], R24 ;  /* 0x0002101801007387 */ /* 0x000fe20000100a00 */
[----:B------:R0:W-:Y:S03]  /*267d0*/  STL.64 [R1+0x218], R26 ;  /* 0x0002181a01007387 */ /* 0x0001e60000100a00 */
[----:B0-----:R-:W2:Y:S01]  /*267e0*/  LDL.LU.64 R26, [R1+0x3718] ;  /* 0x00371800011a7983 */ /* 0x001ea20000300a00 */
[----:B------:R-:W2:Y:S01]  /*267f0*/  LDL.LU.64 R24, [R1+0x3710] ;  /* 0x0037100001187983 */ /* 0x000ea20000300a00 */
[----:B------:R-:W-:Y:S02]  /*26800*/  MOV R9, R4 ;  /* 0x0000000400097202 */ /* 0x000fe40000000f00 */
[----:B------:R-:W-:Y:S01]  /*26810*/  MOV R8, R5 ;  /* 0x0000000500087202 */ /* 0x000fe20000000f00 */
[----:B------:R-:W4:Y:S01]  /*26820*/  LDL.LU R4, [R1+0x60] ;  /* 0x0000600001047983 */ /* 0x000f220000300800 */
[----:B------:R-:W-:-:S02]  /*26830*/  IMAD.MOV.U32 R3, RZ, RZ, R6 ;  /* 0x000000ffff037224 */ /* 0x000fc400078e0006 */
[----:B------:R-:W4:Y:S01]  /*26840*/  LDL.LU R5, [R1+0x64] ;  /* 0x0000640001057983 */ /* 0x000f220000300800 */
[----:B------:R-:W-:Y:S01]  /*26850*/  MOV R0, R7 ;  /* 0x0000000700007202 */ /* 0x000fe20000000f00 */
[----:B------:R-:W4:Y:S01]  /*26860*/  LDL.LU R6, [R1+0x68] ;  /* 0x0000680001067983 */ /* 0x000f220000300800 */
[----:B------:R-:W4:Y:S02]  /*26870*/  LDL.LU R7, [R1+0x6c] ;  /* 0x00006c0001077983 */ /* 0x000f240000300800 */
[----:B------:R0:W-:Y:S02]  /*26880*/  STL.64 [R1+0x36e8], R18 ;  /* 0x0036e81201007387 */ /* 0x0001e40000100a00 */
[----:B---3--:R1:W-:Y:S01]  /*26890*/  STL.64 [R1+0x36e0], R16 ;  /* 0x0036e01001007387 */ /* 0x0083e20000100a00 */
[----:B0-----:R-:W-:Y:S02]  /*268a0*/  MOV R18, R3 ;  /* 0x0000000300127202 */ /* 0x001fe40000000f00 */
[----:B-1----:R-:W-:-:S02]  /*268b0*/  MOV R16, R9 ;  /* 0x0000000900107202 */ /* 0x002fc40000000f00 */
[----:B------:R-:W-:Y:S02]  /*268c0*/  MOV R17, R8 ;  /* 0x0000000800117202 */ /* 0x000fe40000000f00 */
[----:B------:R-:W-:Y:S01]  /*268d0*/  MOV R19, R0 ;  /* 0x0000000000137202 */ /* 0x000fe20000000f00 */
[----:B------:R-:W-:Y:S01]  /*268e0*/  STL.64 [R1+0x36c8], R14 ;  /* 0x0036c80e01007387 */ /* 0x000fe20000100a00 */
[----:B------:R0:W-:Y:S05]  /*268f0*/  STL.64 [R1+0x36c0], R12 ;  /* 0x0036c00c01007387 */ /* 0x0001ea0000100a00 */
[C---:B--2---:R-:W-:Y:S11]  /*26900*/  HMMA.16816.F32 R24, R16.reuse, R14, R24 ;  /* 0x0000000e1018723c */ /* 0x044ff60000001818 */
[----:B------:R-:W-:Y:S11]  /*26910*/  @!UPT UIADD3 URZ, URZ, URZ, URZ ;  /* 0x0000003f3f3ff290 */ /* 0x000ff6000fffe03f */
[----:B------:R-:W-:Y:S01]  /*26920*/  @!UPT UIADD3 URZ, URZ, URZ, URZ ;  /* 0x0000003f3f3ff290 */ /* 0x000fe2000fffe03f */
[----:B------:R-:W-:Y:S01]  /*26930*/  STL.64 [R1+0x250], R24 ;  /* 0x0002501801007387 */ /* 0x000fe20000100a00 */
[----:B------:R-:W-:Y:S02]  /*26940*/  STL.64 [R1+0x258], R26 ;  /* 0x0002581a01007387 */ /* 0x000fe40000100a00 */
[----:B0-----:R-:W2:Y:S02]  /*26950*/  LDL.LU R12, [R1+0xe0] ;  /* 0x0000e000010c7983 */ /* 0x001ea40000300800 */
[----:B------:R-:W2:Y:S01]  /*26960*/  LDL.LU R13, [R1+0xe4] ;  /* 0x0000e400010d7983 */ /* 0x000ea20000300800 */
[----:B------:R-:W3:Y:S01]  /*26970*/  LDL.LU R14, [R1+0xe8] ;  /* 0x0000e800010e7983 */ /* 0x000ee20000300800 */
[----:B------:R-:W3:Y:S03]  /*26980*/  LDL.LU R15, [R1+0xec] ;  /* 0x0000ec00010f7983 */ /* 0x000ee60000300800 */
[----:B---3--:R-:W-:Y:S01]  /*26990*/  STL.64 [R1+0x36f8], R14 ;  /* 0x0036f80e01007387 */ /* 0x008fe20000100a00 */
[----:B--2---:R0:W-:Y:S03]  /*269a0*/  STL.64 [R1+0x36f0], R12 ;  /* 0x0036f00c01007387 */ /* 0x0041e60000100a00 */
[----:B0-----:R-:W2:Y:S01]  /*269b0*/  LDL.LU R12, [R1+0xb0] ;  /* 0x0000b000010c7983 */ /* 0x001ea20000300800 */
[----:B------:R-:W2:Y:S02]  /*269c0*/  LDL.LU R13, [R1+0xb4] ;  /* 0x0000b400010d7983 */ /* 0x000ea40000300800 */
[----:B------:R-:W2:Y:S02]  /*269d0*/  LDL.LU R14, [R1+0xb8] ;  /* 0x0000b800010e7983 */ /* 0x000ea40000300800 */
[----:B------:R-:W2:Y:S01]  /*269e0*/  LDL.LU R15, [R1+0xbc] ;  /* 0x0000bc00010f7983 */ /* 0x000ea20000300800 */
[----:B------:R-:W3:Y:S01]  /*269f0*/  LDL.LU R24, [R1+0xd0] ;  /* 0x0000d00001187983 */ /* 0x000ee20000300800 */
[----:B------:R-:W3:Y:S02]  /*26a00*/  LDL.LU R25, [R1+0xd4] ;  /* 0x0000d40001197983 */ /* 0x000ee40000300800 */
[----:B------:R-:W2:Y:S02]  /*26a10*/  LDL.LU R26, [R1+0xd8] ;  /* 0x0000d800011a7983 */ /* 0x000ea40000300800 */
[----:B------:R-:W2:Y:S01]  /*26a20*/  LDL.LU R27, [R1+0xdc] ;  /* 0x0000dc00011b7983 */ /* 0x000ea20000300800 */
[----:B----4-:R-:W-:Y:S01]  /*26a30*/  HMMA.16816.F32 R4, R16, R10, R4 ;  /* 0x0000000a1004723c */ /* 0x010fe20000001804 */
[----:B--2---:R-:W-:Y:S01]  /*26a40*/  STL.64 [R1+0x36a8], R26 ;  /* 0x0036a81a01007387 */ /* 0x004fe20000100a00 */
[----:B---3--:R0:W-:Y:S03]  /*26a50*/  STL.64 [R1+0x36a0], R24 ;  /* 0x0036a01801007387 */ /* 0x0081e60000100a00 */
[----:B0-----:R-:W2:Y:S01]  /*26a60*/  LDL.LU R24, [R1+0x2a0] ;  /* 0x0002a00001187983 */ /* 0x001ea20000300800 */
[----:B------:R-:W2:Y:S02]  /*26a70*/  LDL.LU R25, [R1+0x2a4] ;  /* 0x0002a40001197983 */ /* 0x000ea40000300800 */
[----:B------:R-:W3:Y:S01]  /*26a80*/  LDL.LU R26, [R1+0x2a8] ;  /* 0x0002a800011a7983 */ /* 0x000ee20000300800 */
[----:B------:R-:W-:-:S02]  /*26a90*/  MOV R27, R2 ;  /* 0x00000002001b7202 */ /* 0x000fc40000000f00 */
[----:B------:R-:W4:Y:S04]  /*26aa0*/  LDL.LU R2, [R1+0x3708] ;  /* 0x0037080001027983 */ /* 0x000f280000300800 */
[----:B---3--:R-:W-:Y:S01]  /*26ab0*/  STL.64 [R1+0x36b8], R26 ;  /* 0x0036b81a01007387 */ /* 0x008fe20000100a00 */
[----:B--2---:R0:W-:Y:S03]  /*26ac0*/  STL.64 [R1+0x36b0], R24 ;  /* 0x0036b01801007387 */ /* 0x0041e60000100a00 */
[----:B0-----:R-:W2:Y:S01]  /*26ad0*/  LDL.LU R24, [R1+0x2b0] ;  /* 0x0002b00001187983 */ /* 0x001ea20000300800 */
[----:B------:R-:W2:Y:S02]  /*26ae0*/  LDL.LU R25, [R1+0x2b4] ;  /* 0x0002b40001197983 */ /* 0x000ea40000300800 */
[----:B------:R-:W2:Y:S02]  /*26af0*/  LDL.LU R26, [R1+0x2b8] ;  /* 0x0002b800011a7983 */ /* 0x000ea40000300800 */
[----:B------:R-:W2:Y:S01]  /*26b00*/  LDL.LU R27, [R1+0x2bc] ;  /* 0x0002bc00011b7983 */ /* 0x000ea20000300800 */
[----:B------:R-:W-:Y:S01]  /*26b10*/  STL.64 [R1+0x240], R4 ;  /* 0x0002400401007387 */ /* 0x000fe20000100a00 */
[----:B------:R-:W-:Y:S02]  /*26b20*/  STL.64 [R1+0x248], R6 ;  /* 0x0002480601007387 */ /* 0x000fe40000100a00 */
[----:B----4-:R-:W0:Y:S04]  /*26b30*/  LDSM.16.MT88.4 R4, [R2+0x8000] ;  /* 0x008000000204783b */ /* 0x010e280000004200 */
[----:B0-----:R-:W-:Y:S01]  /*26b40*/  IMAD.MOV.U32 R8, RZ, RZ, R6 ;  /* 0x000000ffff087224 */ /* 0x001fe200078e0006 */
[----:B------:R-:W-:Y:S01]  /*26b50*/  STL.64 [R1+0x50], R4 ;  /* 0x0000500401007387 */ /* 0x000fe20000100a00 */
[----:B------:R-:W-:-:S02]  /*26b60*/  MOV R9, R7 ;  /* 0x0000000700097202 */ /* 0x000fc40000000f00 */
[----:B------:R-:W0:Y:S02]  /*26b70*/  LDSM.16.M88.4 R4, [R23+0x10100] ;  /* 0x010100001704783b */ /* 0x000e240000000200 */
[----:B0-----:R-:W-:Y:S02]  /*26b80*/  STL.64 [R1+0x30], R4 ;  /* 0x0000300401007387 */ /* 0x001fe40000100a00 */
[----:B------:R0:W-:Y:S02]  /*26b90*/  STL.64 [R1+0x38], R6 ;  /* 0x0000380601007387 */ /* 0x0001e40000100a00 */
[----:B0-----:R-:W3:Y:S02]  /*26ba0*/  LDL.LU.64 R6, [R1+0x3700] ;  /* 0x0037000001067983 */ /* 0x001ee40000300a00 */
[----:B---3--:R-:W-:Y:S02]  /*26bb0*/  HMMA.16816.F32 R16, R16, R6, R12 ;  /* 0x000000061010723c */ /* 0x008fe4000000180c */
[----:B------:R-:W3:Y:S01]  /*26bc0*/  LDL.LU.64 R14, [R1+0x36f8] ;  /* 0x0036f800010e7983 */ /* 0x000ee20000300a00 */
[----:B------:R-:W3:Y:S11]  /*26bd0*/  LDL.LU.64 R12, [R1+0x36f0] ;  /* 0x0036f000010c7983 */ /* 0x000ef60000300a00 */
[----:B------:R-:W-:Y:S09]  /*26be0*/  @!UPT UIADD3 URZ, URZ, URZ, URZ ;  /* 0x0000003f3f3ff290 */ /* 0x000ff2000fffe03f */
[----:B------:R-:W-:Y:S01]  /*26bf0*/  STL.64 [R1+0x90], R16 ;  /* 0x0000901001007387 */ /* 0x000fe20000100a00 */
[----:B------:R-:W-:Y:S02]  /*26c00*/  STL.64 [R1+0x98], R18 ;  /* 0x0000981201007387 */ /* 0x000fe40000100a00 */
[----:B------:R-:W0:Y:S02]  /*26c10*/  LDSM.16.M88.4 R16, [R23+0x14100] ;  /* 0x014100001710783b */ /* 0x000e240000000200 */
[----:B0-----:R-:W-:Y:S02]  /*26c20*/  STL.64 [R1+0x20], R16 ;  /* 0x0000201001007387 */ /* 0x001fe40000100a00 */
[----:B------:R-:W-:Y:S02]  /*26c30*/  STL.64 [R1+0x28], R18 ;  /* 0x0000281201007387 */ /* 0x000fe40000100a00 */
[----:B------:R-:W0:Y:S02]  /*26c40*/  LDSM.16.M88.4 R16, [R23+0x18100] ;  /* 0x018100001710783b */ /* 0x000e240000000200 */
[----:B------:R-:W1:Y:S04]  /*26c50*/  LDSM.16.M88.4 R20, [R23+0x1c100] ;  /* 0x01c100001714783b */ /* 0x000e680000000200 */
[----:B0-----:R-:W-:Y:S01]  /*26c60*/  STL.64 [R1+0x10], R16 ;  /* 0x0000101001007387 */ /* 0x001fe20000100a00 */
[----:B------:R0:W-:Y:S01]  /*26c70*/  STL.64 [R1+0x18], R18 ;  /* 0x0000181201007387 */ /* 0x0001e20000100a00 */
[----:B------:R-:W-:-:S02]  /*26c80*/  MOV R4, R16 ;  /* 0x0000001000047202 */ /* 0x000fc40000000f00 */
[----:B------:R-:W-:Y:S01]  /*26c90*/  MOV R5, R17 ;  /* 0x0000001100057202 */ /* 0x000fe20000000f00 */
[----:B0-----:R-:W3:Y:S01]  /*26ca0*/  LDL.LU.64 R18, [R1+0x36e8] ;  /* 0x0036e80001127983 */ /* 0x001ee20000300a00 */
[----:B------:R-:W4:Y:S02]  /*26cb0*/  LDL.LU.64 R16, [R1+0x36e0] ;  /* 0x0036e00001107983 */ /* 0x000f240000300a00 */
[----:B-1----:R-:W-:Y:S02]  /*26cc0*/  STL.64 [R1], R20 ;  /* 0x0000001401007387 */ /* 0x002fe40000100a00 */
[----:B------:R0:W-:Y:S02]  /*26cd0*/  STL.64 [R1+0x8], R22 ;  /* 0x0000081601007387 */ /* 0x0001e40000100a00 */
[----:B0-----:R-:W3:Y:S01]  /*26ce0*/  LDL.LU.64 R22, [R1+0x36d8] ;  /* 0x0036d80001167983 */ /* 0x001ee20000300a00 */
[----:B------:R-:W3:Y:S02]  /*26cf0*/  LDL.LU.64 R20, [R1+0x36d0] ;  /* 0x0036d00001147983 */ /* 0x000ee40000300a00 */
[----:B---3--:R-:W-:Y:S11]  /*26d00*/  HMMA.16816.F32 R12, R20, R18, R12 ;  /* 0x00000012140c723c */ /* 0x008ff6000000180c */
[----:B------:R-:W-:Y:S11]  /*26d10*/  @!UPT UIADD3 URZ, URZ, URZ, URZ ;  /* 0x0000003f3f3ff290 */ /* 0x000ff6000fffe03f */
[----:B------:R-:W-:Y:S01]  /*26d20*/  @!UPT UIADD3 URZ, URZ, URZ, URZ ;  /* 0x0000003f3f3ff290 */ /* 0x000fe2000fffe03f */
[----:B------:R-:W-:Y:S01]  /*26d30*/  STL.64 [R1+0x220], R12 ;  /* 0x0002200c01007387 */ /* 0x000fe20000100a00 */
[----:B------:R-:W-:Y:S02]  /*26d40*/  STL.64 [R1+0x228], R14 ;  /* 0x0002280e01007387 */ /* 0x000fe40000100a00 */
[----:B------:R-:W0:Y:S02]  /*26d50*/  LDSM.16.MT88.4 R12, [R2+0x8080] ;  /* 0x00808000020c783b */ /* 0x000e240000004200 */
[----:B0-----:R-:W-:Y:S01]  /*26d60*/  MOV R3, R14 ;  /* 0x0000000e00037202 */ /* 0x001fe20000000f00 */
[----:B------:R0:W-:Y:S01]  /*26d70*/  STL [R1+0x40], R12 ;  /* 0x0000400c01007387 */ /* 0x0001e20000100800 */
[----:B------:R-:W-:Y:S02]  /*26d80*/  MOV R0, R15 ;  /* 0x0000000f00007202 */ /* 0x000fe40000000f00 */
[----:B------:R-:W2:Y:S01]  /*26d90*/  LDL.LU.64 R14, [R1+0x36c8] ;  /* 0x0036c800010e7983 */ /* 0x000ea20000300a00 */
[----:B------:R-:W-:-:S02]  /*26da0*/  MOV R28, R13 ;  /* 0x0000000d001c7202 */ /* 0x000fc40000000f00 */
[----:B0-----:R-:W3:Y:S01]  /*26db0*/  LDL.LU.64 R12, [R1+0x36c0] ;  /* 0x0036c000010c7983 */ /* 0x001ee20000300a00 */
[C---:B--2---:R-:W-:Y:S11]  /*26dc0*/  HMMA.16816.F32 R24, R20.reuse, R14, R24 ;  /* 0x0000000e1418723c */ /* 0x044ff60000001818 */
[----:B------:R-:W-:Y:S11]  /*26dd0*/  @!UPT UIADD3 URZ, URZ, URZ, URZ ;  /* 0x0000003f3f3ff290 */ /* 0x000ff6000fffe03f */
[----:B------:R-:W-:Y:S01]  /*26de0*/  @!UPT UIADD3 URZ, URZ, URZ, URZ ;  /* 0x0000003f3f3ff290 */ /* 0x000fe2000fffe03f */
[----:B------:R-:W-:Y:S01]  /*26df0*/  STL.64 [R1+0x2b0], R24 ;  /* 0x0002b01801007387 */ /* 0x000fe20000100a00 */
[----:B------:R0:W-:Y:S03]  /*26e00*/  STL.64 [R1+0x2b8], R26 ;  /* 0x0002b81a01007387 */ /* 0x0001e60000100a00 */
[----:B0-----:R-:W2:Y:S01]  /*26e10*/  LDL.LU.64 R26, [R1+0x36b8] ;  /* 0x0036b800011a7983 */ /* 0x001ea20000300a00 */
[----:B------:R-:W2:Y:S02]  /*26e20*/  LDL.LU.64 R24, [R1+0x36b0] ;  /* 0x0036b00001187983 */ /* 0x000ea40000300a00 */
[----:B------:R-:W-:Y:S02]  /*26e30*/  STL.64 [R1+0x3688], R14 ;  /* 0x0036880e01007387 */ /* 0x000fe40000100a00 */
[----:B---3--:R0:W-:Y:S02]  /*26e40*/  STL.64 [R1+0x3680], R12 ;  /* 0x0036800c01007387 */ /* 0x0081e40000100a00 */
[----:B0-----:R-:W3:Y:S01]  /*26e50*/  LDL.LU R12, [R1+0xc0] ;  /* 0x0000c000010c7983 */ /* 0x001ee20000300800 */
[----:B------:R-:W3:Y:S02]  /*26e60*/  LDL.LU R13, [R1+0xc4] ;  /* 0x0000c400010d7983 */ /* 0x000ee40000300800 */
[----:B------:R-:W3:Y:S02]  /*26e70*/  LDL.LU R14, [R1+0xc8] ;  /* 0x0000c800010e7983 */ /* 0x000ee40000300800 */
[----:B------:R-:W3:Y:S01]  /*26e80*/  LDL.LU R15, [R1+0xcc] ;  /* 0x0000cc00010f7983 */ /* 0x000ee20000300800 */
        /* <DEDUP_REMOVED lines=8> */
[----:B------:R0:W-:Y:S02]  /*26f10*/  STL.64 [R1+0x3670], R8 ;  /* 0x0036700801007387 */ /* 0x0001e40000100a00 */
[----:B0-----:R-:W3:Y:S01]  /*26f20*/  LDL.LU R8, [R1+0x170] ;  /* 0x0001700001087983 */ /* 0x001ee20000300800 */
[----:B------:R-:W3:Y:S02]  /*26f30*/  LDL.LU R9, [R1+0x174] ;  /* 0x0001740001097983 */ /* 0x000ee40000300800 */
[----:B------:R-:W3:Y:S02]  /*26f40*/  LDL.LU R10, [R1+0x178] ;  /* 0x00017800010a7983 */ /* 0x000ee40000300800 */
[----:B------:R-:W3:Y:S01]  /*26f50*/  LDL.LU R11, [R1+0x17c] ;  /* 0x00017c00010b7983 */ /* 0x000ee20000300800 */
[----:B--2---:R-:W-:Y:S01]  /*26f60*/  HMMA.16816.F32 R20, R20, R6, R24 ;  /* 0x000000061414723c */ /* 0x004fe20000001818 */
[----:B------:R-:W3:Y:S01]  /*26f70*/  LDL.LU.64 R26, [R1+0x3698] ;  /* 0x00369800011a7983 */ /* 0x000ee20000300a00 */
[----:B------:R-:W3:Y:S11]  /*26f80*/  LDL.LU.64 R24, [R1+0x3690] ;  /* 0x0036900001187983 */ /* 0x000ef60000300a00 */
[----:B------:R-:W-:Y:S10]  /*26f90*/  @!UPT UIADD3 URZ, URZ, URZ, URZ ;  /* 0x0000003f3f3ff290 */ /* 0x000ff4000fffe03f */
[----:B------:R0:W-:Y:S01]  /*26fa0*/  STL.64 [R1+0x200], R20 ;  /* 0x0002001401007387 */ /* 0x0001e20000100a00 */
[----:B------:R4:W-:Y:S03]  /*26fb0*/  STL.64 [R1+0x208], R22 ;  /* 0x0002081601007387 */ /* 0x0009e60000100a00 */
[----:B0-----:R-:W2:Y:S01]  /*26fc0*/  LDL.LU R20, [R1+0xa0] ;  /* 0x0000a00001147983 */ /* 0x001ea20000300800 */
[----:B----4-:R-:W-:Y:S01]  /*26fd0*/  IMAD.MOV.U32 R22, RZ, RZ, R17 ;  /* 0x000000ffff167224 */ /* 0x010fe200078e0011 */
[----:B------:R-:W-:Y:S01]  /*26fe0*/  MOV R23, R16 ;  /* 0x0000001000177202 */ /* 0x000fe20000000f00 */
[----:B------:R-:W2:Y:S01]  /*26ff0*/  LDL.LU R21, [R1+0xa4] ;  /* 0x0000a40001157983 */ /* 0x000ea20000300800 */
[C---:B---3--:R-:W-:Y:S01]  /*27000*/  HMMA.16816.F32 R16, R24.reuse, R18, R12 ;  /* 0x000000121810723c */ /* 0x048fe2000000180c */
[----:B------:R-:W3:Y:S01]  /*27010*/  LDL.LU.64 R14, [R1+0x3688] ;  /* 0x00368800010e7983 */ /* 0x000ee20000300a00 */
[----:B------:R-:W4:Y:S11]  /*27020*/  LDL.LU.64 R12, [R1+0x3680] ;  /* 0x00368000010c7983 */ /* 0x000f360000300a00 */
[----:B------:R-:W-:Y:S10]  /*27030*/  @!UPT UIADD3 URZ, URZ, URZ, URZ ;  /* 0x0000003f3f3ff290 */ /* 0x000ff4000fffe03f */
[----:B------:R-:W-:Y:S01]  /*27040*/  STL.64 [R1+0x1f0], R16 ;  /* 0x0001f01001007387 */ /* 0x000fe20000100a00 */
[----:B------:R-:W-:Y:S02]  /*27050*/  STL.64 [R1+0x1f8], R18 ;  /* 0x0001f81201007387 */ /* 0x000fe40000100a00 */
[----:B------:R-:W0:Y:S02]  /*27060*/  LDSM.16.MT88.4 R16, [R29+0x8000] ;  /* 0x008000001d10783b */ /* 0x000e240000004200 */
[----:B0-----:R-:W-:Y:S02]  /*27070*/  STL.64 [R1+0x35c8], R18 ;  /* 0x0035c81201007387 */ /* 0x001fe40000100a00 */
[----:B------:R0:W-:Y:S02]  /*27080*/  STL.64 [R1+0x35c0], R16 ;  /* 0x0035c01001007387 */ /* 0x0001e40000100a00 */
[----:B0-----:R-:W2:Y:S01]  /*27090*/  LDL.LU R16, [R1+0xf0] ;  /* 0x0000f00001107983 */ /* 0x001ea20000300800 */
[----:B------:R-:W2:Y:S02]  /*270a0*/  LDL.LU R17, [R1+0xf4] ;  /* 0x0000f40001117983 */ /* 0x000ea40000300800 */
[----:B------:R-:W2:Y:S02]  /*270b0*/  LDL.LU R18, [R1+0xf8] ;  /* 0x0000f80001127983 */ /* 0x000ea40000300800 */
[----:B------:R-:W2:Y:S01]  /*270c0*/  LDL.LU R19, [R1+0xfc] ;  /* 0x0000fc0001137983 */ /* 0x000ea20000300800 */
[C---:B---3--:R-:W-:Y:S11]  /*270d0*/  HMMA.16816.F32 R8, R24.reuse, R14, R8 ;  /* 0x0000000e1808723c */ /* 0x048ff60000001808 */
[----:B------:R-:W-:Y:S11]  /*270e0*/  @!UPT UIADD3 URZ, URZ, URZ, URZ ;  /* 0x0000003f3f3ff290 */ /* 0x000ff6000fffe03f */
[----:B------:R-:W-:Y:S01]  /*270f0*/  @!UPT UIADD3 URZ, URZ, URZ, URZ ;  /* 0x0000003f3f3ff290 */ /* 0x000fe2000fffe03f */
[----:B------:R-:W-:Y:S01]  /*27100*/  STL.64 [R1+0x1e0], R8 ;  /* 0x0001e00801007387 */ /* 0x000fe20000100a00 */
[----:B------:R0:W-:Y:S03]  /*27110*/  STL.64 [R1+0x1e8], R10 ;  /* 0x0001e80a01007387 */ /* 0x0001e60000100a00 */
[----:B0-----:R-:W3:Y:S01]  /*27120*/  LDL.LU.64 R10, [R1+0x3678] ;  /* 0x00367800010a7983 */ /* 0x001ee20000300a00 */
[----:B------:R-:W3:Y:S02]  /*27130*/  LDL.LU.64 R8, [R1+0x3670] ;  /* 0x0036700001087983 */ /* 0x000ee40000300a00 */
[----:B----4-:R0:W-:Y:S02]  /*27140*/  STL.64 [R1+0x35d0], R12 ;  /* 0x0035d00c01007387 */ /* 0x0101e40000100a00 */
[----:B0-----:R-:W-:Y:S02]  /*27150*/  MOV R12, R4 ;  /* 0x00000004000c7202 */ /* 0x001fe40000000f00 */
[----:B------:R-:W-:Y:S01]  /*27160*/  MOV R13, R5 ;  /* 0x00000005000d7202 */ /* 0x000fe20000000f00 */
[----:B------:R-:W4:Y:S01]  /*27170*/  LDL.LU R4, [R1+0x366c] ;  /* 0x00366c0001047983 */ /* 0x000f220000300800 */
[----:B------:R-:W4:Y:S03]  /*27180*/  LDL.LU R5, [R1+0x3668] ;  /* 0x0036680001057983 */ /* 0x000f260000300800 */
[----:B------:R2:W-:Y:S02]  /*27190*/  STL.64 [R1+0x3638], R12 ;  /* 0x0036380c01007387 */ /* 0x0005e40000100a00 */
[C---:B--2---:R-:W-:Y:S08]  /*271a0*/  HMMA.16816.F32 R12, R24.reuse, R6, R20 ;  /* 0x00000006180c723c */ /* 0x044ff00000001814 */
[----:B---3--:R-:W-:Y:S11]  /*271b0*/  HMMA.16816.F32 R16, R24, R10, R16 ;  /* 0x0000000a1810723c */ /* 0x008ff60000001810 */
[----:B------:R-:W-:Y:S11]  /*271c0*/  @!UPT UIADD3 URZ, URZ, URZ, URZ ;  /* 0x0000003f3f3ff290 */ /* 0x000ff6000fffe03f */
[----:B------:R-:W-:Y:S01]  /*271d0*/  @!UPT UIADD3 URZ, URZ, URZ, URZ ;  /* 0x0000003f3f3ff290 */ /* 0x000fe2000fffe03f */
[----:B------:R0:W-:Y:S01]  /*271e0*/  STL.64 [R1+0x1d0], R16 ;  /* 0x0001d01001007387 */ /* 0x0001e20000100a00 */
[----:B------:R4:W-:Y:S03]  /*271f0*/  STL.64 [R1+0x1d8], R18 ;  /* 0x0001d81201007387 */ /* 0x0009e60000100a00 */
[----:B0-----:R-:W2:Y:S01]  /*27200*/  LDL.LU R16, [R1+0x160] ;  /* 0x0001600001107983 */ /* 0x001ea20000300800 */
[----:B------:R-:W-:Y:S02]  /*27210*/  STL.64 [R1+0x80], R12 ;  /* 0x0000800c01007387 */ /* 0x000fe40000100a00 */
[----:B------:R-:W-:Y:S02]  /*27220*/  STL.64 [R1+0x88], R14 ;  /* 0x0000880e01007387 */ /* 0x000fe40000100a00 */
[----:B------:R-:W2:Y:S01]  /*27230*/  LDL.LU R17, [R1+0x164] ;  /* 0x0001640001117983 */ /* 0x000ea20000300800 */
[----:B----4-:R-:W-:-:S02]  /*27240*/  MOV R18, R5 ;  /* 0x0000000500127202 */ /* 0x010fc40000000f00 */
[----:B------:R-:W-:Y:S01]  /*27250*/  MOV R19, R4 ;  /* 0x0000000400137202 */ /* 0x000fe20000000f00 */
[----:B------:R-:W3:Y:S01]  /*27260*/  LDL.LU R5, [R1+0x3664] ;  /* 0x0036640001057983 */ /* 0x000ee20000300800 */
[----:B------:R-:W3:Y:S03]  /*27270*/  LDL.LU R4, [R1+0x3660] ;  /* 0x0036600001047983 */ /* 0x000ee60000300800 */
[----:B------:R-:W-:Y:S04]  /*27280*/  STL.64 [R1+0x35e0], R18 ;  /* 0x0035e01201007387 */ /* 0x000fe80000100a00 */
[----:B--2---:R0:W-:Y:S04]  /*27290*/  STL.64 [R1+0x35d8], R16 ;  /* 0x0035d81001007387 */ /* 0x0041e80000100a00 */
[----:B0-----:R-:W2:Y:S01]  /*272a0*/  LDL.LU R16, [R1+0x340] ;  /* 0x0003400001107983 */ /* 0x001ea20000300800 */
[----:B------:R-:W2:Y:S02]  /*272b0*/  LDL.LU R17, [R1+0x344] ;  /* 0x0003440001117983 */ /* 0x000ea40000300800 */
[----:B------:R-:W4:Y:S02]  /*272c0*/  LDL.LU R18, [R1+0x348] ;  /* 0x0003480001127983 */ /* 0x000f240000300800 */
[----:B------:R-:W4:Y:S01]  /*272d0*/  LDL.LU R19, [R1+0x34c] ;  /* 0x00034c0001137983 */ /* 0x000f220000300800 */
[----:B------:R-:W2:Y:S01]  /*272e0*/  LDL.LU R6, [R1+0x2f8] ;  /* 0x0002f80001067983 */ /* 0x000ea20000300800 */
[----:B------:R-:W2:Y:S03]  /*272f0*/  LDL.LU R7, [R1+0x2fc] ;  /* 0x0002fc0001077983 */ /* 0x000ea60000300800 */
[----:B--2---:R0:W-:Y:S01]  /*27300*/  STL.64 [R1+0x3610], R6 ;  /* 0x0036100601007387 */ /* 0x0041e20000100a00 */
[----:B---3--:R1:W-:Y:S01]  /*27310*/  STL.64 [R1+0x3608], R4 ;  /* 0x0036080401007387 */ /* 0x0083e20000100a00 */
[----:B0-----:R-:W-:-:S02]  /*27320*/  MOV R6, R8 ;  /* 0x0000000800067202 */ /* 0x001fc40000000f00 */
[----:B-1----:R-:W2:Y:S01]  /*27330*/  LDL.LU R4, [R1+0x50] ;  /* 0x0000500001047983 */ /* 0x002ea20000300800 */
[----:B------:R-:W2:Y:S02]  /*27340*/  LDL.LU R5, [R1+0x54] ;  /* 0x0000540001057983 */ /* 0x000ea40000300800 */
[----:B------:R-:W3:Y:S02]  /*27350*/  LDL.LU R8, [R1+0x365c] ;  /* 0x00365c0001087983 */ /* 0x000ee40000300800 */
[----:B------:R-:W-:Y:S02]  /*27360*/  IMAD.MOV.U32 R7, RZ, RZ, R9 ;  /* 0x000000ffff077224 */ /* 0x000fe400078e0009 */
[----:B------:R-:W2:Y:S01]  /*27370*/  LDL.LU R9, [R1+0x3658] ;  /* 0x0036580001097983 */ /* 0x000ea20000300800 */
[----:B------:R-:W2:Y:S02]  /*27380*/  LDL R23, [R1+0x14c0] ;  /* 0x0014c00001177983 */ /* 0x000ea40000100800 */
[----:B----4-:R-:W-:Y:S02]  /*27390*/  STL.64 [R1+0x35f0], R18 ;  /* 0x0035f01201007387 */ /* 0x010fe40000100a00 */
[----:B------:R0:W-:Y:S02]  /*273a0*/  STL.64 [R1+0x35e8], R16 ;  /* 0x0035e81001007387 */ /* 0x0001e40000100a00 */
[----:B0-----:R-:W4:Y:S04]  /*273b0*/  LDL R16, [R1+0x20] ;  /* 0x0000200001107983 */ /* 0x001f280000100800 */
[----:B------:R-:W4:Y:S01]  /*273c0*/  LDL R17, [R1+0x24] ;  /* 0x0000240001117983 */ /* 0x000f220000100800 */
[----:B---3--:R-:W-:-:S02]  /*273d0*/  MOV R19, R8 ;  /* 0x0000000800137202 */ /* 0x008fc40000000f00 */
[----:B--2---:R-:W-:Y:S01]  /*273e0*/  MOV R18, R9 ;  /* 0x0000000900127202 */ /* 0x004fe20000000f00 */
[----:B------:R-:W-:Y:S04]  /*273f0*/  LDSM.16.MT88.4 R24, [R23+0x8000] ;  /* 0x008000001718783b */ /* 0x000fe80000004200 */
[----:B------:R-:W0:Y:S01]  /*27400*/  LDSM.16.MT88.4 R8, [R29+0x8080] ;  /* 0x008080001d08783b */ /* 0x000e220000004200 */
[----:B------:R-:W1:Y:S03]  /*27410*/  LDSM.16.MT88.4 R20, [R23+0x8080] ;  /* 0x008080001714783b */ /* 0x000e660000004200 */
[----:B----4-:R2:W-:Y:S04]  /*27420*/  STL.64 [R1+0x3650], R16 ;  /* 0x0036501001007387 */ /* 0x0105e80000100a00 */
[----:B--2---:R-:W2:Y:S01]  /*27430*/  LDL.LU R16, [R1+0x330] ;  /* 0x0003300001107983 */ /* 0x004ea20000300800 */
[----:B------:R-:W2:Y:S03]  /*27440*/  LDL.LU R17, [R1+0x334] ;  /* 0x0003340001117983 */ /* 0x000ea60000300800 */
[----:B0-----:R-:W-:Y:S01]  /*27450*/  STL.64 [R1+0x3598], R10 ;  /* 0x0035980a01007387 */ /* 0x001fe20000100a00 */
[----:B------:R0:W-:Y:S03]  /*27460*/  STL.64 [R1+0x3590], R8 ;  /* 0x0035900801007387 */ /* 0x0001e60000100a00 */
[----:B0-----:R-:W3:Y:S01]  /*27470*/  LDL.LU R8, [R1+0x310] ;  /* 0x0003100001087983 */ /* 0x001ee20000300800 */
[----:B------:R-:W3:Y:S02]  /*27480*/  LDL.LU R9, [R1+0x314] ;  /* 0x0003140001097983 */ /* 0x000ee40000300800 */
[----:B------:R-:W4:Y:S02]  /*27490*/  LDL.LU R10, [R1+0x318] ;  /* 0x00031800010a7983 */ /* 0x000f240000300800 */
[----:B------:R-:W4:Y:S01]  /*274a0*/  LDL.LU R11, [R1+0x31c] ;  /* 0x00031c00010b7983 */ /* 0x000f220000300800 */
[----:B------:R-:W2:Y:S01]  /*274b0*/  LDL.LU R12, [R1+0x390] ;  /* 0x00039000010c7983 */ /* 0x000ea20000300800 */
[----:B------:R-:W2:Y:S02]  /*274c0*/  LDL.LU R13, [R1+0x394] ;  /* 0x00039400010d7983 */ /* 0x000ea40000300800 */
[----:B------:R-:W2:Y:S02]  /*274d0*/  LDL.LU R14, [R1+0x398] ;  /* 0x00039800010e7983 */ /* 0x000ea40000300800 */
[----:B------:R-:W2:Y:S01]  /*274e0*/  LDL.LU R15, [R1+0x39c] ;  /* 0x00039c00010f7983 */ /* 0x000ea20000300800 */
[----:B----4-:R-:W-:Y:S01]  /*274f0*/  STL.64 [R1+0x3600], R10 ;  /* 0x0036000a01007387 */ /* 0x010fe20000100a00 */
[----:B---3--:R0:W-:Y:S03]  /*27500*/  STL.64 [R1+0x35f8], R8 ;  /* 0x0035f80801007387 */ /* 0x0081e60000100a00 */
[----:B0-----:R-:W3:Y:S01]  /*27510*/  LDL.LU R8, [R1+0x350] ;  /* 0x0003500001087983 */ /* 0x001ee20000300800 */
[----:B------:R-:W3:Y:S02]  /*27520*/  LDL.LU R9, [R1+0x354] ;  /* 0x0003540001097983 */ /* 0x000ee40000300800 */
[----:B------:R-:W4:Y:S02]  /*27530*/  LDL.LU R10, [R1+0x358] ;  /* 0x00035800010a7983 */ /* 0x000f240000300800 */
[----:B------:R-:W4:Y:S02]  /*27540*/  LDL.LU R11, [R1+0x35c] ;  /* 0x00035c00010b7983 */ /* 0x000f240000300800 */
[----:B----4-:R-:W-:Y:S01]  /*27550*/  STL.64 [R1+0x3620], R10 ;  /* 0x0036200a01007387 */ /* 0x010fe20000100a00 */
[----:B---3--:R0:W-:Y:S03]  /*27560*/  STL.64 [R1+0x3618], R8 ;  /* 0x0036180801007387 */ /* 0x0081e60000100a00 */
[----:B0-----:R-:W3:Y:S04]  /*27570*/  LDL R8, [R1] ;  /* 0x0000000001087983 */ /* 0x001ee80000100800 */
[----:B------:R-:W3:Y:S04]  /*27580*/  LDL R9, [R1+0x4] ;  /* 0x0000040001097983 */ /* 0x000ee80000100800 */
[----:B---3--:R0:W-:Y:S04]  /*27590*/  STL.64 [R1+0x3630], R8 ;  /* 0x0036300801007387 */ /* 0x0081e80000100a00 */
[----:B0-----:R-:W3:Y:S01]  /*275a0*/  LDL.LU R8, [R1+0x380] ;  /* 0x0003800001087983 */ /* 0x001ee20000300800 */
[----:B------:R-:W3:Y:S02]  /*275b0*/  LDL.LU R9, [R1+0x384] ;  /* 0x0003840001097983 */ /* 0x000ee40000300800 */
[----:B------:R-:W3:Y:S02]  /*275c0*/  LDL.LU R10, [R1+0x388] ;  /* 0x00038800010a7983 */ /* 0x000ee40000300800 */
[----:B------:R-:W3:Y:S01]  /*275d0*/  LDL.LU R11, [R1+0x38c] ;  /* 0x00038c00010b7983 */ /* 0x000ee20000300800 */
[----:B------:R-:W-:Y:S01]  /*275e0*/  STL [R1+0x34f8], R29 ;  /* 0x0034f81d01007387 */ /* 0x000fe20000100800 */
[----:B------:R-:W-:Y:S02]  /*275f0*/  STL.64 [R1+0x3558], R26 ;  /* 0x0035581a01007387 */ /* 0x000fe40000100a00 */
[----:B------:R0:W-:Y:S02]  /*27600*/  STL.64 [R1+0x3550], R24 ;  /* 0x0035501801007387 */ /* 0x0001e40000100a00 */
[----:B0-----:R-:W2:Y:S02]  /*27610*/  LDL.64 R24, [R1+0x30] ;  /* 0x0000300001187983 */ /* 0x001ea40000100a00 */
[----:B--2---:R-:W-:Y:S11]  /*27620*/  HMMA.16816.F32 R16, R4, R24, R16 ;  /* 0x000000180410723c */ /* 0x004ff60000001810 */
[----:B------:R-:W-:Y:S11]  /*27630*/  @!UPT UIADD3 URZ, URZ, URZ, URZ ;  /* 0x0000003f3f3ff290 */ /* 0x000ff6000fffe03f */
[----:B------:R-:W-:Y:S01]  /*27640*/  @!UPT UIADD3 URZ, URZ, URZ, URZ ;  /* 0x0000003f3f3ff290 */ /* 0x000fe2000fffe03f */
[----:B------:R0:W-:Y:S01]  /*27650*/  STL.64 [R1+0x1a0], R16 ;  /* 0x0001a01001007387 */ /* 0x0001e20000100a00 */
[----:B------:R-:W-:Y:S03]  /*27660*/  STL.64 [R1+0x1a8], R18 ;  /* 0x0001a81201007387 */ /* 0x000fe60000100a00 */
[----:B0-----:R-:W2:Y:S01]  /*27670*/  LDL.LU.64 R16, [R1+0x3650] ;  /* 0x0036500001107983 */ /* 0x001ea20000300a00 */
[----:B------:R0:W-:Y:S03]  /*27680*/  STL.64 [R1+0x3628], R24 ;  /* 0x0036281801007387 */ /* 0x0001e60000100a00 */
[----:B0-----:R-:W4:Y:S01]  /*27690*/  LDL.LU R24, [R1+0x320] ;  /* 0x0003200001187983 */ /* 0x001f220000300800 */
[----:B------:R-:W4:Y:S02]  /*276a0*/  LDL.LU R25, [R1+0x324] ;  /* 0x0003240001197983 */ /* 0x000f240000300800 */
[----:B------:R-:W4:Y:S02]  /*276b0*/  LDL.LU R26, [R1+0x328] ;  /* 0x00032800011a7983 */ /* 0x000f240000300800 */
[----:B------:R-:W4:Y:S01]  /*276c0*/  LDL.LU R27, [R1+0x32c] ;  /* 0x00032c00011b7983 */ /* 0x000f220000300800 */
[----:B-1----:R0:W-:Y:S01]  /*276d0*/  STL.64 [R1+0x3508], R22 ;  /* 0x0035081601007387 */ /* 0x0021e20000100a00 */
[----:B------:R1:W-:Y:S01]  /*276e0*/  STL.64 [R1+0x3500], R20 ;  /* 0x0035001401007387 */ /* 0x0003e20000100a00 */
[----:B0-----:R-:W-:-:S02]  /*276f0*/  MOV R22, R3 ;  /* 0x0000000300167202 */ /* 0x001fc40000000f00 */
[----:B-1----:R-:W3:Y:S01]  /*27700*/  LDL.LU R20, [R1+0x40] ;  /* 0x0000400001147983 */ /* 0x002ee20000300800 */
[----:B------:R-:W-:Y:S02]  /*27710*/  MOV R21, R28 ;  /* 0x0000001c00157202 */ /* 0x000fe40000000f00 */
[----:B------:R-:W3:Y:S02]  /*27720*/  LDL.LU R28, [R1+0x3648] ;  /* 0x00364800011c7983 */ /* 0x000ee40000300800 */
[----:B------:R-:W3:Y:S01]  /*27730*/  LDL.LU R3, [R1+0x3644] ;  /* 0x0036440001037983 */ /* 0x000ee20000300800 */
[----:B------:R-:W-:Y:S02]  /*27740*/  MOV R23, R0 ;  /* 0x0000000000177202 */ /* 0x000fe40000000f00 */
[----:B------:R-:W3:Y:S01]  /*27750*/  LDL.LU R0, [R1+0x3640] ;  /* 0x0036400001007983 */ /* 0x000ee20000300800 */
[C---:B--2---:R-:W-:Y:S11]  /*27760*/  HMMA.16816.F32 R12, R4.reuse, R16, R12 ;  /* 0x00000010040c723c */ /* 0x044ff6000000180c */
[----:B------:R-:W-:Y:S11]  /*27770*/  @!UPT UIADD3 URZ, URZ, URZ, URZ ;  /* 0x0000003f3f3ff290 */ /* 0x000ff6000fffe03f */
[----:B------:R-:W-:Y:S01]  /*27780*/  @!UPT UIADD3 URZ, URZ, URZ, URZ ;  /* 0x0000003f3f3ff290 */ /* 0x000fe2000fffe03f */
[----:B------:R0:W-:Y:S01]  /*27790*/  STL.64 [R1+0x1c0], R12 ;  /* 0x0001c00c01007387 */ /* 0x0001e20000100a00 */
[----:B------:R-:W-:Y:S03]  /*277a0*/  STL.64 [R1+0x1c8], R14 ;  /* 0x0001c80e01007387 */ /* 0x000fe60000100a00 */
[----:B0-----:R-:W3:Y:S02]  /*277b0*/  LDL.LU.64 R12, [R1+0x3638] ;  /* 0x00363800010c7983 */ /* 0x001ee40000300a00 */
[C---:B---3--:R-:W-:Y:S11]  /*277c0*/  HMMA.16816.F32 R8, R4.reuse, R12, R8 ;  /* 0x0000000c0408723c */ /* 0x048ff60000001808 */
[----:B------:R-:W-:Y:S11]  /*277d0*/  @!UPT UIADD3 URZ, URZ, URZ, URZ ;  /* 0x0000003f3f3ff290 */ /* 0x000ff6000fffe03f */
[----:B------:R-:W-:Y:S01]  /*277e0*/  @!UPT UIADD3 URZ, URZ, URZ, URZ ;  /* 0x0000003f3f3ff290 */ /* 0x000fe2000fffe03f */
[----:B------:R0:W-:Y:S01]  /*277f0*/  STL.64 [R1+0x1b0], R8 ;  /* 0x0001b00801007387 */ /* 0x0001e20000100a00 */
[----:B------:R1:W-:Y:S03]  /*27800*/  STL.64 [R1+0x1b8], R10 ;  /* 0x0001b80a01007387 */ /* 0x0003e60000100a00 */
[----:B0-----:R-:W4:Y:S02]  /*27810*/  LDL.LU.64 R8, [R1+0x3630] ;  /* 0x0036300001087983 */ /* 0x001f240000300a00 */
[----:B----4-:R-:W-:Y:S02]  /*27820*/  HMMA.16816.F32 R4, R4, R8, R24 ;  /* 0x000000080404723c */ /* 0x010fe40000001818 */
[----:B------:R-:W2:Y:S01]  /*27830*/  LDL.LU.64 R24, [R1+0x3628] ;  /* 0x0036280001187983 */ /* 0x000ea20000300a00 */
[----:B-1----:R-:W3:Y:S02]  /*27840*/  LDL.LU.64 R10, [R1+0x3620] ;  /* 0x00362000010a7983 */ /* 0x002ee40000300a00 */
[----:B------:R-:W3:Y:S11]  /*27850*/  LDL.LU.64 R8, [R1+0x3618] ;  /* 0x0036180001087983 */ /* 0x000ef60000300a00 */
[----:B------:R-:W-:Y:S07]  /*27860*/  @!UPT UIADD3 URZ, URZ, URZ, URZ ;  /* 0x0000003f3f3ff290 */ /* 0x000fee000fffe03f */
        /* <DEDUP_REMOVED lines=8> */
[----:B------:R-:W-:Y:S02]  /*278f0*/  STL.64 [R1+0x158], R6 ;  /* 0x0001580601007387 */ /* 0x000fe40000100a00 */
[----:B------:R-:W0:Y:S01]  /*27900*/  LDSM.16.MT88.4 R4, [R0+0x8000] ;  /* 0x008000000004783b */ /* 0x000e220000004200 */
[C---:B---3--:R-:W-:Y:S01]  /*27910*/  HMMA.16816.F32 R16, R20.reuse, R16, R8 ;  /* 0x000000101410723c */ /* 0x048fe20000001808 */
[----:B0-----:R-:W-:Y:S02]  /*27920*/  STL.64 [R1+0x34d0], R6 ;  /* 0x0034d00601007387 */ /* 0x001fe40000100a00 */
[----:B------:R0:W-:Y:S02]  /*27930*/  STL.64 [R1+0x34c8], R4 ;  /* 0x0034c80401007387 */ /* 0x0001e40000100a00 */
[----:B0-----:R-:W2:Y:S01]  /*27940*/  LDL.LU.64 R4, [R1] ;  /* 0x0000000001047983 */ /* 0x001ea20000300a00 */
[----:B------:R-:W3:Y:S02]  /*27950*/  LDL.LU.64 R10, [R1+0x3600] ;  /* 0x00360000010a7983 */ /* 0x000ee40000300a00 */
[----:B------:R-:W3:Y:S11]  /*27960*/  LDL.LU.64 R8, [R1+0x35f8] ;  /* 0x0035f80001087983 */ /* 0x000ef60000300a00 */
[----:B------:R-:W-:Y:S04]  /*27970*/  @!UPT UIADD3 URZ, URZ, URZ, URZ ;  /* 0x0000003f3f3ff290 */ /* 0x000fe8000fffe03f */
[----:B------:R-:W-:Y:S01]  /*27980*/  STL.64 [R1+0x140], R16 ;  /* 0x0001401001007387 */ /* 0x000fe20000100a00 */
[----:B------:R0:W-:Y:S04]  /*27990*/  STL.64 [R1+0x148], R18 ;  /* 0x0001481201007387 */ /* 0x0001e80000100a00 */
[----:B0-----:R-:W4:Y:S01]  /*279a0*/  LDL.LU.64 R18, [R1+0x35f0] ;  /* 0x0035f00001127983 */ /* 0x001f220000300a00 */
[----:B------:R-:W4:Y:S02]  /*279b0*/  LDL.LU.64 R16, [R1+0x35e8] ;  /* 0x0035e80001107983 */ /* 0x000f240000300a00 */
[C---:B----4-:R-:W-:Y:S01]  /*279c0*/  HMMA.16816.F32 R12, R20.reuse, R12, R16 ;  /* 0x0000000c140c723c */ /* 0x050fe20000001810 */
[----:B------:R-:W2:Y:S01]  /*279d0*/  LDL.LU.64 R18, [R1+0x35e0] ;  /* 0x0035e00001127983 */ /* 0x000ea20000300a00 */
[----:B------:R-:W2:Y:S11]  /*279e0*/  LDL.LU.64 R16, [R1+0x35d8] ;  /* 0x0035d80001107983 */ /* 0x000eb60000300a00 */
[----:B------:R-:W-:Y:S10]  /*279f0*/  @!UPT UIADD3 URZ, URZ, URZ, URZ ;  /* 0x0000003f3f3ff290 */ /* 0x000ff4000fffe03f */
[----:B------:R0:W-:Y:S01]  /*27a00*/  STL.64 [R1+0x130], R12 ;  /* 0x0001300c01007387 */ /* 0x0001e20000100a00 */
[----:B------:R-:W-:Y:S03]  /*27a10*/  STL.64 [R1+0x138], R14 ;  /* 0x0001380e01007387 */ /* 0x000fe60000100a00 */
[----:B0-----:R-:W4:Y:S01]  /*27a20*/  LDL.LU.64 R12, [R1+0x35d0] ;  /* 0x0035d000010c7983 */ /* 0x001f220000300a00 */
[----:B--2---:R-:W-:Y:S03]  /*27a30*/  HMMA.16816.F32 R20, R20, R4, R16 ;  /* 0x000000041414723c */ /* 0x004fe60000001810 */
[----:B------:R-:W3:Y:S01]  /*27a40*/  LDL.LU.64 R18, [R1+0x35c8] ;  /* 0x0035c80001127983 */ /* 0x000ee20000300a00 */
[----:B------:R-:W3:Y:S02]  /*27a50*/  LDL.LU.64 R16, [R1+0x35c0] ;  /* 0x0035c00001107983 */ /* 0x000ee40000300a00 */
[----:B------:R-:W-:Y:S11]  /*27a60*/  STL.64 [R1+0x35a0], R4 ;  /* 0x0035a00401007387 */ /* 0x000ff60000100a00 */
[----:B------:R-:W-:Y:S06]  /*27a70*/  @!UPT UIADD3 URZ, URZ, URZ, URZ ;  /* 0x0000003f3f3ff290 */ /* 0x000fec000fffe03f */
[----:B------:R-:W-:Y:S01]  /*27a80*/  STL.64 [R1+0xb0], R20 ;  /* 0x0000b01401007387 */ /* 0x000fe20000100a00 */
[----:B------:R4:W-:Y:S02]  /*27a90*/  STL.64 [R1+0xb8], R22 ;  /* 0x0000b81601007387 */ /* 0x0009e40000100a00 */
[----:B----4-:R-:W-:Y:S02]  /*27aa0*/  MOV R22, R12 ;  /* 0x0000000c00167202 */ /* 0x010fe40000000f00 */
[----:B------:R-:W-:Y:S01]  /*27ab0*/  MOV R23, R13 ;  /* 0x0000000d00177202 */ /* 0x000fe20000000f00 */
[----:B---3--:R-:W-:Y:S11]  /*27ac0*/  HMMA.16816.F32 R4, R16, R24, R8 ;  /* 0x000000181004723c */ /* 0x008ff60000001808 */
[----:B------:R-:W-:Y:S11]  /*27ad0*/  @!UPT UIADD3 URZ, URZ, URZ, URZ ;  /* 0x0000003f3f3ff290 */ /* 0x000ff6000fffe03f */
[----:B------:R-:W-:Y:S01]  /*27ae0*/  @!UPT UIADD3 URZ, URZ, URZ, URZ ;  /* 0x0000003f3f3ff290 */ /* 0x000fe2000fffe03f */
[----:B------:R0:W-:Y:S01]  /*27af0*/  STL.64 [R1+0x180], R4 ;  /* 0x0001800401007387 */ /* 0x0001e20000100a00 */
[----:B------:R1:W-:Y:S02]  /*27b00*/  STL.64 [R1+0x188], R6 ;  /* 0x0001880601007387 */ /* 0x0003e40000100a00 */
[----:B------:R-:W2:Y:S02]  /*27b10*/  LDL.LU R20, [R1+0x270] ;  /* 0x0002700001147983 */ /* 0x000ea40000300800 */
[----:B------:R-:W2:Y:S01]  /*27b20*/  LDL.LU R21, [R1+0x274] ;  /* 0x0002740001157983 */ /* 0x000ea20000300800 */
[----:B------:R-:W3:Y:S01]  /*27b30*/  LDL.LU R12, [R1+0x35bc] ;  /* 0x0035bc00010c7983 */ /* 0x000ee20000300800 */
[----:B------:R-:W4:Y:S03]  /*27b40*/  LDL.LU R13, [R1+0x35b8] ;  /* 0x0035b800010d7983 */ /* 0x000f260000300800 */
[----:B0-----:R-:W2:Y:S01]  /*27b50*/  LDL.LU R4, [R1+0x360] ;  /* 0x0003600001047983 */ /* 0x001ea20000300800 */
[----:B------:R-:W2:Y:S02]  /*27b60*/  LDL.LU R5, [R1+0x364] ;  /* 0x0003640001057983 */ /* 0x000ea40000300800 */
[----:B-1----:R-:W2:Y:S02]  /*27b70*/  LDL.LU R6, [R1+0x368] ;  /* 0x0003680001067983 */ /* 0x002ea40000300800 */
[----:B------:R-:W2:Y:S02]  /*27b80*/  LDL.LU R7, [R1+0x36c] ;  /* 0x00036c0001077983 */ /* 0x000ea40000300800 */
[----:B--2---:R4:W-:Y:S02]  /*27b90*/  STL.64 [R1+0x35b0], R6 ;  /* 0x0035b00601007387 */ /* 0x0049e40000100a00 */
[----:B----4-:R-:W-:-:S02]  /*27ba0*/  MOV R6, R13 ;  /* 0x0000000d00067202 */ /* 0x010fc40000000f00 */
[----:B---3--:R-:W-:Y:S02]  /*27bb0*/  MOV R7, R12 ;  /* 0x0000000c00077202 */ /* 0x008fe40000000f00 */
[----:B------:R-:W0:Y:S04]  /*27bc0*/  LDSM.16.MT88.4 R12, [R0+0x8080] ;  /* 0x00808000000c783b */ /* 0x000e280000004200 */
[----:B------:R1:W-:Y:S04]  /*27bd0*/  STL.64 [R1+0x35a8], R4 ;  /* 0x0035a80401007387 */ /* 0x0003e80000100a00 */
[----:B-1----:R-:W2:Y:S01]  /*27be0*/  LDL.LU R4, [R1+0x370] ;  /* 0x0003700001047983 */ /* 0x002ea20000300800 */
[----:B------:R-:W2:Y:S02]  /*27bf0*/  LDL.LU R5, [R1+0x374] ;  /* 0x0003740001057983 */ /* 0x000ea40000300800 */
[----:B------:R-:W-:Y:S02]  /*27c00*/  STL.64 [R1+0x3518], R22 ;  /* 0x0035181601007387 */ /* 0x000fe40000100a00 */
[----:B------:R1:W-:Y:S02]  /*27c10*/  STL.64 [R1+0x3510], R20 ;  /* 0x0035101401007387 */ /* 0x0003e40000100a00 */
[----:B-1----:R-:W2:Y:S04]  /*27c20*/  LDL.LU.64 R20, [R1+0x20] ;  /* 0x0000200001147983 */ /* 0x002ea80000300a00 */
[----:B0-----:R-:W-:Y:S01]  /*27c30*/  STL.64 [R1+0x3480], R14 ;  /* 0x0034800e01007387 */ /* 0x001fe20000100a00 */
[----:B------:R0:W-:Y:S03]  /*27c40*/  STL.64 [R1+0x3478], R12 ;  /* 0x0034780c01007387 */ /* 0x0001e60000100a00 */
[----:B0-----:R-:W3:Y:S01]  /*27c50*/  LDL.LU R12, [R1+0x210] ;  /* 0x00021000010c7983 */ /* 0x001ee20000300800 */
[----:B------:R-:W3:Y:S02]  /*27c60*/  LDL.LU R13, [R1+0x214] ;  /* 0x00021400010d7983 */ /* 0x000ee40000300800 */
[----:B------:R-:W4:Y:S02]  /*27c70*/  LDL.LU R14, [R1+0x218] ;  /* 0x00021800010e7983 */ /* 0x000f240000300800 */
[----:B------:R-:W4:Y:S01]  /*27c80*/  LDL.LU R15, [R1+0x21c] ;  /* 0x00021c00010f7983 */ /* 0x000f220000300800 */
[----:B------:R-:W-:-:S04]  /*27c90*/  MOV R8, R24 ;  /* 0x0000001800087202 */ /* 0x000fc80000000f00 */
[----:B------:R-:W-:Y:S02]  /*27ca0*/  MOV R23, R8 ;  /* 0x0000000800177202 */ /* 0x000fe40000000f00 */
[----:B------:R-:W2:Y:S01]  /*27cb0*/  LDL.LU R8, [R1+0x300] ;  /* 0x0003000001087983 */ /* 0x000ea20000300800 */
[----:B------:R-:W2:Y:S02]  /*27cc0*/  LDL.LU R9, [R1+0x304] ;  /* 0x0003040001097983 */ /* 0x000ea40000300800 */
[----:B------:R-:W2:Y:S02]  /*27cd0*/  LDL.LU R10, [R1+0x308] ;  /* 0x00030800010a7983 */ /* 0x000ea40000300800 */
[----:B------:R-:W2:Y:S02]  /*27ce0*/  LDL.LU R11, [R1+0x30c] ;  /* 0x00030c00010b7983 */ /* 0x000ea40000300800 */
[----:B------:R-:W-:Y:S01]  /*27cf0*/  IMAD.MOV.U32 R29, RZ, RZ, R25 ;  /* 0x000000ffff1d7224 */ /* 0x000fe200078e0019 */
[----:B----4-:R-:W-:Y:S01]  /*27d00*/  STL.64 [R1+0x3528], R14 ;  /* 0x0035280e01007387 */ /* 0x010fe20000100a00 */
[----:B---3--:R0:W-:Y:S03]  /*27d10*/  STL.64 [R1+0x3520], R12 ;  /* 0x0035200c01007387 */ /* 0x0081e60000100a00 */
[----:B0-----:R-:W3:Y:S01]  /*27d20*/  LDL.LU R12, [R1+0x280] ;  /* 0x00028000010c7983 */ /* 0x001ee20000300800 */
[----:B------:R-:W3:Y:S02]  /*27d30*/  LDL.LU R13, [R1+0x284] ;  /* 0x00028400010d7983 */ /* 0x000ee40000300800 */
[----:B------:R-:W4:Y:S02]  /*27d40*/  LDL.LU R14, [R1+0x288] ;  /* 0x00028800010e7983 */ /* 0x000f240000300800 */
[----:B------:R-:W4:Y:S01]  /*27d50*/  LDL.LU R15, [R1+0x28c] ;  /* 0x00028c00010f7983 */ /* 0x000f220000300800 */
[----:B------:R-:W3:Y:S01]  /*27d60*/  LDL.LU R24, [R1+0x260] ;  /* 0x0002600001187983 */ /* 0x000ee20000300800 */
[----:B------:R-:W3:Y:S02]  /*27d70*/  LDL.LU R25, [R1+0x264] ;  /* 0x0002640001197983 */ /* 0x000ee40000300800 */
[----:B------:R-:W3:Y:S02]  /*27d80*/  LDL.LU R26, [R1+0x268] ;  /* 0x00026800011a7983 */ /* 0x000ee40000300800 */
[----:B------:R-:W3:Y:S01]  /*27d90*/  LDL.LU R27, [R1+0x26c] ;  /* 0x00026c00011b7983 */ /* 0x000ee20000300800 */
[C---:B--2---:R-:W-:Y:S01]  /*27da0*/  HMMA.16816.F32 R4, R16.reuse, R20, R4 ;  /* 0x000000141004723c */ /* 0x044fe20000001804 */
[----:B---3--:R-:W-:Y:S01]  /*27db0*/  STL.64 [R1+0x3568], R26 ;  /* 0x0035681a01007387 */ /* 0x008fe20000100a00 */
[----:B------:R0:W-:Y:S03]  /*27dc0*/  STL.64 [R1+0x3560], R24 ;  /* 0x0035601801007387 */ /* 0x0001e60000100a00 */
[----:B0-----:R-:W2:Y:S01]  /*27dd0*/  LDL.64 R24, [R1+0x10] ;  /* 0x0000100001187983 */ /* 0x001ea20000100a00 */
[----:B----4-:R-:W-:Y:S02]  /*27de0*/  STL.64 [R1+0x3538], R14 ;  /* 0x0035380e01007387 */ /* 0x010fe40000100a00 */
[----:B------:R-:W-:Y:S02]  /*27df0*/  STL.64 [R1+0x3530], R12 ;  /* 0x0035300c01007387 */ /* 0x000fe40000100a00 */
[----:B------:R-:W-:Y:S11]  /*27e00*/  STL [R1+0x3430], R0 ;  /* 0x0034300001007387 */ /* 0x000ff60000100800 */
[----:B------:R-:W-:Y:S02]  /*27e10*/  @!UPT UIADD3 URZ, URZ, URZ, URZ ;  /* 0x0000003f3f3ff290 */ /* 0x000fe4000fffe03f */
[----:B------:R-:W-:Y:S01]  /*27e20*/  STL.64 [R1+0x170], R4 ;  /* 0x0001700401007387 */ /* 0x000fe20000100a00 */
[----:B------:R0:W-:Y:S03]  /*27e30*/  STL.64 [R1+0x178], R6 ;  /* 0x0001780601007387 */ /* 0x0001e60000100a00 */
[----:B0-----:R-:W2:Y:S01]  /*27e40*/  LDL.LU.64 R6, [R1+0x35b0] ;  /* 0x0035b00001067983 */ /* 0x001ea20000300a00 */
[----:B------:R-:W2:Y:S02]  /*27e50*/  LDL.LU.64 R4, [R1+0x35a8] ;  /* 0x0035a80001047983 */ /* 0x000ea40000300a00 */
[----:B------:R0:W-:Y:S01]  /*27e60*/  STL.64 [R1+0x3580], R20 ;  /* 0x0035801401007387 */ /* 0x0001e20000100a00 */
[----:B------:R-:W-:Y:S01]  /*27e70*/  MOV R12, R23 ;  /* 0x00000017000c7202 */ /* 0x000fe20000000f00 */
[----:B0-----:R-:W3:Y:S01]  /*27e80*/  LDL.LU R20, [R1+0x2e0] ;  /* 0x0002e00001147983 */ /* 0x001ee20000300800 */
[----:B------:R-:W3:Y:S02]  /*27e90*/  LDL.LU R21, [R1+0x2e4] ;  /* 0x0002e40001157983 */ /* 0x000ee40000300800 */
[----:B------:R-:W3:Y:S02]  /*27ea0*/  LDL.LU R22, [R1+0x2e8] ;  /* 0x0002e80001167983 */ /* 0x000ee40000300800 */
[----:B------:R-:W3:Y:S01]  /*27eb0*/  LDL.LU R23, [R1+0x2ec] ;  /* 0x0002ec0001177983 */ /* 0x000ee20000300800 */
[C---:B--2---:R-:W-:Y:S11]  /*27ec0*/  HMMA.16816.F32 R4, R16.reuse, R24, R4 ;  /* 0x000000181004723c */ /* 0x044ff60000001804 */
        /* <DEDUP_REMOVED lines=10> */
[----:B--2---:R-:W-:Y:S11]  /*27f70*/  HMMA.16816.F32 R8, R16, R4, R8 ;  /* 0x000000041008723c */ /* 0x004ff60000001808 */
[----:B------:R-:W-:Y:S11]  /*27f80*/  @!UPT UIADD3 URZ, URZ, URZ, URZ ;  /* 0x0000003f3f3ff290 */ /* 0x000ff6000fffe03f */
[----:B------:R-:W-:Y:S02]  /*27f90*/  @!UPT UIADD3 URZ, URZ, URZ, URZ ;  /* 0x0000003f3f3ff290 */ /* 0x000fe4000fffe03f */
[----:B------:R-:W-:Y:S02]  /*27fa0*/  MOV R17, R10 ;  /* 0x0000000a00117202 */ /* 0x000fe40000000f00 */
[----:B------:R-:W-:Y:S02]  /*27fb0*/  MOV R16, R11 ;  /* 0x0000000b00107202 */ /* 0x000fe40000000f00 */
[----:B------:R-:W-:Y:S02]  /*27fc0*/  MOV R0, R8 ;  /* 0x0000000800007202 */ /* 0x000fe40000000f00 */
[----:B------:R-:W-:Y:S01]  /*27fd0*/  MOV R18, R9 ;  /* 0x0000000900127202 */ /* 0x000fe20000000f00 */
[----:B------:R-:W3:Y:S01]  /*27fe0*/  LDL.LU.64 R10, [R1+0x3598] ;  /* 0x00359800010a7983 */ /* 0x000ee20000300a00 */
[----:B------:R-:W3:Y:S02]  /*27ff0*/  LDL.LU.64 R8, [R1+0x3590] ;  /* 0x0035900001087983 */ /* 0x000ee40000300a00 */
[----:B------:R0:W-:Y:S02]  /*28000*/  STL.64 [R1+0x3570], R4 ;  /* 0x0035700401007387 */ /* 0x0001e40000100a00 */
[----:B0-----:R-:W2:Y:S01]  /*28010*/  LDL.LU R4, [R1+0x2c0] ;  /* 0x0002c00001047983 */ /* 0x001ea20000300800 */
[----:B------:R-:W2:Y:S02]  /*28020*/  LDL.LU R5, [R1+0x2c4] ;  /* 0x0002c40001057983 */ /* 0x000ea40000300800 */
[----:B------:R-:W2:Y:S02]  /*28030*/  LDL.LU R6, [R1+0x2c8] ;  /* 0x0002c80001067983 */ /* 0x000ea40000300800 */
[----:B------:R-:W2:Y:S01]  /*28040*/  LDL.LU R7, [R1+0x2cc] ;  /* 0x0002cc0001077983 */ /* 0x000ea20000300800 */
[----:B------:R-:W-:Y:S01]  /*28050*/  STL [R1+0x34fc], R0 ;  /* 0x0034fc0001007387 */ /* 0x000fe20000100800 */
[----:B------:R-:W-:Y:S02]  /*28060*/  STL [R1+0x3470], R18 ;  /* 0x0034701201007387 */ /* 0x000fe40000100800 */
[----:B------:R0:W-:Y:S02]  /*28070*/  STL.64 [R1+0x3468], R16 ;  /* 0x0034681001007387 */ /* 0x0001e40000100a00 */
[----:B0-----:R-:W-:-:S02]  /*28080*/  MOV R16, R3 ;  /* 0x0000000300107202 */ /* 0x001fc40000000f00 */
[----:B------:R-:W-:Y:S01]  /*28090*/  MOV R17, R28 ;  /* 0x0000001c00117202 */ /* 0x000fe20000000f00 */
[----:B------:R-:W2:Y:S01]  /*280a0*/  LDL.LU R3, [R1+0x358c] ;  /* 0x00358c0001037983 */ /* 0x000ea20000300800 */
[----:B------:R-:W2:Y:S02]  /*280b0*/  LDL.LU R28, [R1+0x3588] ;  /* 0x00358800011c7983 */ /* 0x000ea40000300800 */
[----:B------:R-:W2:Y:S02]  /*280c0*/  LDL.LU R18, [R1+0x238] ;  /* 0x0002380001127983 */ /* 0x000ea40000300800 */
[----:B------:R-:W2:Y:S02]  /*280d0*/  LDL.LU R19, [R1+0x23c] ;  /* 0x00023c0001137983 */ /* 0x000ea40000300800 */
[----:B------:R-:W-:-:S07]  /*280e0*/  IMAD.MOV.U32 R13, RZ, RZ, R29 ;  /* 0x000000ffff0d7224 */ /* 0x000fce00078e001d */
[C---:B---3--:R-:W-:Y:S01]  /*280f0*/  HMMA.16816.F32 R20, R8.reuse, R12, R20 ;  /* 0x0000000c0814723c */ /* 0x048fe20000001814 */
[----:B--2---:R-:W-:Y:S01]  /*28100*/  STL.64 [R1+0x3548], R18 ;  /* 0x0035481201007387 */ /* 0x004fe20000100a00 */
[----:B------:R0:W-:Y:S03]  /*28110*/  STL.64 [R1+0x3540], R16 ;  /* 0x0035401001007387 */ /* 0x0001e60000100a00 */
[----:B0-----:R-:W2:Y:S01]  /*28120*/  LDL.LU R16, [R1+0x290] ;  /* 0x0002900001107983 */ /* 0x001ea20000300800 */
[----:B------:R-:W2:Y:S11]  /*28130*/  LDL.LU R17, [R1+0x294] ;  /* 0x0002940001117983 */ /* 0x000eb60000300800 */
[----:B------:R-:W-:Y:S06]  /*28140*/  @!UPT UIADD3 URZ, URZ, URZ, URZ ;  /* 0x0000003f3f3ff290 */ /* 0x000fec000fffe03f */
[----:B------:R0:W-:Y:S02]  /*28150*/  STL.64 [R1+0x120], R20 ;  /* 0x0001201401007387 */ /* 0x0001e40000100a00 */
[----:B------:R-:W-:Y:S01]  /*28160*/  STL.64 [R1+0x128], R22 ;  /* 0x0001281601007387 */ /* 0x000fe20000100a00 */
[----:B0-----:R-:W4:Y:S02]  /*28170*/  LDL.LU.64 R20, [R1+0x3580] ;  /* 0x0035800001147983 */ /* 0x001f240000300a00 */
[C---:B----4-:R-:W-:Y:S11]  /*28180*/  HMMA.16816.F32 R24, R8.reuse, R20, R24 ;  /* 0x000000140818723c */ /* 0x050ff60000001818 */
[----:B------:R-:W-:Y:S11]  /*28190*/  @!UPT UIADD3 URZ, URZ, URZ, URZ ;  /* 0x0000003f3f3ff290 */ /* 0x000ff6000fffe03f */
[----:B------:R-:W-:Y:S01]  /*281a0*/  @!UPT UIADD3 URZ, URZ, URZ, URZ ;  /* 0x0000003f3f3ff290 */ /* 0x000fe2000fffe03f */
[----:B------:R0:W-:Y:S01]  /*281b0*/  STL.64 [R1+0x110], R24 ;  /* 0x0001101801007387 */ /* 0x0001e20000100a00 */
[----:B------:R-:W-:Y:S03]  /*281c0*/  STL.64 [R1+0x118], R26 ;  /* 0x0001181a01007387 */ /* 0x000fe60000100a00 */
[----:B0-----:R-:W3:Y:S01]  /*281d0*/  LDL.LU.64 R24, [R1+0x3578] ;  /* 0x0035780001187983 */ /* 0x001ee20000300a00 */
[----:B------:R-:W-:Y:S01]  /*281e0*/  MOV R19, R3 ;  /* 0x0000000300137202 */ /* 0x000fe20000000f00 */
[C---:B---3--:R-:W-:Y:S01]  /*281f0*/  HMMA.16816.F32 R4, R8.reuse, R24, R4 ;  /* 0x000000180804723c */ /* 0x048fe20000001804 */
[----:B------:R-:W-:Y:S02]  /*28200*/  MOV R3, R24 ;  /* 0x0000001800037202 */ /* 0x000fe40000000f00 */
[----:B------:R-:W-:Y:S11]  /*28210*/  MOV R0, R25 ;  /* 0x0000001900007202 */ /* 0x000ff60000000f00 */
[----:B------:R-:W-:Y:S09]  /*28220*/  @!UPT UIADD3 URZ, URZ, URZ, URZ ;  /* 0x0000003f3f3ff290 */ /* 0x000ff2000fffe03f */
[----:B------:R0:W-:Y:S01]  /*28230*/  STL.64 [R1+0x100], R4 ;  /* 0x0001000401007387 */ /* 0x0001e20000100a00 */
[----:B------:R-:W-:Y:S03]  /*28240*/  STL.64 [R1+0x108], R6 ;  /* 0x0001080601007387 */ /* 0x000fe60000100a00 */
[----:B0-----:R-:W3:Y:S01]  /*28250*/  LDL.LU.64 R4, [R1+0x3570] ;  /* 0x0035700001047983 */ /* 0x001ee20000300a00 */
[----:B------:R-:W3:Y:S02]  /*28260*/  LDL.LU.64 R26, [R1+0x3568] ;  /* 0x00356800011a7983 */ /* 0x000ee40000300a00 */
[----:B------:R-:W3:Y:S02]  /*28270*/  LDL.LU.64 R24, [R1+0x3560] ;  /* 0x0035600001187983 */ /* 0x000ee40000300a00 */
[----:B------:R-:W-:Y:S01]  /*28280*/  IMAD.MOV.U32 R18, RZ, RZ, R28 ;  /* 0x000000ffff127224 */ /* 0x000fe200078e001c */
[----:B---3--:R-:W-:Y:S01]  /*28290*/  HMMA.16816.F32 R8, R8, R4, R24 ;  /* 0x000000040808723c */ /* 0x008fe20000001818 */
[----:B------:R-:W2:Y:S01]  /*282a0*/  LDL.LU.64 R26, [R1+0x3558] ;  /* 0x00355800011a7983 */ /* 0x000ea20000300a00 */
[----:B------:R-:W2:Y:S11]  /*282b0*/  LDL.LU.64 R24, [R1+0x3550] ;  /* 0x0035500001187983 */ /* 0x000eb60000300a00 */
[----:B------:R-:W-:Y:S10]  /*282c0*/  @!UPT UIADD3 URZ, URZ, URZ, URZ ;  /* 0x0000003f3f3ff290 */ /* 0x000ff4000fffe03f */
[----:B------:R0:W-:Y:S01]  /*282d0*/  STL.64 [R1+0xa0], R8 ;  /* 0x0000a00801007387 */ /* 0x0001e20000100a00 */
[----:B------:R-:W-:Y:S01]  /*282e0*/  STL.64 [R1+0xa8], R10 ;  /* 0x0000a80a01007387 */ /* 0x000fe20000100a00 */
[----:B0-----:R-:W-:Y:S01]  /*282f0*/  MOV R8, R3 ;  /* 0x0000000300087202 */ /* 0x001fe20000000f00 */
[C---:B--2---:R-:W-:Y:S01]  /*28300*/  HMMA.16816.F32 R12, R24.reuse, R12, R16 ;  /* 0x0000000c180c723c */ /* 0x044fe20000001810 */
[----:B------:R-:W2:Y:S01]  /*28310*/  LDL.LU.64 R18, [R1+0x3548] ;  /* 0x0035480001127983 */ /* 0x000ea20000300a00 */
[----:B------:R-:W2:Y:S11]  /*28320*/  LDL.LU.64 R16, [R1+0x3540] ;  /* 0x0035400001107983 */ /* 0x000eb60000300a00 */
[----:B------:R-:W-:Y:S10]  /*28330*/  @!UPT UIADD3 URZ, URZ, URZ, URZ ;  /* 0x0000003f3f3ff290 */ /* 0x000ff4000fffe03f */
[----:B------:R0:W-:Y:S01]  /*28340*/  STL.64 [R1+0xe0], R12 ;  /* 0x0000e00c01007387 */ /* 0x0001e20000100a00 */
[----:B------:R-:W-:Y:S01]  /*28350*/  MOV R28, R14 ;  /* 0x0000000e001c7202 */ /* 0x000fe20000000f00 */
[----:B------:R-:W-:Y:S02]  /*28360*/  IMAD.MOV.U32 R3, RZ, RZ, R15 ;  /* 0x000000ffff037224 */ /* 0x000fe400078e000f */
[----:B------:R-:W3:Y:S04]  /*28370*/  LDL.LU.64 R14, [R1+0x3538] ;  /* 0x00353800010e7983 */ /* 0x000ee80000300a00 */
[----:B0-----:R-:W3:Y:S01]  /*28380*/  LDL.LU.64 R12, [R1+0x3530] ;  /* 0x00353000010c7983 */ /* 0x001ee20000300a00 */
[----:B------:R-:W-:Y:S02]  /*28390*/  STL [R1+0x3388], R3 ;  /* 0x0033880301007387 */ /* 0x000fe40000100800 */
[----:B------:R-:W-:Y:S01]  /*283a0*/  STL [R1+0x3384], R28 ;  /* 0x0033841c01007387 */ /* 0x000fe20000100800 */
[----:B------:R-:W-:Y:S01]  /*283b0*/  MOV R9, R0 ;  /* 0x0000000000097202 */ /* 0x000fe20000000f00 */
[----:B------:R-:W-:Y:S01]  /*283c0*/  MOV R0, R20 ;  /* 0x0000001400007202 */ /* 0x000fe20000000f00 */
[----:B------:R-:W-:Y:S01]  /*283d0*/  MOV R29, R21 ;  /* 0x00000015001d7202 */ /* 0x000fe20000000f00 */
[C---:B---3--:R-:W-:Y:S11]  /*283e0*/  HMMA.16816.F32 R12, R24.reuse, R20, R12 ;  /* 0x00000014180c723c */ /* 0x048ff6000000180c */
[----:B------:R-:W-:Y:S11]  /*283f0*/  @!UPT UIADD3 URZ, URZ, URZ, URZ ;  /* 0x0000003f3f3ff290 */ /* 0x000ff6000fffe03f */
[----:B------:R-:W-:Y:S01]  /*28400*/  @!UPT UIADD3 URZ, URZ, URZ, URZ ;  /* 0x0000003f3f3ff290 */ /* 0x000fe2000fffe03f */
[----:B------:R-:W-:Y:S01]  /*28410*/  STL.64 [R1+0xd0], R12 ;  /* 0x0000d00c01007387 */ /* 0x000fe20000100a00 */
[----:B------:R0:W-:Y:S03]  /*28420*/  STL.64 [R1+0xd8], R14 ;  /* 0x0000d80e01007387 */ /* 0x0001e60000100a00 */
[----:B0-----:R-:W3:Y:S01]  /*28430*/  LDL.LU.64 R14, [R1+0x3528] ;  /* 0x00352800010e7983 */ /* 0x001ee20000300a00 */
[----:B------:R-:W3:Y:S02]  /*28440*/  LDL.LU.64 R12, [R1+0x3520] ;  /* 0x00352000010c7983 */ /* 0x000ee40000300a00 */
[----:B------:R-:W4:Y:S02]  /*28450*/  LDL.LU.64 R22, [R1+0x3518] ;  /* 0x0035180001167983 */ /* 0x000f240000300a00 */
[----:B------:R-:W4:Y:S02]  /*28460*/  LDL.LU.64 R20, [R1+0x3510] ;  /* 0x0035100001147983 */ /* 0x000f240000300a00 */
[C---:B----4-:R-:W-:Y:S01]  /*28470*/  HMMA.16816.F32 R8, R24.reuse, R8, R20 ;  /* 0x000000081808723c */ /* 0x050fe20000001814 */
[----:B------:R-:W3:Y:S01]  /*28480*/  LDL.LU.64 R22, [R1+0x3508] ;  /* 0x0035080001167983 */ /* 0x000ee20000300a00 */
[----:B------:R-:W3:Y:S11]  /*28490*/  LDL.LU.64 R20, [R1+0x3500] ;  /* 0x0035000001147983 */ /* 0x000ef60000300a00 */
[----:B------:R-:W-:Y:S11]  /*284a0*/  @!UPT UIADD3 URZ, URZ, URZ, URZ ;  /* 0x0000003f3f3ff290 */ /* 0x000ff6000fffe03f */
[----:B------:R-:W-:Y:S02]  /*284b0*/  MOV R28, R11 ;  /* 0x0000000b001c7202 */ /* 0x000fe40000000f00 */
[----:B------:R-:W-:Y:S01]  /*284c0*/  MOV R3, R10 ;  /* 0x0000000a00037202 */ /* 0x000fe20000000f00 */
[----:B------:R2:W-:Y:S02]  /*284d0*/  STL.64 [R1+0xc0], R8 ;  /* 0x0000c00801007387 */ /* 0x0005e40000100a00 */
[----:B------:R-:W-:Y:S02]  /*284e0*/  STL [R1+0x3390], R28 ;  /* 0x0033901c01007387 */ /* 0x000fe40000100800 */
[----:B------:R-:W-:Y:S01]  /*284f0*/  STL [R1+0x338c], R3 ;  /* 0x00338c0301007387 */ /* 0x000fe20000100800 */
[----:B------:R-:W-:Y:S01]  /*28500*/  STL.64 [R1+0x34e0], R4 ;  /* 0x0034e00401007387 */ /* 0x000fe20000100a00 */
[----:B--2---:R-:W-:Y:S02]  /*28510*/  HMMA.16816.F32 R8, R24, R4, R16 ;  /* 0x000000041808723c */ /* 0x004fe40000001810 */
[----:B------:R-:W3:Y:S11]  /*28520*/  LDL.LU.64 R24, [R1+0x30] ;  /* 0x0000300001187983 */ /* 0x000ef60000300a00 */
[----:B------:R-:W-:Y:S10]  /*28530*/  @!UPT UIADD3 URZ, URZ, URZ, URZ ;  /* 0x0000003f3f3ff290 */ /* 0x000ff4000fffe03f */
[----:B------:R-:W-:Y:S01]  /*28540*/  STL.64 [R1+0x70], R8 ;  /* 0x0000700801007387 */ /* 0x000fe20000100a00 */
[----:B------:R3:W-:Y:S02]  /*28550*/  STL.64 [R1+0x78], R10 ;  /* 0x0000780a01007387 */ /* 0x0007e40000100a00 */
[C---:B---3--:R-:W-:Y:S11]  /*28560*/  HMMA.16816.F32 R8, R20.reuse, R24, R12 ;  /* 0x000000181408723c */ /* 0x048ff6000000180c */
[----:B------:R-:W-:Y:S11]  /*28570*/  @!UPT UIADD3 URZ, URZ, URZ, URZ ;  /* 0x0000003f3f3ff290 */ /* 0x000ff6000fffe03f */
[----:B------:R-:W-:Y:S01]  /*28580*/  @!UPT UIADD3 URZ, URZ, URZ, URZ ;  /* 0x0000003f3f3ff290 */ /* 0x000fe2000fffe03f */
[----:B------:R-:W-:Y:S01]  /*28590*/  STL.64 [R1+0x60], R8 ;  /* 0x0000600801007387 */ /* 0x000fe20000100a00 */
[----:B------:R-:W-:Y:S02]  /*285a0*/  MOV R28, R10 ;  /* 0x0000000a001c7202 */ /* 0x000fe40000000f00 */
[----:B------:R-:W-:Y:S02]  /*285b0*/  MOV R3, R11 ;  /* 0x0000000b00037202 */ /* 0x000fe40000000f00 */
[----:B------:R-:W0:Y:S01]  /*285c0*/  LDSM.16.MT88.4 R8, [R2+0x9000] ;  /* 0x009000000208783b */ /* 0x000e220000004200 */
[----:B------:R-:W-:Y:S02]  /*285d0*/  STL.64 [R1+0x34d8], R24 ;  /* 0x0034d81801007387 */ /* 0x000fe40000100a00 */
[----:B------:R-:W-:Y:S02]  /*285e0*/  STL [R1+0x3398], R28 ;  /* 0x0033981c01007387 */ /* 0x000fe40000100800 */
[----:B------:R-:W-:Y:S01]  /*285f0*/  STL [R1+0x3394], R3 ;  /* 0x0033940301007387 */ /* 0x000fe20000100800 */
[----:B0-----:R-:W-:Y:S01]  /*28600*/  STL.64 [R1+0x3440], R10 ;  /* 0x0034400a01007387 */ /* 0x001fe20000100a00 */
[----:B------:R0:W-:Y:S03]  /*28610*/  STL.64 [R1+0x3438], R8 ;  /* 0x0034380801007387 */ /* 0x0001e60000100a00 */
[----:B0-----:R-:W2:Y:S01]  /*28620*/  LDL.LU R8, [R1+0x1d0] ;  /* 0x0001d00001087983 */ /* 0x001ea20000300800 */
[----:B------:R-:W2:Y:S02]  /*28630*/  LDL.LU R9, [R1+0x1d4] ;  /* 0x0001d40001097983 */ /* 0x000ea40000300800 */
[----:B------:R-:W3:Y:S02]  /*28640*/  LDL.LU R10, [R1+0x1d8] ;  /* 0x0001d800010a7983 */ /* 0x000ee40000300800 */
[----:B------:R-:W3:Y:S01]  /*28650*/  LDL.LU R11, [R1+0x1dc] ;  /* 0x0001dc00010b7983 */ /* 0x000ee20000300800 */
[----:B------:R-:W4:Y:S01]  /*28660*/  LDL.LU R16, [R1+0x1f0] ;  /* 0x0001f00001107983 */ /* 0x000f220000300800 */
[----:B------:R-:W4:Y:S02]  /*28670*/  LDL.LU R17, [R1+0x1f4] ;  /* 0x0001f40001117983 */ /* 0x000f240000300800 */
[----:B------:R-:W2:Y:S02]  /*28680*/  LDL.LU R18, [R1+0x1f8] ;  /* 0x0001f80001127983 */ /* 0x000ea40000300800 */
[----:B------:R-:W2:Y:S01]  /*28690*/  LDL.LU R19, [R1+0x1fc] ;  /* 0x0001fc0001137983 */ /* 0x000ea20000300800 */
[----:B------:R-:W2:Y:S01]  /*286a0*/  LDL.LU R24, [R1+0x90] ;  /* 0x0000900001187983 */ /* 0x000ea20000300800 */
[----:B------:R-:W2:Y:S02]  /*286b0*/  LDL.LU R25, [R1+0x94] ;  /* 0x0000940001197983 */ /* 0x000ea40000300800 */
[----:B------:R-:W2:Y:S02]  /*286c0*/  LDL.LU R26, [R1+0x98] ;  /* 0x00009800011a7983 */ /* 0x000ea40000300800 */
[----:B------:R-:W2:Y:S02]  /*286d0*/  LDL.LU R27, [R1+0x9c] ;  /* 0x00009c00011b7983 */ /* 0x000ea40000300800 */
[----:B--2---:R-:W-:Y:S01]  /*286e0*/  STL.64 [R1+0x34f0], R26 ;  /* 0x0034f01a01007387 */ /* 0x004fe20000100a00 */
[----:B------:R0:W-:Y:S03]  /*286f0*/  STL.64 [R1+0x34e8], R24 ;  /* 0x0034e81801007387 */ /* 0x0001e60000100a00 */
[----:B0-----:R-:W2:Y:S01]  /*28700*/  LDL.LU R24, [R1+0x250] ;  /* 0x0002500001187983 */ /* 0x001ea20000300800 */
[----:B------:R-:W2:Y:S02]  /*28710*/  LDL.LU R25, [R1+0x254] ;  /* 0x0002540001197983 */ /* 0x000ea40000300800 */
[----:B------:R-:W2:Y:S02]  /*28720*/  LDL.LU R26, [R1+0x258] ;  /* 0x00025800011a7983 */ /* 0x000ea40000300800 */
[----:B------:R-:W2:Y:S01]  /*28730*/  LDL.LU R27, [R1+0x25c] ;  /* 0x00025c00011b7983 */ /* 0x000ea20000300800 */
[----:B------:R-:W2:Y:S01]  /*28740*/  LDL.LU R4, [R1+0x240] ;  /* 0x0002400001047983 */ /* 0x000ea20000300800 */
[----:B------:R-:W2:Y:S02]  /*28750*/  LDL.LU R5, [R1+0x244] ;  /* 0x0002440001057983 */ /* 0x000ea40000300800 */
[----:B------:R-:W2:Y:S02]  /*28760*/  LDL.LU R6, [R1+0x248] ;  /* 0x0002480001067983 */ /* 0x000ea40000300800 */
[----:B------:R-:W2:Y:S01]  /*28770*/  LDL.LU R7, [R1+0x24c] ;  /* 0x00024c0001077983 */ /* 0x000ea20000300800 */
[----:B------:R-:W-:Y:S01]  /*28780*/  STL.64 [R1+0x3490], R18 ;  /* 0x0034901201007387 */ /* 0x000fe20000100a00 */
[----:B----4-:R0:W-:Y:S03]  /*28790*/  STL.64 [R1+0x3488], R16 ;  /* 0x0034881001007387 */ /* 0x0101e60000100a00 */
[----:B0-----:R-:W2:Y:S01]  /*287a0*/  LDL.LU.64 R16, [R1+0x10] ;  /* 0x0000100001107983 */ /* 0x001ea20000300a00 */
[----:B------:R-:W4:Y:S02]  /*287b0*/  LDL.LU R12, [R1+0x200] ;  /* 0x00020000010c7983 */ /* 0x000f240000300800 */
[----:B------:R-:W4:Y:S02]  /*287c0*/  LDL.LU R13, [R1+0x204] ;  /* 0x00020400010d7983 */ /* 0x000f240000300800 */
[----:B------:R-:W2:Y:S01]  /*287d0*/  LDL.LU R14, [R1+0x208] ;  /* 0x00020800010e7983 */ /* 0x000ea20000300800 */
[----:B------:R-:W2:Y:S04]  /*287e0*/  LDL.LU R15, [R1+0x20c] ;  /* 0x00020c00010f7983 */ /* 0x000ea80000300800 */
[----:B--2---:R-:W-:Y:S01]  /*287f0*/  STL.64 [R1+0x34a0], R14 ;  /* 0x0034a00e01007387 */ /* 0x004fe20000100a00 */
[----:B----4-:R0:W-:Y:S03]  /*28800*/  STL.64 [R1+0x3498], R12 ;  /* 0x0034980c01007387 */ /* 0x0101e60000100a00 */
[----:B0-----:R-:W2:Y:S01]  /*28810*/  LDL.LU R12, [R1+0x2a0] ;  /* 0x0002a000010c7983 */ /* 0x001ea20000300800 */
[----:B------:R-:W2:Y:S02]  /*28820*/  LDL.LU R13, [R1+0x2a4] ;  /* 0x0002a400010d7983 */ /* 0x000ea40000300800 */
[----:B------:R-:W4:Y:S02]  /*28830*/  LDL.LU R14, [R1+0x2a8] ;  /* 0x0002a800010e7983 */ /* 0x000f240000300800 */
[----:B------:R-:W4:Y:S02]  /*28840*/  LDL.LU R15, [R1+0x2ac] ;  /* 0x0002ac00010f7983 */ /* 0x000f240000300800 */
[----:B----4-:R-:W-:Y:S01]  /*28850*/  STL.64 [R1+0x34b0], R14 ;  /* 0x0034b00e01007387 */ /* 0x010fe20000100a00 */
[----:B--2---:R0:W-:Y:S03]  /*28860*/  STL.64 [R1+0x34a8], R12 ;  /* 0x0034a80c01007387 */ /* 0x0041e60000100a00 */
[----:B0-----:R-:W2:Y:S01]  /*28870*/  LDL.LU R12, [R1+0x2b0] ;  /* 0x0002b000010c7983 */ /* 0x001ea20000300800 */
[----:B------:R-:W2:Y:S02]  /*28880*/  LDL.LU R13, [R1+0x2b4] ;  /* 0x0002b400010d7983 */ /* 0x000ea40000300800 */
[----:B------:R-:W4:Y:S02]  /*28890*/  LDL.LU R14, [R1+0x2b8] ;  /* 0x0002b800010e7983 */ /* 0x000f240000300800 */
[----:B------:R-:W4:Y:S01]  /*288a0*/  LDL.LU R15, [R1+0x2bc] ;  /* 0x0002bc00010f7983 */ /* 0x000f220000300800 */
[C---:B------:R-:W-:Y:S11]  /*288b0*/  HMMA.16816.F32 R4, R20.reuse, R16, R4 ;  /* 0x000000101404723c */ /* 0x040ff60000001804 */
[----:B------:R-:W-:Y:S11]  /*288c0*/  @!UPT UIADD3 URZ, URZ, URZ, URZ ;  /* 0x0000003f3f3ff290 */ /* 0x000ff6000fffe03f */
[----:B------:R-:W-:Y:S02]  /*288d0*/  @!UPT UIADD3 URZ, URZ, URZ, URZ ;  /* 0x0000003f3f3ff290 */ /* 0x000fe4000fffe03f */
[----:B------:R-:W-:Y:S01]  /*288e0*/  MOV R28, R5 ;  /* 0x00000005001c7202 */ /* 0x000fe20000000f00 */
[----:B----4-:R-:W-:Y:S01]  /*288f0*/  STL.64 [R1+0x34c0], R14 ;  /* 0x0034c00e01007387 */ /* 0x010fe20000100a00 */
[----:B--2---:R0:W-:Y:S03]  /*28900*/  STL.64 [R1+0x34b8], R12 ;  /* 0x0034b80c01007387 */ /* 0x0041e60000100a00 */
[----:B0-----:R-:W2:Y:S01]  /*28910*/  LDL.LU R12, [R1+0x220] ;  /* 0x00022000010c7983 */ /* 0x001ea20000300800 */
[----:B------:R-:W2:Y:S02]  /*28920*/  LDL.LU R13, [R1+0x224] ;  /* 0x00022400010d7983 */ /* 0x000ea40000300800 */
[----:B------:R-:W2:Y:S02]  /*28930*/  LDL.LU R14, [R1+0x228] ;  /* 0x00022800010e7983 */ /* 0x000ea40000300800 */
[----:B------:R-:W2:Y:S01]  /*28940*/  LDL.LU R15, [R1+0x22c] ;  /* 0x00022c00010f7983 */ /* 0x000ea20000300800 */
[----:B---3--:R-:W-:Y:S01]  /*28950*/  STL.64 [R1+0x3450], R10 ;  /* 0x0034500a01007387 */ /* 0x008fe20000100a00 */
[----:B------:R0:W-:Y:S02]  /*28960*/  STL.64 [R1+0x3448], R8 ;  /* 0x0034480801007387 */ /* 0x0001e40000100a00 */
[----:B0-----:R-:W-:Y:S01]  /*28970*/  IMAD.MOV.U32 R8, RZ, RZ, R0 ;  /* 0x000000ffff087224 */ /* 0x001fe200078e0000 */
[----:B------:R-:W-:Y:S01]  /*28980*/  MOV R9, R29 ;  /* 0x0000001d00097202 */ /* 0x000fe20000000f00 */
[----:B------:R-:W3:Y:S01]  /*28990*/  LDL.LU R0, [R1+0x34fc] ;  /* 0x0034fc0001007983 */ /* 0x000ee20000300800 */
[----:B------:R-:W4:Y:S05]  /*289a0*/  LDL.LU R29, [R1+0x34f8] ;  /* 0x0034f800011d7983 */ /* 0x000f2a0000300800 */
[C---:B------:R-:W-:Y:S11]  /*289b0*/  HMMA.16816.F32 R24, R20.reuse, R8, R24 ;  /* 0x000000081418723c */ /* 0x040ff60000001818 */
[----:B------:R-:W-:Y:S11]  /*289c0*/  @!UPT UIADD3 URZ, URZ, URZ, URZ ;  /* 0x0000003f3f3ff290 */ /* 0x000ff6000fffe03f */
[----:B------:R-:W-:Y:S01]  /*289d0*/  @!UPT UIADD3 URZ, URZ, URZ, URZ ;  /* 0x0000003f3f3ff290 */ /* 0x000fe2000fffe03f */
[----:B------:R-:W-:Y:S01]  /*289e0*/  STL.64 [R1+0x50], R24 ;  /* 0x0000501801007387 */ /* 0x000fe20000100a00 */
[----:B------:R0:W-:Y:S03]  /*289f0*/  STL.64 [R1+0x58], R26 ;  /* 0x0000581a01007387 */ /* 0x0001e60000100a00 */
[----:B0-----:R-:W2:Y:S01]  /*28a00*/  LDL.LU.64 R26, [R1+0x34f0] ;  /* 0x0034f000011a7983 */ /* 0x001ea20000300a00 */
[----:B------:R-:W2:Y:S02]  /*28a10*/  LDL.LU.64 R24, [R1+0x34e8] ;  /* 0x0034e80001187983 */ /* 0x000ea40000300a00 */
[----:B------:R0:W-:Y:S02]  /*28a20*/  STL [R1+0x40], R4 ;  /* 0x0000400401007387 */ /* 0x0001e40000100800 */
[----:B------:R1:W-:Y:S01]  /*28a30*/  STL [R1+0x4c], R7 ;  /* 0x00004c0701007387 */ /* 0x0003e20000100800 */
[----:B0-----:R-:W2:Y:S01]  /*28a40*/  LDL.LU.64 R4, [R1+0x34e0] ;  /* 0x0034e00001047983 */ /* 0x001ea20000300a00 */
[----:B------:R-:W-:Y:S01]  /*28a50*/  MOV R3, R6 ;  /* 0x0000000600037202 */ /* 0x000fe20000000f00 */
[----:B--2---:R-:W-:Y:S02]  /*28a60*/  HMMA.16816.F32 R20, R20, R4, R24 ;  /* 0x000000041414723c */ /* 0x004fe40000001818 */
[----:B------:R-:W2:Y:S01]  /*28a70*/  LDL.LU.64 R24, [R1+0x34d8] ;  /* 0x0034d80001187983 */ /* 0x000ea20000300a00 */
[----:B------:R-:W-:-:S02]  /*28a80*/  MOV R11, R4 ;  /* 0x00000004000b7202 */ /* 0x000fc40000000f00 */
[----:B------:R-:W-:Y:S11]  /*28a90*/  MOV R10, R5 ;  /* 0x00000005000a7202 */ /* 0x000ff60000000f00 */
[----:B------:R-:W-:Y:S07]  /*28aa0*/  @!UPT UIADD3 URZ, URZ, URZ, URZ ;  /* 0x0000003f3f3ff290 */ /* 0x000fee000fffe03f */
[----:B------:R-:W-:Y:S01]  /*28ab0*/  STL.64 [R1+0x90], R20 ;  /* 0x0000901401007387 */ /* 0x000fe20000100a00 */
[----:B------:R2:W-:Y:S02]  /*28ac0*/  STL.64 [R1+0x98], R22 ;  /* 0x0000981601007387 */ /* 0x0005e40000100a00 */
[----:B-1----:R-:W3:Y:S02]  /*28ad0*/  LDL.LU.64 R6, [R1+0x34d0] ;  /* 0x0034d00001067983 */ /* 0x002ee40000300a00 */
[----:B------:R-:W3:Y:S01]  /*28ae0*/  LDL.LU.64 R4, [R1+0x34c8] ;  /* 0x0034c80001047983 */ /* 0x000ee20000300a00 */
[----:B--2---:R-:W-:Y:S02]  /*28af0*/  MOV R23, R24 ;  /* 0x0000001800177202 */ /* 0x004fe40000000f00 */
[----:B------:R-:W-:Y:S01]  /*28b00*/  MOV R22, R25 ;  /* 0x0000001900167202 */ /* 0x000fe20000000f00 */
[C---:B---3--:R-:W-:Y:S01]  /*28b10*/  HMMA.16816.F32 R12, R4.reuse, R24, R12 ;  /* 0x00000018040c723c */ /* 0x048fe2000000180c */
[----:B------:R-:W0:Y:S11]  /*28b20*/  LDSM.16.MT88.4 R24, [R2+0x9080] ;  /* 0x009080000218783b */ /* 0x000e360000004200 */
[----:B------:R-:W-:Y:S11]  /*28b30*/  @!UPT UIADD3 URZ, URZ, URZ, URZ ;  /* 0x0000003f3f3ff290 */ /* 0x000ff6000fffe03f */
[----:B------:R-:W-:Y:S01]  /*28b40*/  STL.64 [R1+0x210], R12 ;  /* 0x0002100c01007387 */ /* 0x000fe20000100a00 */
[----:B------:R1:W-:Y:S03]  /*28b50*/  STL.64 [R1+0x218], R14 ;  /* 0x0002180e01007387 */ /* 0x0003e60000100a00 */
[----:B-1----:R-:W2:Y:S01]  /*28b60*/  LDL.LU.64 R14, [R1+0x34c0] ;  /* 0x0034c000010e7983 */ /* 0x002ea20000300a00 */
[----:B------:R-:W2:Y:S03]  /*28b70*/  LDL.LU.64 R12, [R1+0x34b8] ;  /* 0x0034b800010c7983 */ /* 0x000ea60000300a00 */
[----:B0-----:R-:W-:Y:S01]  /*28b80*/  STL.64 [R1+0x3408], R26 ;  /* 0x0034081a01007387 */ /* 0x001fe20000100a00 */
[----:B------:R0:W-:Y:S03]  /*28b90*/  STL.64 [R1+0x3400], R24 ;  /* 0x0034001801007387 */ /* 0x0001e60000100a00 */
[----:B0-----:R-:W3:Y:S01]  /*28ba0*/  LDL.LU R24, [R1+0x80] ;  /* 0x0000800001187983 */ /* 0x001ee20000300800 */
[----:B------:R-:W3:Y:S02]  /*28bb0*/  LDL.LU R25, [R1+0x84] ;  /* 0x0000840001197983 */ /* 0x000ee40000300800 */
[----:B------:R-:W3:Y:S02]  /*28bc0*/  LDL.LU R26, [R1+0x88] ;  /* 0x00008800011a7983 */ /* 0x000ee40000300800 */
[----:B------:R-:W3:Y:S01]  /*28bd0*/  LDL.LU R27, [R1+0x8c] ;  /* 0x00008c00011b7983 */ /* 0x000ee20000300800 */
[C---:B--2---:R-:W-:Y:S01]  /*28be0*/  HMMA.16816.F32 R12, R4.reuse, R8, R12 ;  /* 0x00000008040c723c */ /* 0x044fe2000000180c */
[----:B---3--:R-:W-:Y:S01]  /*28bf0*/  STL.64 [R1+0x3460], R26 ;  /* 0x0034601a01007387 */ /* 0x008fe20000100a00 */
[----:B------:R0:W-:Y:S03]  /*28c00*/  STL.64 [R1+0x3458], R24 ;  /* 0x0034581801007387 */ /* 0x0001e60000100a00 */
[----:B0-----:R-:W2:Y:S01]  /*28c10*/  LDL.LU R24, [R1+0x1e0] ;  /* 0x0001e00001187983 */ /* 0x001ea20000300800 */
[----:B------:R-:W2:Y:S02]  /*28c20*/  LDL.LU R25, [R1+0x1e4] ;  /* 0x0001e40001197983 */ /* 0x000ea40000300800 */
[----:B------:R-:W2:Y:S02]  /*28c30*/  LDL.LU R26, [R1+0x1e8] ;  /* 0x0001e800011a7983 */ /* 0x000ea40000300800 */
[----:B------:R-:W2:Y:S11]  /*28c40*/  LDL.LU R27, [R1+0x1ec] ;  /* 0x0001ec00011b7983 */ /* 0x000eb60000300800 */
[----:B------:R-:W-:Y:S02]  /*28c50*/  @!UPT UIADD3 URZ, URZ, URZ, URZ ;  /* 0x0000003f3f3ff290 */ /* 0x000fe4000fffe03f */
[----:B------:R-:W-:Y:S01]  /*28c60*/  STL.64 [R1+0x290], R12 ;  /* 0x0002900c01007387 */ /* 0x000fe20000100a00 */
[----:B------:R0:W-:Y:S03]  /*28c70*/  STL.64 [R1+0x298], R14 ;  /* 0x0002980e01007387 */ /* 0x0001e60000100a00 */
[----:B0-----:R-:W3:Y:S01]  /*28c80*/  LDL.LU.64 R14, [R1+0x34b0] ;  /* 0x0034b000010e7983 */ /* 0x001ee20000300a00 */
[----:B------:R-:W3:Y:S02]  /*28c90*/  LDL.LU.64 R12, [R1+0x34a8] ;  /* 0x0034a800010c7983 */ /* 0x000ee40000300a00 */
[C---:B---3--:R-:W-:Y:S11]  /*28ca0*/  HMMA.16816.F32 R12, R4.reuse, R16, R12 ;  /* 0x00000010040c723c */ /* 0x048ff6000000180c */
[----:B------:R-:W-:Y:S11]  /*28cb0*/  @!UPT UIADD3 URZ, URZ, URZ, URZ ;  /* 0x0000003f3f3ff290 */ /* 0x000ff6000fffe03f */
[----:B------:R-:W-:Y:S01]  /*28cc0*/  @!UPT UIADD3 URZ, URZ, URZ, URZ ;  /* 0x0000003f3f3ff290 */ /* 0x000fe2000fffe03f */
[----:B------:R-:W-:Y:S01]  /*28cd0*/  STL.64 [R1+0x280], R12 ;  /* 0x0002800c01007387 */ /* 0x000fe20000100a00 */
[----:B------:R0:W-:Y:S03]  /*28ce0*/  STL.64 [R1+0x288], R14 ;  /* 0x0002880e01007387 */ /* 0x0001e60000100a00 */
[----:B0-----:R-:W3:Y:S01]  /*28cf0*/  LDL.LU.64 R14, [R1+0x34a0] ;  /* 0x0034a000010e7983 */ /* 0x001ee20000300a00 */
[----:B------:R-:W3:Y:S01]  /*28d00*/  LDL.LU.64 R12, [R1+0x3498] ;  /* 0x00349800010c7983 */ /* 0x000ee20000300a00 */
[----:B------:R-:W-:Y:S01]  /*28d10*/  MOV R20, R11 ;  /* 0x0000000b00147202 */ /* 0x000fe20000000f00 */
[----:B------:R-:W-:Y:S01]  /*28d20*/  IMAD.MOV.U32 R21, RZ, RZ, R10 ;  /* 0x000000ffff157224 */ /* 0x000fe200078e000a */
[----:B------:R-:W-:Y:S02]  /*28d30*/  MOV R11, R16 ;  /* 0x00000010000b7202 */ /* 0x000fe40000000f00 */
[----:B------:R-:W-:Y:S01]  /*28d40*/  MOV R10, R17 ;  /* 0x00000011000a7202 */ /* 0x000fe20000000f00 */
[----:B------:R-:W2:Y:S01]  /*28d50*/  LDL.LU.64 R18, [R1+0x3490] ;  /* 0x0034900001127983 */ /* 0x000ea20000300a00 */
[----:B------:R-:W2:Y:S02]  /*28d60*/  LDL.LU.64 R16, [R1+0x3488] ;  /* 0x0034880001107983 */ /* 0x000ea40000300a00 */
[----:B---3--:R-:W-:Y:S01]  /*28d70*/  HMMA.16816.F32 R4, R4, R20, R12 ;  /* 0x000000140404723c */ /* 0x008fe2000000180c */
[----:B------:R-:W2:Y:S01]  /*28d80*/  LDL.LU.64 R14, [R1+0x3480] ;  /* 0x00348000010e7983 */ /* 0x000ea20000300a00 */
[----:B------:R-:W2:Y:S11]  /*28d90*/  LDL.LU.64 R12, [R1+0x3478] ;  /* 0x00347800010c7983 */ /* 0x000eb60000300a00 */
[----:B------:R-:W-:Y:S10]  /*28da0*/  @!UPT UIADD3 URZ, URZ, URZ, URZ ;  /* 0x0000003f3f3ff290 */ /* 0x000ff4000fffe03f */
[----:B------:R0:W-:Y:S01]  /*28db0*/  STL.64 [R1+0x230], R4 ;  /* 0x0002300401007387 */ /* 0x0001e20000100a00 */
[----:B------:R2:W-:Y:S01]  /*28dc0*/  STL.64 [R1+0x238], R6 ;  /* 0x0002380601007387 */ /* 0x0005e20000100a00 */
[----:B0-----:R-:W-:Y:S02]  /*28dd0*/  MOV R4, R23 ;  /* 0x0000001700047202 */ /* 0x001fe40000000f00 */
[----:B------:R-:W-:-:S07]  /*28de0*/  MOV R5, R22 ;  /* 0x0000001600057202 */ /* 0x000fce0000000f00 */
[----:B--2---:R-:W-:Y:S01]  /*28df0*/  HMMA.16816.F32 R4, R12, R4, R16 ;  /* 0x000000040c04723c */ /* 0x004fe20000001810 */
[----:B------:R-:W2:Y:S01]  /*28e00*/  LDL.LU R18, [R1+0x3470] ;  /* 0x0034700001127983 */ /* 0x000ea20000300800 */
[----:B------:R-:W3:Y:S02]  /*28e10*/  LDL.LU.64 R16, [R1+0x3468] ;  /* 0x0034680001107983 */ /* 0x000ee40000300a00 */
[----:B------:R-:W2:Y:S11]  /*28e20*/  LDL R19, [R1+0x14c0] ;  /* 0x0014c00001137983 */ /* 0x000eb60000100800 */
[----:B------:R-:W-:Y:S08]  /*28e30*/  @!UPT UIADD3 URZ, URZ, URZ, URZ ;  /* 0x0000003f3f3ff290 */ /* 0x000ff0000fffe03f */
[----:B------:R-:W-:Y:S01]  /*28e40*/  STL.64 [R1+0x1f0], R4 ;  /* 0x0001f00401007387 */ /* 0x000fe20000100a00 */
[----:B------:R-:W-:Y:S02]  /*28e50*/  STL.64 [R1+0x1f8], R6 ;  /* 0x0001f80601007387 */ /* 0x000fe40000100a00 */
[----:B----4-:R-:W0:Y:S02]  /*28e60*/  LDSM.16.MT88.4 R4, [R29+0x9000] ;  /* 0x009000001d04783b */ /* 0x010e240000004200 */
[----:B0-----:R0:W-:Y:S02]  /*28e70*/  STL.64 [R1+0x33e0], R6 ;  /* 0x0033e00601007387 */ /* 0x0011e40000100a00 */
[----:B------:R1:W-:Y:S02]  /*28e80*/  STL.64 [R1+0x33d8], R4 ;  /* 0x0033d80401007387 */ /* 0x0003e40000100a00 */
[----:B0-----:R-:W4:Y:S01]  /*28e90*/  LDL R6, [R1+0x18] ;  /* 0x0000180001067983 */ /* 0x001f220000100800 */
[----:B-1----:R-:W-:Y:S01]  /*28ea0*/  IMAD.MOV.U32 R4, RZ, RZ, R11 ;  /* 0x000000ffff047224 */ /* 0x002fe200078e000b */
[----:B------:R-:W-:-:S02]  /*28eb0*/  MOV R5, R10 ;  /* 0x0000000a00057202 */ /* 0x000fc40000000f00 */
[----:B------:R-:W4:Y:S01]  /*28ec0*/  LDL R7, [R1+0x1c] ;  /* 0x00001c0001077983 */ /* 0x000f220000100800 */
[C---:B------:R-:W-:Y:S01]  /*28ed0*/  HMMA.16816.F32 R8, R12.reuse, R8, R24 ;  /* 0x000000080c08723c */ /* 0x040fe20000001818 */
[----:B------:R-:W2:Y:S02]  /*28ee0*/  LDL.LU.64 R26, [R1+0x3460] ;  /* 0x00346000011a7983 */ /* 0x000ea40000300a00 */
[----:B------:R-:W2:Y:S11]  /*28ef0*/  LDL.LU.64 R24, [R1+0x3458] ;  /* 0x0034580001187983 */ /* 0x000eb60000300a00 */
        /* <DEDUP_REMOVED lines=12> */
[----:B----4-:R0:W-:Y:S02]  /*28fc0*/  STL.64 [R1+0x3420], R6 ;  /* 0x0034200601007387 */ /* 0x0101e40000100a00 */
[----:B0-----:R-:W-:Y:S01]  /*28fd0*/  HMMA.16816.F32 R4, R12, R20, R24 ;  /* 0x000000140c04723c */ /* 0x001fe20000001818 */
[----:B------:R-:W0:Y:S04]  /*28fe0*/  LDSM.16.MT88.4 R12, [R29+0x9080] ;  /* 0x009080001d0c783b */ /* 0x000e280000004200 */
[----:B------:R-:W1:Y:S04]  /*28ff0*/  LDSM.16.MT88.4 R20, [R19+0x9000] ;  /* 0x009000001314783b */ /* 0x000e680000004200 */
[----:B0-----:R0:W-:Y:S11]  /*29000*/  STL.64 [R1+0x33a8], R14 ;  /* 0x0033a80e01007387 */ /* 0x0011f60000100a00 */
[----:B------:R-:W-:Y:S03]  /*29010*/  @!UPT UIADD3 URZ, URZ, URZ, URZ ;  /* 0x0000003f3f3ff290 */ /* 0x000fe6000fffe03f */
[----:B------:R-:W-:Y:S02]  /*29020*/  STL.64 [R1+0x80], R4 ;  /* 0x0000800401007387 */ /* 0x000fe40000100a00 */
[----:B------:R-:W-:Y:S02]  /*29030*/  STL.64 [R1+0x88], R6 ;  /* 0x0000880601007387 */ /* 0x000fe40000100a00 */
[----:B------:R4:W-:Y:S01]  /*29040*/  STL.64 [R1+0x33a0], R12 ;  /* 0x0033a00c01007387 */ /* 0x0009e20000100a00 */
[----:B0-----:R-:W2:Y:S04]  /*29050*/  LDL R14, [R1+0x28] ;  /* 0x00002800010e7983 */ /* 0x001ea80000100800 */
[----:B------:R-:W2:Y:S04]  /*29060*/  LDL R15, [R1+0x2c] ;  /* 0x00002c00010f7983 */ /* 0x000ea80000100800 */
[----:B--2---:R0:W-:Y:S01]  /*29070*/  STL.64 [R1+0x3428], R14 ;  /* 0x0034280e01007387 */ /* 0x0041e20000100a00 */
[----:B----4-:R-:W2:Y:S02]  /*29080*/  LDL.LU R12, [R1+0x1a0] ;  /* 0x0001a000010c7983 */ /* 0x010ea40000300800 */
[----:B------:R-:W2:Y:S01]  /*29090*/  LDL.LU R13, [R1+0x1a4] ;  /* 0x0001a400010d7983 */ /* 0x000ea20000300800 */
[----:B0-----:R-:W2:Y:S01]  /*290a0*/  LDL.LU R14, [R1+0x1a8] ;  /* 0x0001a800010e7983 */ /* 0x001ea20000300800 */
[----:B------:R-:W2:Y:S02]  /*290b0*/  LDL.LU R15, [R1+0x1ac] ;  /* 0x0001ac00010f7983 */ /* 0x000ea40000300800 */
[----:B------:R-:W4:Y:S02]  /*290c0*/  LDL.LU R4, [R1+0x1c0] ;  /* 0x0001c00001047983 */ /* 0x000f240000300800 */
[----:B------:R-:W4:Y:S01]  /*290d0*/  LDL.LU R5, [R1+0x1c4] ;  /* 0x0001c40001057983 */ /* 0x000f220000300800 */
[----:B------:R-:W4:Y:S01]  /*290e0*/  LDL.LU R6, [R1+0x1c8] ;  /* 0x0001c80001067983 */ /* 0x000f220000300800 */
[----:B------:R-:W4:Y:S02]  /*290f0*/  LDL.LU R7, [R1+0x1cc] ;  /* 0x0001cc0001077983 */ /* 0x000f240000300800 */
[----:B------:R-:W2:Y:S02]  /*29100*/  LDL.LU R24, [R1+0x190] ;  /* 0x0001900001187983 */ /* 0x000ea40000300800 */
[----:B------:R-:W2:Y:S01]  /*29110*/  LDL.LU R25, [R1+0x194] ;  /* 0x0001940001197983 */ /* 0x000ea20000300800 */
[----:B------:R-:W2:Y:S01]  /*29120*/  LDL.LU R26, [R1+0x198] ;  /* 0x00019800011a7983 */ /* 0x000ea20000300800 */
[----:B------:R-:W2:Y:S03]  /*29130*/  LDL.LU R27, [R1+0x19c] ;  /* 0x00019c00011b7983 */ /* 0x000ea60000300800 */
[----:B--2---:R-:W-:Y:S01]  /*29140*/  STL.64 [R1+0x3418], R26 ;  /* 0x0034181a01007387 */ /* 0x004fe20000100a00 */
[----:B------:R0:W-:Y:S03]  /*29150*/  STL.64 [R1+0x3410], R24 ;  /* 0x0034101801007387 */ /* 0x0001e60000100a00 */
[----:B0-----:R-:W2:Y:S01]  /*29160*/  LDL.LU R24, [R1+0x1b0] ;  /* 0x0001b00001187983 */ /* 0x001ea20000300800 */
[----:B------:R-:W2:Y:S02]  /*29170*/  LDL.LU R25, [R1+0x1b4] ;  /* 0x0001b40001197983 */ /* 0x000ea40000300800 */
[----:B------:R-:W2:Y:S02]  /*29180*/  LDL.LU R26, [R1+0x1b8] ;  /* 0x0001b800011a7983 */ /* 0x000ea40000300800 */
[----:B------:R-:W2:Y:S01]  /*29190*/  LDL.LU R27, [R1+0x1bc] ;  /* 0x0001bc00011b7983 */ /* 0x000ea20000300800 */
[----:B------:R-:W-:Y:S01]  /*291a0*/  STL [R1+0x32a8], R29 ;  /* 0x0032a81d01007387 */ /* 0x000fe20000100800 */
[----:B-1----:R3:W-:Y:S02]  /*291b0*/  STL.64 [R1+0x3348], R22 ;  /* 0x0033481601007387 */ /* 0x0027e40000100a00 */
[----:B------:R0:W-:Y:S01]  /*291c0*/  STL.64 [R1+0x3340], R20 ;  /* 0x0033401401007387 */ /* 0x0001e20000100a00 */
[----:B---3--:R-:W-:-:S02]  /*291d0*/  MOV R22, R17 ;  /* 0x0000001100167202 */ /* 0x008fc40000000f00 */
[----:B------:R-:W-:Y:S02]  /*291e0*/  MOV R23, R16 ;  /* 0x0000001000177202 */ /* 0x000fe40000000f00 */
[----:B0-----:R-:W-:Y:S02]  /*291f0*/  MOV R20, R0 ;  /* 0x0000000000147202 */ /* 0x001fe40000000f00 */
[----:B------:R-:W-:Y:S01]  /*29200*/  MOV R21, R18 ;  /* 0x0000001200157202 */ /* 0x000fe20000000f00 */
[----:B------:R-:W3:Y:S01]  /*29210*/  LDL.LU R0, [R1+0x3430] ;  /* 0x0034300001007983 */ /* 0x000ee20000300800 */
[----:B------:R-:W-:Y:S03]  /*29220*/  STL.64 [R1+0x33b8], R22 ;  /* 0x0033b81601007387 */ /* 0x000fe60000100a00 */
[----:B------:R-:W0:Y:S04]  /*29230*/  LDSM.16.MT88.4 R16, [R19+0x9080] ;  /* 0x009080001310783b */ /* 0x000e280000004200 */
[----:B------:R1:W-:Y:S04]  /*29240*/  STL.64 [R1+0x33b0], R20 ;  /* 0x0033b01401007387 */ /* 0x0003e80000100a00 */
[----:B-1----:R-:W2:Y:S01]  /*29250*/  LDL.LU R20, [R1+0x170] ;  /* 0x0001700001147983 */ /* 0x002ea20000300800 */
[----:B------:R-:W2:Y:S02]  /*29260*/  LDL.LU R21, [R1+0x174] ;  /* 0x0001740001157983 */ /* 0x000ea40000300800 */
[----:B------:R-:W2:Y:S02]  /*29270*/  LDL.LU R22, [R1+0x178] ;  /* 0x0001780001167983 */ /* 0x000ea40000300800 */
[----:B------:R-:W2:Y:S02]  /*29280*/  LDL.LU R23, [R1+0x17c] ;  /* 0x00017c0001177983 */ /* 0x000ea40000300800 */
[----:B--2---:R1:W-:Y:S01]  /*29290*/  STL.64 [R1+0x33c8], R22 ;  /* 0x0033c81601007387 */ /* 0x0043e20000100a00 */
[----:B------:R-:W-:Y:S03]  /*292a0*/  STL.64 [R1+0x33c0], R20 ;  /* 0x0033c01401007387 */ /* 0x000fe60000100a00 */
[----:B-1----:R-:W2:Y:S02]  /*292b0*/  LDL.64 R22, [R1+0x38] ;  /* 0x0000380001167983 */ /* 0x002ea40000100a00 */
[C---:B--2---:R-:W-:Y:S11]  /*292c0*/  HMMA.16816.F32 R12, R8.reuse, R22, R12 ;  /* 0x00000016080c723c */ /* 0x044ff6000000180c */
[----:B------:R-:W-:Y:S11]  /*292d0*/  @!UPT UIADD3 URZ, URZ, URZ, URZ ;  /* 0x0000003f3f3ff290 */ /* 0x000ff6000fffe03f */
[----:B------:R-:W-:Y:S01]  /*292e0*/  @!UPT UIADD3 URZ, URZ, URZ, URZ ;  /* 0x0000003f3f3ff290 */ /* 0x000fe2000fffe03f */
[----:B------:R-:W-:Y:S01]  /*292f0*/  STL.64 [R1+0x2f0], R12 ;  /* 0x0002f00c01007387 */ /* 0x000fe20000100a00 */
[----:B------:R1:W-:Y:S03]  /*29300*/  STL.64 [R1+0x2f8], R14 ;  /* 0x0002f80e01007387 */ /* 0x0003e60000100a00 */
[----:B-1----:R-:W4:Y:S01]  /*29310*/  LDL.LU.64 R14, [R1+0x3428] ;  /* 0x00342800010e7983 */ /* 0x002f220000300a00 */
[----:B0-----:R0:W-:Y:S02]  /*29320*/  STL.64 [R1+0x32f8], R18 ;  /* 0x0032f81201007387 */ /* 0x0011e40000100a00 */
[----:B------:R-:W-:Y:S01]  /*29330*/  STL.64 [R1+0x32f0], R16 ;  /* 0x0032f01001007387 */ /* 0x000fe20000100a00 */
[----:B0-----:R-:W2:Y:S01]  /*29340*/  LDL.LU.64 R18, [R1+0x8] ;  /* 0x0000080001127983 */ /* 0x001ea20000300a00 */
[C---:B----4-:R-:W-:Y:S11]  /*29350*/  HMMA.16816.F32 R4, R8.reuse, R14, R4 ;  /* 0x0000000e0804723c */ /* 0x050ff60000001804 */
[----:B------:R-:W-:Y:S11]  /*29360*/  @!UPT UIADD3 URZ, URZ, URZ, URZ ;  /* 0x0000003f3f3ff290 */ /* 0x000ff6000fffe03f */
[----:B------:R-:W-:Y:S01]  /*29370*/  @!UPT UIADD3 URZ, URZ, URZ, URZ ;  /* 0x0000003f3f3ff290 */ /* 0x000fe2000fffe03f */
[----:B------:R-:W-:Y:S01]  /*29380*/  STL.64 [R1+0x340], R4 ;  /* 0x0003400401007387 */ /* 0x000fe20000100a00 */
[----:B------:R0:W-:Y:S03]  /*29390*/  STL.64 [R1+0x348], R6 ;  /* 0x0003480601007387 */ /* 0x0001e60000100a00 */
[----:B0-----:R-:W4:Y:S01]  /*293a0*/  LDL.LU.64 R6, [R1+0x3420] ;  /* 0x0034200001067983 */ /* 0x001f220000300a00 */
[----:B------:R0:W-:Y:S02]  /*293b0*/  STL.64 [R1+0x33f8], R14 ;  /* 0x0033f80e01007387 */ /* 0x0001e40000100a00 */
[----:B------:R-:W2:Y:S02]  /*293c0*/  LDL.LU R12, [R1+0x150] ;  /* 0x00015000010c7983 */ /* 0x000ea40000300800 */
[----:B------:R-:W2:Y:S01]  /*293d0*/  LDL.LU R13, [R1+0x154] ;  /* 0x00015400010d7983 */ /* 0x000ea20000300800 */
[----:B0-----:R-:W2:Y:S01]  /*293e0*/  LDL.LU R14, [R1+0x158] ;  /* 0x00015800010e7983 */ /* 0x001ea20000300800 */
[----:B------:R-:W2:Y:S01]  /*293f0*/  LDL.LU R15, [R1+0x15c] ;  /* 0x00015c00010f7983 */ /* 0x000ea20000300800 */
[C---:B----4-:R-:W-:Y:S11]  /*29400*/  HMMA.16816.F32 R24, R8.reuse, R6, R24 ;  /* 0x000000060818723c */ /* 0x050ff60000001818 */
        /* <DEDUP_REMOVED lines=10> */
[----:B------:R-:W4:Y:S01]  /*294b0*/  LDL.LU R7, [R1+0x14c] ;  /* 0x00014c0001077983 */ /* 0x000f220000300800 */
[----:B--2---:R-:W-:Y:S02]  /*294c0*/  HMMA.16816.F32 R8, R8, R18, R24 ;  /* 0x000000120808723c */ /* 0x004fe40000001818 */
[----:B------:R-:W2:Y:S01]  /*294d0*/  LDL.LU.64 R26, [R1+0x3408] ;  /* 0x00340800011a7983 */ /* 0x000ea20000300a00 */
[----:B------:R-:W2:Y:S02]  /*294e0*/  LDL.LU.64 R24, [R1+0x3400] ;  /* 0x0034000001187983 */ /* 0x000ea40000300a00 */
[----:B------:R0:W-:Y:S02]  /*294f0*/  STL.64 [R1+0x33e8], R18 ;  /* 0x0033e81201007387 */ /* 0x0001e40000100a00 */
[----:B------:R-:W3:Y:S11]  /*29500*/  LDL.LU R16, [R1+0x130] ;  /* 0x0001300001107983 */ /* 0x000ef60000300800 */
[----:B------:R-:W-:Y:S05]  /*29510*/  @!UPT UIADD3 URZ, URZ, URZ, URZ ;  /* 0x0000003f3f3ff290 */ /* 0x000fea000fffe03f */
[----:B------:R1:W-:Y:S01]  /*29520*/  STL.64 [R1+0x2e0], R8 ;  /* 0x0002e00801007387 */ /* 0x0003e20000100a00 */
[----:B------:R4:W-:Y:S02]  /*29530*/  STL.64 [R1+0x2e8], R10 ;  /* 0x0002e80a01007387 */ /* 0x0009e40000100a00 */
[----:B------:R-:W3:Y:S02]  /*29540*/  LDL.LU R17, [R1+0x134] ;  /* 0x0001340001117983 */ /* 0x000ee40000300800 */
[----:B0-----:R-:W3:Y:S01]  /*29550*/  LDL.LU R18, [R1+0x138] ;  /* 0x0001380001127983 */ /* 0x001ee20000300800 */
[----:B------:R-:W3:Y:S04]  /*29560*/  LDL.LU R19, [R1+0x13c] ;  /* 0x00013c0001137983 */ /* 0x000ee80000300800 */
[----:B-1----:R-:W3:Y:S01]  /*29570*/  LDL.LU R8, [R1+0xb0] ;  /* 0x0000b00001087983 */ /* 0x002ee20000300800 */
[----:B------:R-:W3:Y:S02]  /*29580*/  LDL.LU R9, [R1+0xb4] ;  /* 0x0000b40001097983 */ /* 0x000ee40000300800 */
[----:B----4-:R-:W4:Y:S02]  /*29590*/  LDL.LU R10, [R1+0xb8] ;  /* 0x0000b800010a7983 */ /* 0x010f240000300800 */
[----:B------:R-:W4:Y:S01]  /*295a0*/  LDL.LU R11, [R1+0xbc] ;  /* 0x0000bc00010b7983 */ /* 0x000f220000300800 */
[C---:B--2---:R-:W-:Y:S11]  /*295b0*/  HMMA.16816.F32 R12, R24.reuse, R22, R12 ;  /* 0x00000016180c723c */ /* 0x044ff6000000180c */
[----:B------:R-:W-:Y:S11]  /*295c0*/  @!UPT UIADD3 URZ, URZ, URZ, URZ ;  /* 0x0000003f3f3ff290 */ /* 0x000ff6000fffe03f */
[----:B------:R-:W-:Y:S01]  /*295d0*/  @!UPT UIADD3 URZ, URZ, URZ, URZ ;  /* 0x0000003f3f3ff290 */ /* 0x000fe2000fffe03f */
[----:B------:R-:W-:Y:S01]  /*295e0*/  STL.64 [R1+0x2b0], R12 ;  /* 0x0002b00c01007387 */ /* 0x000fe20000100a00 */
[----:B------:R0:W-:Y:S03]  /*295f0*/  STL.64 [R1+0x2b8], R14 ;  /* 0x0002b80e01007387 */ /* 0x0001e60000100a00 */
[----:B0-----:R-:W2:Y:S02]  /*29600*/  LDL.LU.64 R14, [R1+0x33f8] ;  /* 0x0033f800010e7983 */ /* 0x001ea40000300a00 */
[C---:B--2---:R-:W-:Y:S11]  /*29610*/  HMMA.16816.F32 R4, R24.reuse, R14, R4 ;  /* 0x0000000e1804723c */ /* 0x044ff60000001804 */
[----:B------:R-:W-:Y:S11]  /*29620*/  @!UPT UIADD3 URZ, URZ, URZ, URZ ;  /* 0x0000003f3f3ff290 */ /* 0x000ff6000fffe03f */
[----:B------:R-:W-:Y:S01]  /*29630*/  @!UPT UIADD3 URZ, URZ, URZ, URZ ;  /* 0x0000003f3f3ff290 */ /* 0x000fe2000fffe03f */
[----:B------:R-:W-:Y:S01]  /*29640*/  STL.64 [R1+0x310], R4 ;  /* 0x0003100401007387 */ /* 0x000fe20000100a00 */
[----:B------:R0:W-:Y:S03]  /*29650*/  STL.64 [R1+0x318], R6 ;  /* 0x0003180601007387 */ /* 0x0001e60000100a00 */
[----:B0-----:R-:W3:Y:S01]  /*29660*/  LDL.LU.64 R6, [R1+0x33f0] ;  /* 0x0033f00001067983 */ /* 0x001ee20000300a00 */
[----:B------:R0:W-:Y:S02]  /*29670*/  STL.64 [R1+0x33d0], R14 ;  /* 0x0033d00e01007387 */ /* 0x0001e40000100a00 */
[----:B------:R-:W2:Y:S02]  /*29680*/  LDL.LU R12, [R1+0x180] ;  /* 0x00018000010c7983 */ /* 0x000ea40000300800 */
[----:B------:R-:W2:Y:S01]  /*29690*/  LDL.LU R13, [R1+0x184] ;  /* 0x00018400010d7983 */ /* 0x000ea20000300800 */
[----:B0-----:R-:W2:Y:S01]  /*296a0*/  LDL.LU R14, [R1+0x188] ;  /* 0x00018800010e7983 */ /* 0x001ea20000300800 */
[----:B------:R-:W2:Y:S01]  /*296b0*/  LDL.LU R15, [R1+0x18c] ;  /* 0x00018c00010f7983 */ /* 0x000ea20000300800 */
[C---:B---3--:R-:W-:Y:S02]  /*296c0*/  HMMA.16816.F32 R4, R24.reuse, R6, R16 ;  /* 0x000000061804723c */ /* 0x048fe40000001810 */
[----:B------:R-:W4:Y:S11]  /*296d0*/  LDL.LU.64 R18, [R1+0x33e8] ;  /* 0x0033e80001127983 */ /* 0x000f360000300a00 */
[----:B------:R-:W-:Y:S10]  /*296e0*/  @!UPT UIADD3 URZ, URZ, URZ, URZ ;  /* 0x0000003f3f3ff290 */ /* 0x000ff4000fffe03f */
[----:B------:R-:W-:Y:S01]  /*296f0*/  STL.64 [R1+0x300], R4 ;  /* 0x0003000401007387 */ /* 0x000fe20000100a00 */
[----:B------:R0:W-:Y:S03]  /*29700*/  STL.64 [R1+0x308], R6 ;  /* 0x0003080601007387 */ /* 0x0001e60000100a00 */
[----:B0-----:R-:W2:Y:S01]  /*29710*/  LDL.LU.64 R6, [R1+0x33e0] ;  /* 0x0033e00001067983 */ /* 0x001ea20000300a00 */
[----:B------:R-:W2:Y:S01]  /*29720*/  LDL.LU.64 R4, [R1+0x33d8] ;  /* 0x0033d80001047983 */ /* 0x000ea20000300a00 */
[----:B------:R-:W-:Y:S01]  /*29730*/  MOV R17, R22 ;  /* 0x0000001600117202 */ /* 0x000fe20000000f00 */
[----:B------:R-:W-:Y:S01]  /*29740*/  IMAD.MOV.U32 R16, RZ, RZ, R23 ;  /* 0x000000ffff107224 */ /* 0x000fe200078e0017 */
[----:B----4-:R-:W-:Y:S01]  /*29750*/  HMMA.16816.F32 R8, R24, R18, R8 ;  /* 0x000000121808723c */ /* 0x010fe20000001808 */
[----:B------:R-:W3:Y:S11]  /*29760*/  LDL.LU.64 R26, [R1+0x18] ;  /* 0x00001800011a7983 */ /* 0x000ef60000300a00 */
[----:B------:R-:W-:Y:S11]  /*29770*/  @!UPT UIADD3 URZ, URZ, URZ, URZ ;  /* 0x0000003f3f3ff290 */ /* 0x000ff6000fffe03f */
[----:B------:R-:W-:Y:S01]  /*29780*/  STL.64 [R1+0x150], R8 ;  /* 0x0001500801007387 */ /* 0x000fe20000100a00 */
[----:B------:R-:W-:Y:S02]  /*29790*/  STL.64 [R1+0x158], R10 ;  /* 0x0001580a01007387 */ /* 0x000fe40000100a00 */
[----:B------:R-:W0:Y:S01]  /*297a0*/  LDSM.16.MT88.4 R8, [R0+0x9000] ;  /* 0x009000000008783b */ /* 0x000e220000004200 */
[C---:B--2---:R-:W-:Y:S01]  /*297b0*/  HMMA.16816.F32 R12, R4.reuse, R22, R12 ;  /* 0x00000016040c723c */ /* 0x044fe2000000180c */
[----:B0-----:R-:W-:Y:S02]  /*297c0*/  STL.64 [R1+0x32b8], R10 ;  /* 0x0032b80a01007387 */ /* 0x001fe40000100a00 */
[----:B------:R0:W-:Y:S02]  /*297d0*/  STL.64 [R1+0x32b0], R8 ;  /* 0x0032b00801007387 */ /* 0x0001e40000100a00 */
[----:B0-----:R-:W3:Y:S01]  /*297e0*/  LDL.LU R8, [R1+0x160] ;  /* 0x0001600001087983 */ /* 0x001ee20000300800 */
[----:B------:R-:W3:Y:S02]  /*297f0*/  LDL.LU R9, [R1+0x164] ;  /* 0x0001640001097983 */ /* 0x000ee40000300800 */
[----:B------:R-:W3:Y:S02]  /*29800*/  LDL.LU R10, [R1+0x168] ;  /* 0x00016800010a7983 */ /* 0x000ee40000300800 */
[----:B------:R-:W3:Y:S11]  /*29810*/  LDL.LU R11, [R1+0x16c] ;  /* 0x00016c00010b7983 */ /* 0x000ef60000300800 */
[----:B------:R-:W-:Y:S02]  /*29820*/  @!UPT UIADD3 URZ, URZ, URZ, URZ ;  /* 0x0000003f3f3ff290 */ /* 0x000fe4000fffe03f */
[----:B------:R-:W-:Y:S01]  /*29830*/  STL.64 [R1+0x2d0], R12 ;  /* 0x0002d00c01007387 */ /* 0x000fe20000100a00 */
[----:B------:R0:W-:Y:S03]  /*29840*/  STL.64 [R1+0x2d8], R14 ;  /* 0x0002d80e01007387 */ /* 0x0001e60000100a00 */
[----:B0-----:R-:W2:Y:S01]  /*29850*/  LDL.LU.64 R14, [R1+0x33d0] ;  /* 0x0033d000010e7983 */ /* 0x001ea20000300a00 */
[----:B------:R-:W2:Y:S02]  /*29860*/  LDL.LU.64 R22, [R1+0x33c8] ;  /* 0x0033c80001167983 */ /* 0x000ea40000300a00 */
[----:B------:R-:W2:Y:S02]  /*29870*/  LDL.LU.64 R20, [R1+0x33c0] ;  /* 0x0033c00001147983 */ /* 0x000ea40000300a00 */
[C---:B--2---:R-:W-:Y:S01]  /*29880*/  HMMA.16816.F32 R12, R4.reuse, R14, R20 ;  /* 0x0000000e040c723c */ /* 0x044fe20000001814 */
[----:B------:R-:W2:Y:S01]  /*29890*/  LDL.LU.64 R22, [R1+0x33b8] ;  /* 0x0033b80001167983 */ /* 0x000ea20000300a00 */
[----:B------:R-:W2:Y:S06]  /*298a0*/  LDL.LU.64 R20, [R1+0x33b0] ;  /* 0x0033b00001147983 */ /* 0x000eac0000300a00 */
[C---:B---3--:R-:W-:Y:S11]  /*298b0*/  HMMA.16816.F32 R8, R4.reuse, R26, R8 ;  /* 0x0000001a0408723c */ /* 0x048ff60000001808 */
[----:B------:R-:W-:Y:S04]  /*298c0*/  @!UPT UIADD3 URZ, URZ, URZ, URZ ;  /* 0x0000003f3f3ff290 */ /* 0x000fe8000fffe03f */
[----:B------:R-:W-:Y:S01]  /*298d0*/  STL.64 [R1+0x320], R12 ;  /* 0x0003200c01007387 */ /* 0x000fe20000100a00 */
[----:B------:R0:W-:Y:S03]  /*298e0*/  STL.64 [R1+0x328], R14 ;  /* 0x0003280e01007387 */ /* 0x0001e60000100a00 */
[----:B0-----:R-:W3:Y:S01]  /*298f0*/  LDL.LU.64 R14, [R1+0x33a8] ;  /* 0x0033a800010e7983 */ /* 0x001ee20000300a00 */
[----:B------:R-:W3:Y:S02]  /*29900*/  LDL.LU.64 R12, [R1+0x33a0] ;  /* 0x0033a000010c7983 */ /* 0x000ee40000300a00 */
[----:B------:R-:W-:Y:S02]  /*29910*/  STL.64 [R1+0x3358], R26 ;  /* 0x0033581a01007387 */ /* 0x000fe40000100a00 */
[----:B------:R0:W-:Y:S01]  /*29920*/  STL.64 [R1+0x160], R8 ;  /* 0x0001600801007387 */ /* 0x0001e20000100a00 */
[----:B------:R1:W-:Y:S01]  /*29930*/  STL.64 [R1+0x168], R10 ;  /* 0x0001680a01007387 */ /* 0x0003e20000100a00 */
[----:B------:R-:W-:Y:S03]  /*29940*/  STL.64 [R1+0x3350], R18 ;  /* 0x0033501201007387 */ /* 0x000fe60000100a00 */
[----:B0-----:R-:W4:Y:S01]  /*29950*/  LDL.LU R8, [R1+0x90] ;  /* 0x0000900001087983 */ /* 0x001f220000300800 */
[----:B--2---:R-:W-:Y:S11]  /*29960*/  HMMA.16816.F32 R4, R4, R18, R20 ;  /* 0x000000120404723c */ /* 0x004ff60000001814 */
[----:B------:R-:W-:Y:S11]  /*29970*/  @!UPT UIADD3 URZ, URZ, URZ, URZ ;  /* 0x0000003f3f3ff290 */ /* 0x000ff6000fffe03f */
[----:B------:R-:W-:Y:S01]  /*29980*/  @!UPT UIADD3 URZ, URZ, URZ, URZ ;  /* 0x0000003f3f3ff290 */ /* 0x000fe2000fffe03f */
[----:B------:R-:W-:Y:S01]  /*29990*/  STL.64 [R1+0x2c0], R4 ;  /* 0x0002c00401007387 */ /* 0x000fe20000100a00 */
[----:B------:R-:W-:Y:S02]  /*299a0*/  STL.64 [R1+0x2c8], R6 ;  /* 0x0002c80601007387 */ /* 0x000fe40000100a00 */
[----:B------:R-:W4:Y:S02]  /*299b0*/  LDL.LU R9, [R1+0x94] ;  /* 0x0000940001097983 */ /* 0x000f240000300800 */
[----:B-1----:R-:W2:Y:S01]  /*299c0*/  LDL.LU R10, [R1+0x98] ;  /* 0x00009800010a7983 */ /* 0x002ea20000300800 */
[----:B------:R-:W2:Y:S04]  /*299d0*/  LDL.LU R11, [R1+0x9c] ;  /* 0x00009c00010b7983 */ /* 0x000ea80000300800 */
[----:B------:R-:W0:Y:S04]  /*299e0*/  LDSM.16.MT88.4 R4, [R0+0x9080] ;  /* 0x009080000004783b */ /* 0x000e280000004200 */
[----:B--2---:R-:W-:Y:S01]  /*299f0*/  STL.64 [R1+0x32c8], R10 ;  /* 0x0032c80a01007387 */ /* 0x004fe20000100a00 */
[----:B----4-:R1:W-:Y:S03]  /*29a00*/  STL.64 [R1+0x32c0], R8 ;  /* 0x0032c00801007387 */ /* 0x0103e60000100a00 */
[----:B-1----:R-:W2:Y:S01]  /*29a10*/  LDL.LU R8, [R1+0x50] ;  /* 0x0000500001087983 */ /* 0x002ea20000300800 */
[----:B------:R-:W2:Y:S02]  /*29a20*/  LDL.LU R9, [R1+0x54] ;  /* 0x0000540001097983 */ /* 0x000ea40000300800 */
[----:B------:R-:W4:Y:S02]  /*29a30*/  LDL.LU R10, [R1+0x58] ;  /* 0x00005800010a7983 */ /* 0x000f240000300800 */
[----:B------:R-:W4:Y:S02]  /*29a40*/  LDL.LU R11, [R1+0x5c] ;  /* 0x00005c00010b7983 */ /* 0x000f240000300800 */
[----:B----4-:R-:W-:Y:S01]  /*29a50*/  STL.64 [R1+0x32d8], R10 ;  /* 0x0032d80a01007387 */ /* 0x010fe20000100a00 */
[----:B--2---:R-:W-:Y:S02]  /*29a60*/  STL.64 [R1+0x32d0], R8 ;  /* 0x0032d00801007387 */ /* 0x004fe40000100a00 */
[----:B0-----:R0:W-:Y:S02]  /*29a70*/  STL.64 [R1+0x3288], R6 ;  /* 0x0032880601007387 */ /* 0x0011e40000100a00 */
[----:B------:R1:W-:Y:S01]  /*29a80*/  STL.64 [R1+0x3280], R4 ;  /* 0x0032800401007387 */ /* 0x0003e20000100a00 */
[----:B0-----:R-:W-:Y:S01]  /*29a90*/  MOV R6, R3 ;  /* 0x0000000300067202 */ /* 0x001fe20000000f00 */
[----:B-1----:R-:W2:Y:S01]  /*29aa0*/  LDL.LU R4, [R1+0x40] ;  /* 0x0000400001047983 */ /* 0x002ea20000300800 */
[----:B------:R-:W-:-:S02]  /*29ab0*/  MOV R5, R28 ;  /* 0x0000001c00057202 */ /* 0x000fc40000000f00 */
[----:B------:R-:W4:Y:S02]  /*29ac0*/  LDL.LU R28, [R1+0x3398] ;  /* 0x00339800011c7983 */ /* 0x000f240000300800 */
[----:B------:R-:W2:Y:S01]  /*29ad0*/  LDL.LU R3, [R1+0x3394] ;  /* 0x0033940001037983 */ /* 0x000ea20000300800 */
[----:B------:R-:W2:Y:S01]  /*29ae0*/  LDL.LU R7, [R1+0x4c] ;  /* 0x00004c0001077983 */ /* 0x000ea20000300800 */
[----:B------:R-:W-:Y:S02]  /*29af0*/  MOV R11, R16 ;  /* 0x00000010000b7202 */ /* 0x000fe40000000f00 */
[----:B------:R-:W-:Y:S01]  /*29b00*/  MOV R10, R17 ;  /* 0x00000011000a7202 */ /* 0x000fe20000000f00 */
[----:B--2---:R4:W-:Y:S01]  /*29b10*/  STL.64 [R1+0x32e8], R6 ;  /* 0x0032e80601007387 */ /* 0x0049e20000100a00 */
[----:B------:R0:W-:Y:S01]  /*29b20*/  STL.64 [R1+0x32e0], R4 ;  /* 0x0032e00401007387 */ /* 0x0001e20000100a00 */
[----:B----4-:R-:W-:Y:S02]  /*29b30*/  MOV R6, R28 ;  /* 0x0000001c00067202 */ /* 0x010fe40000000f00 */
[----:B0-----:R-:W2:Y:S01]  /*29b40*/  LDL.LU R4, [R1+0x60] ;  /* 0x0000600001047983 */ /* 0x001ea20000300800 */
[----:B------:R-:W2:Y:S02]  /*29b50*/  LDL.LU R5, [R1+0x64] ;  /* 0x0000640001057983 */ /* 0x000ea40000300800 */
[----:B------:R-:W4:Y:S01]  /*29b60*/  LDL.LU R28, [R1+0x3390] ;  /* 0x00339000011c7983 */ /* 0x000f220000300800 */
[----:B------:R-:W-:-:S02]  /*29b70*/  MOV R7, R3 ;  /* 0x0000000300077202 */ /* 0x000fc40000000f00 */
[----:B------:R-:W2:Y:S01]  /*29b80*/  LDL.LU R3, [R1+0x338c] ;  /* 0x00338c0001037983 */ /* 0x000ea20000300800 */
[----:B------:R-:W2:Y:S02]  /*29b90*/  LDL.LU R16, [R1+0x100] ;  /* 0x0001000001107983 */ /* 0x000ea40000300800 */
[----:B------:R-:W2:Y:S02]  /*29ba0*/  LDL.LU R17, [R1+0x104] ;  /* 0x0001040001117983 */ /* 0x000ea40000300800 */
[----:B------:R-:W2:Y:S01]  /*29bb0*/  LDL.LU R18, [R1+0x108] ;  /* 0x0001080001127983 */ /* 0x000ea20000300800 */
[----:B------:R-:W2:Y:S04]  /*29bc0*/  LDL.LU R19, [R1+0x10c] ;  /* 0x00010c0001137983 */ /* 0x000ea80000300800 */
        /* <DEDUP_REMOVED lines=8> */
[----:B0-----:R-:W3:Y:S01]  /*29c50*/  LDL.LU R16, [R1+0x120] ;  /* 0x0001200001107983 */ /* 0x001ee20000300800 */
[----:B------:R-:W3:Y:S02]  /*29c60*/  LDL.LU R17, [R1+0x124] ;  /* 0x0001240001117983 */ /* 0x000ee40000300800 */
[----:B------:R-:W3:Y:S02]  /*29c70*/  LDL.LU R18, [R1+0x128] ;  /* 0x0001280001127983 */ /* 0x000ee40000300800 */
[----:B------:R-:W3:Y:S01]  /*29c80*/  LDL.LU R19, [R1+0x12c] ;  /* 0x00012c0001137983 */ /* 0x000ee20000300800 */
[----:B------:R-:W2:Y:S01]  /*29c90*/  LDL.64 R26, [R1+0x28] ;  /* 0x00002800011a7983 */ /* 0x000ea20000100a00 */
[----:B------:R-:W2:Y:S02]  /*29ca0*/  LDL.LU R20, [R1+0xa0] ;  /* 0x0000a00001147983 */ /* 0x000ea40000300800 */
[----:B------:R-:W2:Y:S02]  /*29cb0*/  LDL.LU R21, [R1+0xa4] ;  /* 0x0000a40001157983 */ /* 0x000ea40000300800 */
[----:B------:R-:W2:Y:S01]  /*29cc0*/  LDL.LU R22, [R1+0xa8] ;  /* 0x0000a80001167983 */ /* 0x000ea20000300800 */
[----:B------:R-:W2:Y:S01]  /*29cd0*/  LDL.LU R23, [R1+0xac] ;  /* 0x0000ac0001177983 */ /* 0x000ea20000300800 */
[----:B------:R-:W-:Y:S02]  /*29ce0*/  STL.64 [R1+0x3308], R6 ;  /* 0x0033080601007387 */ /* 0x000fe40000100a00 */
[----:B------:R0:W-:Y:S02]  /*29cf0*/  STL.64 [R1+0x3300], R4 ;  /* 0x0033000401007387 */ /* 0x0001e40000100a00 */
        /* <DEDUP_REMOVED lines=8> */
[----:B------:R-:W-:Y:S01]  /*29d80*/  IMAD.MOV.U32 R6, RZ, RZ, R3 ;  /* 0x000000ffff067224 */ /* 0x000fe200078e0003 */
[----:B----4-:R-:W-:Y:S01]  /*29d90*/  MOV R7, R28 ;  /* 0x0000001c00077202 */ /* 0x010fe20000000f00 */
[----:B------:R-:W4:Y:S01]  /*29da0*/  LDL.LU R3, [R1+0x3388] ;  /* 0x0033880001037983 */ /* 0x000f220000300800 */
[----:B------:R-:W4:Y:S03]  /*29db0*/  LDL.LU R28, [R1+0x3384] ;  /* 0x00338400011c7983 */ /* 0x000f260000300800 */
[----:B------:R-:W-:Y:S01]  /*29dc0*/  STL.64 [R1+0x3328], R6 ;  /* 0x0033280601007387 */ /* 0x000fe20000100a00 */
[----:B---3--:R-:W-:Y:S03]  /*29dd0*/  HMMA.16816.F32 R16, R12, R10, R16 ;  /* 0x0000000a0c10723c */ /* 0x008fe60000001810 */
[----:B--2---:R0:W-:Y:S04]  /*29de0*/  STL.64 [R1+0x3320], R4 ;  /* 0x0033200401007387 */ /* 0x0041e80000100a00 */
[----:B0-----:R-:W2:Y:S01]  /*29df0*/  LDL.LU R4, [R1+0xd0] ;  /* 0x0000d00001047983 */ /* 0x001ea20000300800 */
[----:B------:R-:W2:Y:S02]  /*29e00*/  LDL.LU R5, [R1+0xd4] ;  /* 0x0000d40001057983 */ /* 0x000ea40000300800 */
[----:B------:R-:W3:Y:S02]  /*29e10*/  LDL.LU R6, [R1+0xd8] ;  /* 0x0000d80001067983 */ /* 0x000ee40000300800 */
[----:B------:R-:W3:Y:S02]  /*29e20*/  LDL.LU R7, [R1+0xdc] ;  /* 0x0000dc0001077983 */ /* 0x000ee40000300800 */
[----:B---3--:R4:W-:Y:S01]  /*29e30*/  STL.64 [R1+0x3338], R6 ;  /* 0x0033380601007387 */ /* 0x0089e20000100a00 */
[----:B--2---:R0:W-:Y:S01]  /*29e40*/  STL.64 [R1+0x3330], R4 ;  /* 0x0033300401007387 */ /* 0x0041e20000100a00 */
[----:B----4-:R-:W-:-:S02]  /*29e50*/  MOV R6, R28 ;  /* 0x0000001c00067202 */ /* 0x010fc40000000f00 */
[----:B0-----:R-:W2:Y:S01]  /*29e60*/  LDL.LU R4, [R1+0xe0] ;  /* 0x0000e00001047983 */ /* 0x001ea20000300800 */
[----:B------:R-:W2:Y:S02]  /*29e70*/  LDL.LU R5, [R1+0xe4] ;  /* 0x0000e40001057983 */ /* 0x000ea40000300800 */
[----:B------:R-:W3:Y:S02]  /*29e80*/  LDL.LU R28, [R1+0x3380] ;  /* 0x00338000011c7983 */ /* 0x000ee40000300800 */
[----:B------:R-:W-:Y:S01]  /*29e90*/  STL [R1+0x3240], R0 ;  /* 0x0032400001007387 */ /* 0x000fe20000100800 */
[----:B------:R-:W-:Y:S01]  /*29ea0*/  STL.64 [R1+0x190], R16 ;  /* 0x0001901001007387 */ /* 0x000fe20000100a00 */
[----:B------:R0:W-:Y:S03]  /*29eb0*/  STL.64 [R1+0x198], R18 ;  /* 0x0001981201007387 */ /* 0x0001e60000100a00 */
[----:B0-----:R-:W4:Y:S01]  /*29ec0*/  LDL.LU.64 R18, [R1+0x3378] ;  /* 0x0033780001127983 */ /* 0x001f220000300a00 */
[----:B------:R-:W4:Y:S01]  /*29ed0*/  LDL.LU.64 R16, [R1+0x3370] ;  /* 0x0033700001107983 */ /* 0x000f220000300a00 */
[----:B------:R-:W-:Y:S01]  /*29ee0*/  MOV R7, R3 ;  /* 0x0000000300077202 */ /* 0x000fe20000000f00 */
[----:B------:R-:W-:Y:S01]  /*29ef0*/  MOV R3, R26 ;  /* 0x0000001a00037202 */ /* 0x000fe20000000f00 */
[----:B------:R-:W-:Y:S01]  /*29f00*/  MOV R0, R27 ;  /* 0x0000001b00007202 */ /* 0x000fe20000000f00 */
[C---:B----4-:R-:W-:Y:S11]  /*29f10*/  HMMA.16816.F32 R16, R12.reuse, R26, R16 ;  /* 0x0000001a0c10723c */ /* 0x050ff60000001810 */
[----:B------:R-:W-:Y:S11]  /*29f20*/  @!UPT UIADD3 URZ, URZ, URZ, URZ ;  /* 0x0000003f3f3ff290 */ /* 0x000ff6000fffe03f */
[----:B------:R-:W-:Y:S01]  /*29f30*/  @!UPT UIADD3 URZ, URZ, URZ, URZ ;  /* 0x0000003f3f3ff290 */ /* 0x000fe2000fffe03f */
[----:B------:R-:W-:Y:S01]  /*29f40*/  STL.64 [R1+0x1b0], R16 ;  /* 0x0001b01001007387 */ /* 0x000fe20000100a00 */
[----:B------:R0:W-:Y:S03]  /*29f50*/  STL.64 [R1+0x1b8], R18 ;  /* 0x0001b81201007387 */ /* 0x0001e60000100a00 */
[----:B0-----:R-:W4:Y:S01]  /*29f60*/  LDL.LU.64 R18, [R1+0x3368] ;  /* 0x0033680001127983 */ /* 0x001f220000300a00 */
[----:B------:R-:W4:Y:S02]  /*29f70*/  LDL.LU.64 R16, [R1+0x3360] ;  /* 0x0033600001107983 */ /* 0x000f240000300a00 */
[----:B------:R-:W4:Y:S02]  /*29f80*/  LDL.LU.64 R26, [R1+0x3358] ;  /* 0x00335800011a7983 */ /* 0x000f240000300a00 */
[C---:B----4-:R-:W-:Y:S11]  /*29f90*/  HMMA.16816.F32 R16, R12.reuse, R26, R16 ;  /* 0x0000001a0c10723c */ /* 0x050ff60000001810 */
[----:B------:R-:W-:Y:S11]  /*29fa0*/  @!UPT UIADD3 URZ, URZ, URZ, URZ ;  /* 0x0000003f3f3ff290 */ /* 0x000ff6000fffe03f */
[----:B------:R-:W-:Y:S01]  /*29fb0*/  @!UPT UIADD3 URZ, URZ, URZ, URZ ;  /* 0x0000003f3f3ff290 */ /* 0x000fe2000fffe03f */
[----:B------:R-:W-:Y:S01]  /*29fc0*/  STL.64 [R1+0x2a0], R16 ;  /* 0x0002a01001007387 */ /* 0x000fe20000100a00 */
[----:B------:R0:W-:Y:S03]  /*29fd0*/  STL.64 [R1+0x2a8], R18 ;  /* 0x0002a81201007387 */ /* 0x0001e60000100a00 */
[----:B0-----:R-:W4:Y:S02]  /*29fe0*/  LDL.LU.64 R18, [R1+0x3350] ;  /* 0x0033500001127983 */ /* 0x001f240000300a00 */
[----:B----4-:R-:W-:Y:S02]  /*29ff0*/  HMMA.16816.F32 R12, R12, R18, R20 ;  /* 0x000000120c0c723c */ /* 0x010fe40000001814 */
[----:B------:R-:W2:Y:S01]  /*2a000*/  LDL.LU.64 R22, [R1+0x3348] ;  /* 0x0033480001167983 */ /* 0x000ea20000300a00 */
[----:B------:R-:W2:Y:S11]  /*2a010*/  LDL.LU.64 R20, [R1+0x3340] ;  /* 0x0033400001147983 */ /* 0x000eb60000300a00 */
[----:B------:R-:W-:Y:S09]  /*2a020*/  @!UPT UIADD3 URZ, URZ, URZ, URZ ;  /* 0x0000003f3f3ff290 */ /* 0x000ff2000fffe03f */
[----:B------:R-:W-:Y:S01]  /*2a030*/  STL.64 [R1+0x1e0], R12 ;  /* 0x0001e00c01007387 */ /* 0x000fe20000100a00 */
[----:B------:R-:W-:Y:S01]  /*2a040*/  STL.64 [R1+0x1e8], R14 ;  /* 0x0001e80e01007387 */ /* 0x000fe20000100a00 */
[----:B--2---:R-:W-:Y:S11]  /*2a050*/  HMMA.16816.F32 R4, R20, R10, R4 ;  /* 0x0000000a1404723c */ /* 0x004ff60000001804 */
[----:B------:R-:W-:Y:S11]  /*2a060*/  @!UPT UIADD3 URZ, URZ, URZ, URZ ;  /* 0x0000003f3f3ff290 */ /* 0x000ff6000fffe03f */
[----:B------:R-:W-:Y:S01]  /*2a070*/  @!UPT UIADD3 URZ, URZ, URZ, URZ ;  /* 0x0000003f3f3ff290 */ /* 0x000fe2000fffe03f */
[----:B------:R-:W-:Y:S01]  /*2a080*/  STL.64 [R1+0x250], R4 ;  /* 0x0002500401007387 */ /* 0x000fe20000100a00 */
[----:B------:R0:W-:Y:S03]  /*2a090*/  STL.64 [R1+0x258], R6 ;  /* 0x0002580601007387 */ /* 0x0001e60000100a00 */
[----:B0-----:R-:W2:Y:S01]  /*2a0a0*/  LDL.LU.64 R6, [R1+0x3338] ;  /* 0x0033380001067983 */ /* 0x001ea20000300a00 */
[----:B------:R-:W2:Y:S01]  /*2a0b0*/  LDL.LU.64 R4, [R1+0x3330] ;  /* 0x0033300001047983 */ /* 0x000ea20000300a00 */
[----:B------:R-:W-:Y:S01]  /*2a0c0*/  MOV R14, R3 ;  /* 0x00000003000e7202 */ /* 0x000fe20000000f00 */
[----:B------:R-:W-:-:S07]  /*2a0d0*/  IMAD.MOV.U32 R15, RZ, RZ, R0 ;  /* 0x000000ffff0f7224 */ /* 0x000fce00078e0000 */
        /* <DEDUP_REMOVED lines=16> */
[----:B--2---:R-:W-:Y:S01]  /*2a1e0*/  HMMA.16816.F32 R20, R20, R18, R4 ;  /* 0x000000121414723c */ /* 0x004fe20000001804 */
[----:B------:R-:W2:Y:S01]  /*2a1f0*/  LDL.LU.64 R6, [R1+0x3308] ;  /* 0x0033080001067983 */ /* 0x000ea20000300a00 */
[----:B------:R-:W2:Y:S11]  /*2a200*/  LDL.LU.64 R4, [R1+0x3300] ;  /* 0x0033000001047983 */ /* 0x000eb60000300a00 */
[----:B------:R-:W-:Y:S10]  /*2a210*/  @!UPT UIADD3 URZ, URZ, URZ, URZ ;  /* 0x0000003f3f3ff290 */ /* 0x000ff4000fffe03f */
[----:B------:R-:W-:Y:S01]  /*2a220*/  STL.64 [R1+0x200], R20 ;  /* 0x0002001401007387 */ /* 0x000fe20000100a00 */
[----:B------:R-:W-:Y:S02]  /*2a230*/  STL.64 [R1+0x208], R22 ;  /* 0x0002081601007387 */ /* 0x000fe40000100a00 */
[----:B------:R-:W2:Y:S02]  /*2a240*/  LDL.LU.64 R18, [R1+0x32f8] ;  /* 0x0032f80001127983 */ /* 0x000ea40000300a00 */
[----:B------:R-:W2:Y:S02]  /*2a250*/  LDL.LU.64 R16, [R1+0x32f0] ;  /* 0x0032f00001107983 */ /* 0x000ea40000300a00 */
[C---:B--2---:R-:W-:Y:S01]  /*2a260*/  HMMA.16816.F32 R8, R16.reuse, R10, R4 ;  /* 0x0000000a1008723c */ /* 0x044fe20000001804 */
[----:B------:R-:W2:Y:S01]  /*2a270*/  LDL.LU.64 R6, [R1+0x32e8] ;  /* 0x0032e80001067983 */ /* 0x000ea20000300a00 */
[----:B------:R-:W2:Y:S11]  /*2a280*/  LDL.LU.64 R4, [R1+0x32e0] ;  /* 0x0032e00001047983 */ /* 0x000eb60000300a00 */
[----:B------:R-:W-:Y:S10]  /*2a290*/  @!UPT UIADD3 URZ, URZ, URZ, URZ ;  /* 0x0000003f3f3ff290 */ /* 0x000ff4000fffe03f */
[----:B------:R-:W-:Y:S01]  /*2a2a0*/  STL.64 [R1+0x1d0], R8 ;  /* 0x0001d00801007387 */ /* 0x000fe20000100a00 */
[----:B------:R0:W-:Y:S03]  /*2a2b0*/  STL.64 [R1+0x1d8], R10 ;  /* 0x0001d80a01007387 */ /* 0x0001e60000100a00 */
[----:B0-----:R-:W4:Y:S01]  /*2a2c0*/  LDL.LU.64 R10, [R1+0x32d8] ;  /* 0x0032d800010a7983 */ /* 0x001f220000300a00 */
[----:B------:R-:W4:Y:S01]  /*2a2d0*/  LDL.LU.64 R8, [R1+0x32d0] ;  /* 0x0032d00001087983 */ /* 0x000f220000300a00 */
[----:B------:R-:W-:Y:S02]  /*2a2e0*/  MOV R22, R3 ;  /* 0x0000000300167202 */ /* 0x000fe40000000f00 */
[----:B------:R-:W-:Y:S01]  /*2a2f0*/  MOV R23, R0 ;  /* 0x0000000000177202 */ /* 0x000fe20000000f00 */
[----:B------:R-:W-:Y:S01]  /*2a300*/  IMAD.MOV.U32 R0, RZ, RZ, R27 ;  /* 0x000000ffff007224 */ /* 0x000fe200078e001b */
[C---:B----4-:R-:W-:Y:S01]  /*2a310*/  HMMA.16816.F32 R12, R16.reuse, R14, R8 ;  /* 0x0000000e100c723c */ /* 0x050fe20000001808 */
[----:B------:R-:W4:Y:S01]  /*2a320*/  LDL.LU.64 R10, [R1+0x32c8] ;  /* 0x0032c800010a7983 */ /* 0x000f220000300a00 */
[----:B------:R-:W4:Y:S06]  /*2a330*/  LDL.LU.64 R8, [R1+0x32c0] ;  /* 0x0032c00001087983 */ /* 0x000f2c0000300a00 */
[----:B--2---:R-:W-:Y:S11]  /*2a340*/  HMMA.16816.F32 R4, R16, R26, R4 ;  /* 0x0000001a1004723c */ /* 0x004ff60000001804 */
[----:B------:R-:W-:Y:S04]  /*2a350*/  @!UPT UIADD3 URZ, URZ, URZ, URZ ;  /* 0x0000003f3f3ff290 */ /* 0x000fe8000fffe03f */
[----:B------:R-:W-:Y:S01]  /*2a360*/  STL.64 [R1+0x1c0], R12 ;  /* 0x0001c00c01007387 */ /* 0x000fe20000100a00 */
[----:B------:R-:W-:Y:S01]  /*2a370*/  STL [R1+0x1c8], R14 ;  /* 0x0001c80e01007387 */ /* 0x000fe20000100800 */
[----:B------:R-:W-:Y:S02]  /*2a380*/  MOV R3, R15 ;  /* 0x0000000f00037202 */ /* 0x000fe40000000f00 */
[----:B------:R-:W0:Y:S04]  /*2a390*/  LDSM.16.MT88.4 R12, [R2+0xa000] ;  /* 0x00a00000020c783b */ /* 0x000e280000004200 */
[----:B------:R1:W-:Y:S01]  /*2a3a0*/  STL [R1+0x311c], R3 ;  /* 0x00311c0301007387 */ /* 0x0003e20000100800 */
[----:B------:R-:W-:Y:S02]  /*2a3b0*/  STL.64 [R1+0x1a0], R4 ;  /* 0x0001a00401007387 */ /* 0x000fe40000100a00 */
[----:B------:R-:W-:Y:S02]  /*2a3c0*/  STL.64 [R1+0x1a8], R6 ;  /* 0x0001a80601007387 */ /* 0x000fe40000100a00 */
[----:B---3--:R-:W2:Y:S01]  /*2a3d0*/  LDSM.16.M88.4 R4, [R28+0x10100] ;  /* 0x010100001c04783b */ /* 0x008ea20000000200 */
[----:B-1----:R-:W-:-:S03]  /*2a3e0*/  MOV R3, R26 ;  /* 0x0000001a00037202 */ /* 0x002fc60000000f00 */
[----:B0-----:R0:W-:Y:S01]  /*2a3f0*/  STL.64 [R1+0x3250], R14 ;  /* 0x0032500e01007387 */ /* 0x0011e20000100a00 */
[----:B------:R-:W-:Y:S01]  /*2a400*/  STL.64 [R1+0x3248], R12 ;  /* 0x0032480c01007387 */ /* 0x000fe20000100a00 */
[----:B--2---:R-:W-:Y:S02]  /*2a410*/  MOV R25, R4 ;  /* 0x0000000400197202 */ /* 0x004fe40000000f00 */
[----:B------:R-:W-:Y:S02]  /*2a420*/  MOV R24, R5 ;  /* 0x0000000500187202 */ /* 0x000fe40000000f00 */
[----:B0-----:R-:W-:Y:S02]  /*2a430*/  MOV R14, R3 ;  /* 0x00000003000e7202 */ /* 0x001fe40000000f00 */
[----:B------:R-:W-:-:S05]  /*2a440*/  MOV R15, R0 ;  /* 0x00000000000f7202 */ /* 0x000fca0000000f00 */
[----:B------:R-:W-:Y:S01]  /*2a450*/  STL.64 [R1+0x32a0], R14 ;  /* 0x0032a00e01007387 */ /* 0x000fe20000100a00 */
[----:B------:R-:W-:Y:S02]  /*2a460*/  STL.64 [R1+0xa0], R4 ;  /* 0x0000a00401007387 */ /* 0x000fe40000100a00 */
[----:B------:R4:W-:Y:S02]  /*2a470*/  STL.64 [R1+0xa8], R6 ;  /* 0x0000a80601007387 */ /* 0x0009e40000100a00 */
[----:B------:R-:W-:Y:S01]  /*2a480*/  STL.64 [R1+0x3258], R24 ;  /* 0x0032581801007387 */ /* 0x000fe20000100a00 */
[----:B------:R-:W2:Y:S01]  /*2a490*/  LDL.LU.64 R26, [R1+0x38] ;  /* 0x00003800011a7983 */ /* 0x000ea20000300a00 */
[----:B----4-:R-:W-:Y:S03]  /*2a4a0*/  HMMA.16816.F32 R4, R16, R22, R8 ;  /* 0x000000161004723c */ /* 0x010fe60000001808 */
[----:B------:R-:W3:Y:S04]  /*2a4b0*/  LDL.LU R16, [R1+0x210] ;  /* 0x0002100001107983 */ /* 0x000ee80000300800 */
[----:B------:R-:W-:Y:S11]  /*2a4c0*/  LDSM.16.M88.4 R8, [R28+0x18100] ;  /* 0x018100001c08783b */ /* 0x000ff60000000200 */
[----:B------:R-:W-:Y:S05]  /*2a4d0*/  @!UPT UIADD3 URZ, URZ, URZ, URZ ;  /* 0x0000003f3f3ff290 */ /* 0x000fea000fffe03f */
[----:B------:R-:W-:Y:S01]  /*2a4e0*/  STL.64 [R1+0x120], R4 ;  /* 0x0001200401007387 */ /* 0x000fe20000100a00 */
[----:B------:R-:W-:Y:S02]  /*2a4f0*/  STL.64 [R1+0x128], R6 ;  /* 0x0001280601007387 */ /* 0x000fe40000100a00 */
[----:B------:R-:W0:Y:S04]  /*2a500*/  LDSM.16.M88.4 R4, [R28+0x14100] ;  /* 0x014100001c04783b */ /* 0x000e280000000200 */
[----:B------:R-:W3:Y:S01]  /*2a510*/  LDL.LU R17, [R1+0x214] ;  /* 0x0002140001117983 */ /* 0x000ee20000300800 */
[----:B------:R-:W3:Y:S01]  /*2a520*/  LDL.LU R18, [R1+0x218] ;  /* 0x0002180001127983 */ /* 0x000ee20000300800 */
[----:B------:R-:W3:Y:S03]  /*2a530*/  LDL.LU R19, [R1+0x21c] ;  /* 0x00021c0001137983 */ /* 0x000ee60000300800 */
[----:B0-----:R0:W-:Y:S01]  /*2a540*/  STL.64 [R1+0x40], R4 ;  /* 0x0000400401007387 */ /* 0x0011e20000100a00 */
[----:B------:R-:W-:Y:S01]  /*2a550*/  MOV R21, R4 ;  /* 0x0000000400157202 */ /* 0x000fe20000000f00 */
[----:B------:R1:W-:Y:S01]  /*2a560*/  STL.64 [R1+0x48], R6 ;  /* 0x0000480601007387 */ /* 0x0003e20000100a00 */
[----:B------:R-:W-:Y:S01]  /*2a570*/  MOV R20, R5 ;  /* 0x0000000500147202 */ /* 0x000fe20000000f00 */
[----:B0-----:R-:W4:Y:S01]  /*2a580*/  LDL.LU R4, [R1+0x230] ;  /* 0x0002300001047983 */ /* 0x001f220000300800 */
[----:B------:R-:W4:Y:S02]  /*2a590*/  LDL.LU R5, [R1+0x234] ;  /* 0x0002340001057983 */ /* 0x000f240000300800 */
[----:B-1----:R-:W2:Y:S02]  /*2a5a0*/  LDL.LU R6, [R1+0x238] ;  /* 0x0002380001067983 */ /* 0x002ea40000300800 */
[----:B------:R-:W2:Y:S01]  /*2a5b0*/  LDL.LU R7, [R1+0x23c] ;  /* 0x00023c0001077983 */ /* 0x000ea20000300800 */
[----:B------:R-:W3:Y:S01]  /*2a5c0*/  LDL.LU R12, [R1+0x290] ;  /* 0x00029000010c7983 */ /* 0x000ee20000300800 */
[----:B------:R-:W3:Y:S02]  /*2a5d0*/  LDL.LU R13, [R1+0x294] ;  /* 0x00029400010d7983 */ /* 0x000ee40000300800 */
[----:B------:R-:W3:Y:S02]  /*2a5e0*/  LDL.LU R14, [R1+0x298] ;  /* 0x00029800010e7983 */ /* 0x000ee40000300800 */
[----:B------:R-:W3:Y:S02]  /*2a5f0*/  LDL.LU R15, [R1+0x29c] ;  /* 0x00029c00010f7983 */ /* 0x000ee40000300800 */
[----:B------:R-:W-:Y:S01]  /*2a600*/  IMAD.MOV.U32 R0, RZ, RZ, R9 ;  /* 0x000000ffff007224 */ /* 0x000fe200078e0009 */
[----:B--2---:R-:W-:Y:S01]  /*2a610*/  STL.64 [R1+0x3298], R6 ;  /* 0x0032980601007387 */ /* 0x004fe20000100a00 */
[----:B----4-:R0:W-:Y:S03]  /*2a620*/  STL.64 [R1+0x3290], R4 ;  /* 0x0032900401007387 */ /* 0x0101e60000100a00 */
[----:B0-----:R-:W2:Y:S01]  /*2a630*/  LDL.LU R4, [R1+0x280] ;  /* 0x0002800001047983 */ /* 0x001ea20000300800 */
[----:B------:R-:W2:Y:S02]  /*2a640*/  LDL.LU R5, [R1+0x284] ;  /* 0x0002840001057983 */ /* 0x000ea40000300800 */
[----:B------:R-:W2:Y:S02]  /*2a650*/  LDL.LU R6, [R1+0x288] ;  /* 0x0002880001067983 */ /* 0x000ea40000300800 */
[----:B------:R-:W2:Y:S01]  /*2a660*/  LDL.LU R7, [R1+0x28c] ;  /* 0x00028c0001077983 */ /* 0x000ea20000300800 */
[----:B------:R-:W-:Y:S01]  /*2a670*/  STL [R1+0x327c], R20 ;  /* 0x00327c1401007387 */ /* 0x000fe20000100800 */
[----:B------:R-:W-:Y:S02]  /*2a680*/  STL [R1+0x3278], R21 ;  /* 0x0032781501007387 */ /* 0x000fe40000100800 */
[----:B------:R-:W-:Y:S02]  /*2a690*/  STL.64 [R1+0x90], R8 ;  /* 0x0000900801007387 */ /* 0x000fe40000100a00 */
[----:B------:R-:W-:Y:S02]  /*2a6a0*/  STL.64 [R1+0x98], R10 ;  /* 0x0000980a01007387 */ /* 0x000fe40000100a00 */
[----:B------:R-:W0:Y:S04]  /*2a6b0*/  LDSM.16.M88.4 R8, [R28+0x1c100] ;  /* 0x01c100001c08783b */ /* 0x000e280000000200 */
[----:B0-----:R-:W-:Y:S01]  /*2a6c0*/  STL.64 [R1+0xb0], R8 ;  /* 0x0000b00801007387 */ /* 0x001fe20000100a00 */
[----:B------:R0:W-:Y:S01]  /*2a6d0*/  STL.64 [R1+0xb8], R10 ;  /* 0x0000b80a01007387 */ /* 0x0001e20000100a00 */
[----:B------:R-:W-:-:S02]  /*2a6e0*/  MOV R20, R8 ;  /* 0x0000000800147202 */ /* 0x000fc40000000f00 */
[----:B------:R-:W-:Y:S01]  /*2a6f0*/  MOV R21, R9 ;  /* 0x0000000900157202 */ /* 0x000fe20000000f00 */
[----:B0-----:R-:W3:Y:S01]  /*2a700*/  LDL.LU.64 R10, [R1+0x32b8] ;  /* 0x0032b800010a7983 */ /* 0x001ee20000300a00 */
[----:B------:R-:W3:Y:S01]  /*2a710*/  LDL.LU.64 R8, [R1+0x32b0] ;  /* 0x0032b00001087983 */ /* 0x000ee20000300a00 */
[----:B------:R-:W-:Y:S02]  /*2a720*/  MOV R29, R26 ;  /* 0x0000001a001d7202 */ /* 0x000fe40000000f00 */
[----:B------:R-:W-:Y:S01]  /*2a730*/  MOV R3, R27 ;  /* 0x0000001b00037202 */ /* 0x000fe20000000f00 */
[----:B---3--:R-:W-:Y:S11]  /*2a740*/  HMMA.16816.F32 R16, R8, R26, R16 ;  /* 0x0000001a0810723c */ /* 0x008ff60000001810 */
[----:B------:R-:W-:Y:S11]  /*2a750*/  @!UPT UIADD3 URZ, URZ, URZ, URZ ;  /* 0x0000003f3f3ff290 */ /* 0x000ff6000fffe03f */
[----:B------:R-:W-:Y:S01]  /*2a760*/  @!UPT UIADD3 URZ, URZ, URZ, URZ ;  /* 0x0000003f3f3ff290 */ /* 0x000fe2000fffe03f */
[----:B------:R-:W-:Y:S01]  /*2a770*/  STL.64 [R1+0x140], R16 ;  /* 0x0001401001007387 */ /* 0x000fe20000100a00 */
[----:B------:R-:W-:Y:S02]  /*2a780*/  STL [R1+0x148], R18 ;  /* 0x0001481201007387 */ /* 0x000fe40000100800 */
[----:B------:R-:W3:Y:S02]  /*2a790*/  LDL.LU R24, [R1+0x260] ;  /* 0x0002600001187983 */ /* 0x000ee40000300800 */
[----:B------:R-:W3:Y:S01]  /*2a7a0*/  LDL.LU R25, [R1+0x264] ;  /* 0x0002640001197983 */ /* 0x000ee20000300800 */
[----:B------:R-:W4:Y:S01]  /*2a7b0*/  LDL.LU R26, [R1+0x268] ;  /* 0x00026800011a7983 */ /* 0x000f220000300800 */
[----:B------:R-:W4:Y:S01]  /*2a7c0*/  LDL.LU R27, [R1+0x26c] ;  /* 0x00026c00011b7983 */ /* 0x000f220000300800 */
[----:B------:R-:W-:Y:S02]  /*2a7d0*/  MOV R28, R19 ;  /* 0x00000013001c7202 */ /* 0x000fe40000000f00 */
[----:B------:R-:W0:Y:S04]  /*2a7e0*/  LDSM.16.MT88.4 R16, [R2+0xa080] ;  /* 0x00a080000210783b */ /* 0x000e280000004200 */
[----:B----4-:R1:W-:Y:S01]  /*2a7f0*/  STL.64 [R1+0x3268], R26 ;  /* 0x0032681a01007387 */ /* 0x0103e20000100a00 */
[----:B---3--:R-:W-:Y:S03]  /*2a800*/  STL.64 [R1+0x3260], R24 ;  /* 0x0032601801007387 */ /* 0x008fe60000100a00 */
[----:B-1----:R-:W3:Y:S01]  /*2a810*/  LDL.LU R26, [R1+0x28] ;  /* 0x00002800011a7983 */ /* 0x002ee20000300800 */
[----:B------:R-:W3:Y:S02]  /*2a820*/  LDL.LU R27, [R1+0x2c] ;  /* 0x00002c00011b7983 */ /* 0x000ee40000300800 */
[----:B------:R-:W-:Y:S02]  /*2a830*/  STL [R1+0x3110], R28 ;  /* 0x0031101c01007387 */ /* 0x000fe40000100800 */
[----:B0-----:R0:W-:Y:S01]  /*2a840*/  STL.64 [R1+0x3210], R18 ;  /* 0x0032101201007387 */ /* 0x0011e20000100a00 */
[----:B------:R-:W-:Y:S01]  /*2a850*/  STL.64 [R1+0x3208], R16 ;  /* 0x0032081001007387 */ /* 0x000fe20000100a00 */
[----:B0-----:R-:W-:-:S03]  /*2a860*/  MOV R18, R29 ;  /* 0x0000001d00127202 */ /* 0x001fc60000000f00 */
[----:B------:R-:W4:Y:S01]  /*2a870*/  LDL.LU R29, [R1+0x32a8] ;  /* 0x0032a800011d7983 */ /* 0x000f220000300800 */
[----:B------:R-:W-:Y:S01]  /*2a880*/  STL [R1+0x3114], R2 ;  /* 0x0031140201007387 */ /* 0x000fe20000100800 */
[C---:B---3--:R-:W-:Y:S11]  /*2a890*/  HMMA.16816.F32 R12, R8.reuse, R26, R12 ;  /* 0x0000001a080c723c */ /* 0x048ff6000000180c */
[----:B------:R-:W-:Y:S11]  /*2a8a0*/  @!UPT UIADD3 URZ, URZ, URZ, URZ ;  /* 0x0000003f3f3ff290 */ /* 0x000ff6000fffe03f */
[----:B------:R-:W-:Y:S01]  /*2a8b0*/  @!UPT UIADD3 URZ, URZ, URZ, URZ ;  /* 0x0000003f3f3ff290 */ /* 0x000fe2000fffe03f */
[----:B------:R-:W-:Y:S01]  /*2a8c0*/  STL.64 [R1+0x180], R12 ;  /* 0x0001800c01007387 */ /* 0x000fe20000100a00 */
[----:B------:R0:W-:Y:S03]  /*2a8d0*/  STL.64 [R1+0x188], R14 ;  /* 0x0001880e01007387 */ /* 0x0001e60000100a00 */
[----:B0-----:R-:W2:Y:S02]  /*2a8e0*/  LDL.LU.64 R14, [R1+0x32a0] ;  /* 0x0032a000010e7983 */ /* 0x001ea40000300a00 */
[----:B--2---:R-:W-:Y:S11]  /*2a8f0*/  HMMA.16816.F32 R4, R8, R14, R4 ;  /* 0x0000000e0804723c */ /* 0x004ff60000001804 */
[----:B------:R-:W-:Y:S11]  /*2a900*/  @!UPT UIADD3 URZ, URZ, URZ, URZ ;  /* 0x0000003f3f3ff290 */ /* 0x000ff6000fffe03f */
[----:B------:R-:W-:Y:S01]  /*2a910*/  @!UPT UIADD3 URZ, URZ, URZ, URZ ;  /* 0x0000003f3f3ff290 */ /* 0x000fe2000fffe03f */
[----:B------:R-:W-:Y:S01]  /*2a920*/  STL.64 [R1+0x170], R4 ;  /* 0x0001700401007387 */ /* 0x000fe20000100a00 */
[----:B------:R0:W-:Y:S01]  /*2a930*/  STL [R1+0x178], R6 ;  /* 0x0001780601007387 */ /* 0x0001e20000100800 */
[----:B------:R-:W-:Y:S02]  /*2a940*/  MOV R2, R7 ;  /* 0x0000000700027202 */ /* 0x000fe40000000f00 */
[----:B0-----:R-:W2:Y:S01]  /*2a950*/  LDL.LU.64 R6, [R1+0x3298] ;  /* 0x0032980001067983 */ /* 0x001ea20000300a00 */
[----:B------:R-:W2:Y:S02]  /*2a960*/  LDL.LU.64 R4, [R1+0x3290] ;  /* 0x0032900001047983 */ /* 0x000ea40000300a00 */
[----:B------:R0:W-:Y:S02]  /*2a970*/  STL.64 [R1+0x3270], R14 ;  /* 0x0032700e01007387 */ /* 0x0001e40000100a00 */
[----:B------:R-:W3:Y:S01]  /*2a980*/  LDL.LU R12, [R1+0x270] ;  /* 0x00027000010c7983 */ /* 0x000ee20000300800 */
[----:B------:R-:W3:Y:S01]  /*2a990*/  LDL.LU R13, [R1+0x274] ;  /* 0x00027400010d7983 */ /* 0x000ee20000300800 */
[----:B------:R-:W-:-:S03]  /*2a9a0*/  IMAD.MOV.U32 R19, RZ, RZ, R3 ;  /* 0x000000ffff137224 */ /* 0x000fc600078e0003 */
[----:B0-----:R-:W3:Y:S01]  /*2a9b0*/  LDL.LU R14, [R1+0x278] ;  /* 0x00027800010e7983 */ /* 0x001ee20000300800 */
[----:B------:R-:W3:Y:S02]  /*2a9c0*/  LDL.LU R15, [R1+0x27c] ;  /* 0x00027c00010f7983 */ /* 0x000ee40000300800 */
[----:B------:R-:W-:Y:S01]  /*2a9d0*/  STL [R1+0x3118], R2 ;  /* 0x0031180201007387 */ /* 0x000fe20000100800 */
[----:B--2---:R-:W-:Y:S01]  /*2a9e0*/  HMMA.16816.F32 R8, R8, R22, R4 ;  /* 0x000000160808723c */ /* 0x004fe20000001804 */
[----:B------:R-:W2:Y:S01]  /*2a9f0*/  LDL.LU.64 R6, [R1+0x3288] ;  /* 0x0032880001067983 */ /* 0x000ea20000300a00 */
[----:B------:R-:W2:Y:S11]  /*2aa00*/  LDL.LU.64 R4, [R1+0x3280] ;  /* 0x0032800001047983 */ /* 0x000eb60000300a00 */
[----:B------:R-:W-:Y:S10]  /*2aa10*/  @!UPT UIADD3 URZ, URZ, URZ, URZ ;  /* 0x0000003f3f3ff290 */ /* 0x000ff4000fffe03f */
[----:B------:R0:W-:Y:S01]  /*2aa20*/  STL.64 [R1+0x130], R8 ;  /* 0x0001300801007387 */ /* 0x0001e20000100a00 */
[----:B------:R1:W-:Y:S01]  /*2aa30*/  STL [R1+0x138], R10 ;  /* 0x0001380a01007387 */ /* 0x0003e20000100800 */
[----:B------:R-:W-:Y:S02]  /*2aa40*/  MOV R3, R11 ;  /* 0x0000000b00037202 */ /* 0x000fe40000000f00 */
[----:B0-----:R-:W2:Y:S01]  /*2aa50*/  LDL.LU R8, [R1+0x1f0] ;  /* 0x0001f00001087983 */ /* 0x001ea20000300800 */
[----:B------:R-:W2:Y:S02]  /*2aa60*/  LDL.LU R9, [R1+0x1f4] ;  /* 0x0001f40001097983 */ /* 0x000ea40000300800 */
[----:B-1----:R-:W2:Y:S02]  /*2aa70*/  LDL.LU R10, [R1+0x1f8] ;  /* 0x0001f800010a7983 */ /* 0x002ea40000300800 */
[----:B------:R-:W2:Y:S02]  /*2aa80*/  LDL.LU R11, [R1+0x1fc] ;  /* 0x0001fc00010b7983 */ /* 0x000ea40000300800 */
[C---:B--2---:R-:W-:Y:S11]  /*2aa90*/  HMMA.16816.F32 R8, R4.reuse, R18, R8 ;  /* 0x000000120408723c */ /* 0x044ff60000001808 */
[----:B------:R-:W-:Y:S11]  /*2aaa0*/  @!UPT UIADD3 URZ, URZ, URZ, URZ ;  /* 0x0000003f3f3ff290 */ /* 0x000ff6000fffe03f */
[----:B------:R-:W-:Y:S01]  /*2aab0*/  @!UPT UIADD3 URZ, URZ, URZ, URZ ;  /* 0x0000003f3f3ff290 */ /* 0x000fe2000fffe03f */
[----:B------:R-:W-:Y:S01]  /*2aac0*/  STL.64 [R1+0xf0], R8 ;  /* 0x0000f00801007387 */ /* 0x000fe20000100a00 */
[----:B------:R-:W-:Y:S01]  /*2aad0*/  STL [R1+0xfc], R11 ;  /* 0x0000fc0b01007387 */ /* 0x000fe20000100800 */
[----:B------:R-:W-:Y:S01]  /*2aae0*/  MOV R2, R10 ;  /* 0x0000000a00027202 */ /* 0x000fe20000000f00 */
[----:B------:R-:W2:Y:S01]  /*2aaf0*/  LDL R28, [R1+0x14c0] ;  /* 0x0014c000011c7983 */ /* 0x000ea20000100800 */
[----:B----4-:R-:W0:Y:S04]  /*2ab00*/  LDSM.16.MT88.4 R8, [R29+0xa000] ;  /* 0x00a000001d08783b */ /* 0x010e280000004200 */
[----:B0-----:R-:W-:Y:S01]  /*2ab10*/  STL.64 [R1+0x31e0], R10 ;  /* 0x0031e00a01007387 */ /* 0x001fe20000100a00 */
[----:B------:R0:W-:Y:S03]  /*2ab20*/  STL.64 [R1+0x31d8], R8 ;  /* 0x0031d80801007387 */ /* 0x0001e60000100a00 */
[----:B0-----:R-:W4:Y:S01]  /*2ab30*/  LDL.LU R8, [R1+0x300] ;  /* 0x0003000001087983 */ /* 0x001f220000300800 */
[----:B------:R-:W4:Y:S02]  /*2ab40*/  LDL.LU R9, [R1+0x304] ;  /* 0x0003040001097983 */ /* 0x000f240000300800 */
[----:B------:R-:W2:Y:S02]  /*2ab50*/  LDL.LU R10, [R1+0x308] ;  /* 0x00030800010a7983 */ /* 0x000ea40000300800 */
[----:B------:R-:W2:Y:S01]  /*2ab60*/  LDL.LU R11, [R1+0x30c] ;  /* 0x00030c00010b7983 */ /* 0x000ea20000300800 */
[----:B---3--:R-:W-:Y:S01]  /*2ab70*/  HMMA.16816.F32 R24, R4, R26, R12 ;  /* 0x0000001a0418723c */ /* 0x008fe2000000180c */
[----:B------:R-:W-:-:S02]  /*2ab80*/  MOV R16, R20 ;  /* 0x0000001400107202 */ /* 0x000fc40000000f00 */
[----:B------:R-:W-:Y:S01]  /*2ab90*/  MOV R17, R21 ;  /* 0x0000001500117202 */ /* 0x000fe20000000f00 */
[----:B------:R-:W3:Y:S01]  /*2aba0*/  LDL.LU R20, [R1+0x327c] ;  /* 0x00327c0001147983 */ /* 0x000ee20000300800 */
[----:B------:R-:W3:Y:S03]  /*2abb0*/  LDL.LU R21, [R1+0x3278] ;  /* 0x0032780001157983 */ /* 0x000ee60000300800 */
[----:B------:R0:W-:Y:S04]  /*2abc0*/  STL.64 [R1+0x3228], R16 ;  /* 0x0032281001007387 */ /* 0x0001e80000100a00 */
[----:B0-----:R-:W3:Y:S01]  /*2abd0*/  LDL.LU R16, [R1+0x80] ;  /* 0x0000800001107983 */ /* 0x001ee20000300800 */
[----:B------:R-:W3:Y:S02]  /*2abe0*/  LDL.LU R17, [R1+0x84] ;  /* 0x0000840001117983 */ /* 0x000ee40000300800 */
[----:B------:R-:W3:Y:S02]  /*2abf0*/  LDL.LU R18, [R1+0x88] ;  /* 0x0000880001127983 */ /* 0x000ee40000300800 */
[----:B------:R-:W3:Y:S01]  /*2ac00*/  LDL.LU R19, [R1+0x8c] ;  /* 0x00008c0001137983 */ /* 0x000ee20000300800 */
[----:B--2---:R-:W-:Y:S01]  /*2ac10*/  STL.64 [R1+0x31f0], R10 ;  /* 0x0031f00a01007387 */ /* 0x004fe20000100a00 */
[----:B----4-:R-:W-:Y:S02]  /*2ac20*/  STL.64 [R1+0x31e8], R8 ;  /* 0x0031e80801007387 */ /* 0x010fe40000100a00 */
[----:B------:R-:W2:Y:S02]  /*2ac30*/  LDL.LU.64 R14, [R1+0x3270] ;  /* 0x00327000010e7983 */ /* 0x000ea40000300a00 */
[----:B------:R-:W-:Y:S01]  /*2ac40*/  STL.64 [R1+0x110], R24 ;  /* 0x0001101801007387 */ /* 0x000fe20000100a00 */
[----:B------:R0:W-:Y:S04]  /*2ac50*/  STL.64 [R1+0x118], R26 ;  /* 0x0001181a01007387 */ /* 0x0001e80000100a00 */
[----:B0-----:R-:W2:Y:S01]  /*2ac60*/  LDL.LU.64 R26, [R1+0x3268] ;  /* 0x00326800011a7983 */ /* 0x001ea20000300a00 */
[----:B------:R-:W2:Y:S01]  /*2ac70*/  LDL.LU.64 R24, [R1+0x3260] ;  /* 0x0032600001187983 */ /* 0x000ea20000300a00 */
[----:B---3--:R-:W-:Y:S01]  /*2ac80*/  MOV R8, R21 ;  /* 0x0000001500087202 */ /* 0x008fe20000000f00 */
[----:B------:R-:W-:Y:S01]  /*2ac90*/  IMAD.MOV.U32 R9, RZ, RZ, R20 ;  /* 0x000000ffff097224 */ /* 0x000fe200078e0014 */
[C---:B--2---:R-:W-:Y:S08]  /*2aca0*/  HMMA.16816.F32 R12, R4.reuse, R14, R24 ;  /* 0x0000000e040c723c */ /* 0x044ff00000001818 */
[----:B------:R-:W-:Y:S01]  /*2acb0*/  HMMA.16816.F32 R4, R4, R22, R16 ;  /* 0x000000160404723c */ /* 0x000fe20000001810 */
[----:B------:R-:W2:Y:S04]  /*2acc0*/  LDL.LU.64 R24, [R1+0x3258] ;  /* 0x0032580001187983 */ /* 0x000ea80000300a00 */
[----:B------:R-:W0:Y:S10]  /*2acd0*/  LDSM.16.MT88.4 R20, [R29+0xa080] ;  /* 0x00a080001d14783b */ /* 0x000e340000004200 */
[----:B------:R-:W-:Y:S01]  /*2ace0*/  STL.64 [R1+0x100], R12 ;  /* 0x0001000c01007387 */ /* 0x000fe20000100a00 */
[----:B------:R1:W-:Y:S03]  /*2acf0*/  STL.64 [R1+0x108], R14 ;  /* 0x0001080e01007387 */ /* 0x0003e60000100a00 */
[----:B-1----:R-:W3:Y:S01]  /*2ad00*/  LDL.LU.64 R14, [R1+0x3250] ;  /* 0x00325000010e7983 */ /* 0x002ee20000300a00 */
[----:B------:R-:W3:Y:S02]  /*2ad10*/  LDL.LU.64 R12, [R1+0x3248] ;  /* 0x00324800010c7983 */ /* 0x000ee40000300a00 */
[----:B------:R-:W4:Y:S02]  /*2ad20*/  LDL.LU R16, [R1+0x330] ;  /* 0x0003300001107983 */ /* 0x000f240000300800 */
[----:B------:R1:W-:Y:S01]  /*2ad30*/  STL.64 [R1+0x80], R4 ;  /* 0x0000800401007387 */ /* 0x0003e20000100a00 */
[----:B------:R0:W-:Y:S01]  /*2ad40*/  STL.64 [R1+0x88], R6 ;  /* 0x0000880601007387 */ /* 0x0001e20000100a00 */
[----:B------:R-:W4:Y:S02]  /*2ad50*/  LDL.LU R17, [R1+0x334] ;  /* 0x0003340001117983 */ /* 0x000f240000300800 */
[----:B------:R-:W2:Y:S02]  /*2ad60*/  LDL.LU R18, [R1+0x338] ;  /* 0x0003380001127983 */ /* 0x000ea40000300800 */
[----:B------:R-:W2:Y:S01]  /*2ad70*/  LDL.LU R19, [R1+0x33c] ;  /* 0x00033c0001137983 */ /* 0x000ea20000300800 */
[----:B-1----:R-:W3:Y:S01]  /*2ad80*/  LDL.LU R4, [R1+0x2f0] ;  /* 0x0002f00001047983 */ /* 0x002ee20000300800 */
[----:B------:R-:W3:Y:S02]  /*2ad90*/  LDL.LU R5, [R1+0x2f4] ;  /* 0x0002f40001057983 */ /* 0x000ee40000300800 */
[----:B0-----:R-:W3:Y:S02]  /*2ada0*/  LDL.LU R6, [R1+0x2f8] ;  /* 0x0002f80001067983 */ /* 0x001ee40000300800 */
[----:B------:R-:W3:Y:S01]  /*2adb0*/  LDL.LU R7, [R1+0x2fc] ;  /* 0x0002fc0001077983 */ /* 0x000ee20000300800 */
[----:B--2---:R-:W-:Y:S01]  /*2adc0*/  STL.64 [R1+0x3238], R18 ;  /* 0x0032381201007387 */ /* 0x004fe20000100a00 */
[----:B----4-:R0:W-:Y:S03]  /*2add0*/  STL.64 [R1+0x3230], R16 ;  /* 0x0032301001007387 */ /* 0x0101e60000100a00 */
[----:B0-----:R-:W2:Y:S01]  /*2ade0*/  LDL.LU R16, [R1+0x340] ;  /* 0x0003400001107983 */ /* 0x001ea20000300800 */
[----:B------:R-:W2:Y:S02]  /*2adf0*/  LDL.LU R17, [R1+0x344] ;  /* 0x0003440001117983 */ /* 0x000ea40000300800 */
[----:B------:R-:W2:Y:S02]  /*2ae00*/  LDL.LU R18, [R1+0x348] ;  /* 0x0003480001127983 */ /* 0x000ea40000300800 */
[----:B------:R-:W2:Y:S01]  /*2ae10*/  LDL.LU R19, [R1+0x34c] ;  /* 0x00034c0001137983 */ /* 0x000ea20000300800 */
[----:B------:R-:W-:Y:S01]  /*2ae20*/  STL.64 [R1+0x31c0], R22 ;  /* 0x0031c01601007387 */ /* 0x000fe20000100a00 */
[----:B------:R0:W-:Y:S02]  /*2ae30*/  STL.64 [R1+0x31b8], R20 ;  /* 0x0031b81401007387 */ /* 0x0001e40000100a00 */
[----:B0-----:R-:W-:-:S02]  /*2ae40*/  MOV R20, R25 ;  /* 0x0000001900147202 */ /* 0x001fc40000000f00 */
[----:B------:R-:W-:Y:S02]  /*2ae50*/  MOV R21, R24 ;  /* 0x0000001800157202 */ /* 0x000fe40000000f00 */
[----:B------:R-:W0:Y:S04]  /*2ae60*/  LDSM.16.MT88.4 R24, [R28+0xa000] ;  /* 0x00a000001c18783b */ /* 0x000e280000004200 */
[----:B0-----:R-:W-:Y:S01]  /*2ae70*/  STL.64 [R1+0x3178], R26 ;  /* 0x0031781a01007387 */ /* 0x001fe20000100a00 */
[----:B------:R0:W-:Y:S03]  /*2ae80*/  STL.64 [R1+0x3170], R24 ;  /* 0x0031701801007387 */ /* 0x0001e60000100a00 */
[----:B0-----:R-:W4:Y:S01]  /*2ae90*/  LDL.LU R24, [R1+0x2d0] ;  /* 0x0002d00001187983 */ /* 0x001f220000300800 */
[----:B------:R-:W4:Y:S02]  /*2aea0*/  LDL.LU R25, [R1+0x2d4] ;  /* 0x0002d40001197983 */ /* 0x000f240000300800 */
[----:B------:R-:W2:Y:S02]  /*2aeb0*/  LDL.LU R26, [R1+0x2d8] ;  /* 0x0002d800011a7983 */ /* 0x000ea40000300800 */
[----:B------:R-:W2:Y:S01]  /*2aec0*/  LDL.LU R27, [R1+0x2dc] ;  /* 0x0002dc00011b7983 */ /* 0x000ea20000300800 */
[C---:B---3--:R-:W-:Y:S01]  /*2aed0*/  HMMA.16816.F32 R4, R12.reuse, R20, R4 ;  /* 0x000000140c04723c */ /* 0x048fe20000001804 */
[----:B--2---:R-:W-:Y:S01]  /*2aee0*/  STL.64 [R1+0x3200], R26 ;  /* 0x0032001a01007387 */ /* 0x004fe20000100a00 */
[----:B----4-:R0:W-:Y:S03]  /*2aef0*/  STL.64 [R1+0x31f8], R24 ;  /* 0x0031f81801007387 */ /* 0x0101e60000100a00 */
[----:B0-----:R-:W2:Y:S01]  /*2af00*/  LDL.LU R24, [R1+0x310] ;  /* 0x0003100001187983 */ /* 0x001ea20000300800 */
[----:B------:R-:W2:Y:S02]  /*2af10*/  LDL.LU R25, [R1+0x314] ;  /* 0x0003140001197983 */ /* 0x000ea40000300800 */
[----:B------:R-:W3:Y:S02]  /*2af20*/  LDL.LU R26, [R1+0x318] ;  /* 0x00031800011a7983 */ /* 0x000ee40000300800 */
[----:B------:R-:W3:Y:S01]  /*2af30*/  LDL.LU R27, [R1+0x31c] ;  /* 0x00031c00011b7983 */ /* 0x000ee20000300800 */
[----:B------:R-:W-:Y:S01]  /*2af40*/  HMMA.16816.F32 R16, R12, R8, R16 ;  /* 0x000000080c10723c */ /* 0x000fe20000001810 */
[----:B---3--:R-:W-:Y:S01]  /*2af50*/  STL.64 [R1+0x3220], R26 ;  /* 0x0032201a01007387 */ /* 0x008fe20000100a00 */
[----:B--2---:R0:W-:Y:S03]  /*2af60*/  STL.64 [R1+0x3218], R24 ;  /* 0x0032181801007387 */ /* 0x0041e60000100a00 */
[----:B0-----:R-:W2:Y:S01]  /*2af70*/  LDL.LU R24, [R1+0x2e0] ;  /* 0x0002e00001187983 */ /* 0x001ea20000300800 */
[----:B------:R-:W2:Y:S02]  /*2af80*/  LDL.LU R25, [R1+0x2e4] ;  /* 0x0002e40001197983 */ /* 0x000ea40000300800 */
[----:B------:R-:W2:Y:S02]  /*2af90*/  LDL.LU R26, [R1+0x2e8] ;  /* 0x0002e800011a7983 */ /* 0x000ea40000300800 */
[----:B------:R-:W2:Y:S02]  /*2afa0*/  LDL.LU R27, [R1+0x2ec] ;  /* 0x0002ec00011b7983 */ /* 0x000ea40000300800 */
[----:B------:R-:W-:Y:S01]  /*2afb0*/  STL.64 [R1+0x70], R4 ;  /* 0x0000700401007387 */ /* 0x000fe20000100a00 */
[----:B------:R-:W-:Y:S02]  /*2afc0*/  STL.64 [R1+0x78], R6 ;  /* 0x0000780601007387 */ /* 0x000fe40000100a00 */
[----:B------:R-:W0:Y:S02]  /*2afd0*/  LDSM.16.MT88.4 R4, [R28+0xa080] ;  /* 0x00a080001c04783b */ /* 0x000e240000004200 */
[----:B0-----:R-:W-:Y:S02]  /*2afe0*/  STL.64 [R1+0x3128], R6 ;  /* 0x0031280601007387 */ /* 0x001fe40000100a00 */
[----:B------:R0:W-:Y:S02]  /*2aff0*/  STL.64 [R1+0x3120], R4 ;  /* 0x0031200401007387 */ /* 0x0001e40000100a00 */
[----:B0-----:R-:W3:Y:S01]  /*2b000*/  LDL R4, [R1+0x90] ;  /* 0x0000900001047983 */ /* 0x001ee20000100800 */
[----:B------:R-:W-:-:S02]  /*2b010*/  MOV R5, R0 ;  /* 0x0000000000057202 */ /* 0x000fc40000000f00 */
[----:B------:R-:W4:Y:S02]  /*2b020*/  LDL.LU R0, [R1+0x3240] ;  /* 0x0032400001007983 */ /* 0x000f240000300800 */
[----:B------:R-:W-:Y:S01]  /*2b030*/  STL.64 [R1+0xe0], R16 ;  /* 0x0000e01001007387 */ /* 0x000fe20000100a00 */
[----:B------:R0:W-:Y:S04]  /*2b040*/  STL.64 [R1+0xe8], R18 ;  /* 0x0000e81201007387 */ /* 0x0001e80000100a00 */
[----:B0-----:R-:W3:Y:S01]  /*2b050*/  LDL.LU.64 R18, [R1+0x3238] ;  /* 0x0032380001127983 */ /* 0x001ee20000300a00 */
[----:B------:R-:W3:Y:S02]  /*2b060*/  LDL.LU.64 R16, [R1+0x3230] ;  /* 0x0032300001107983 */ /* 0x000ee40000300a00 */
[C---:B---3--:R-:W-:Y:S11]  /*2b070*/  HMMA.16816.F32 R16, R12.reuse, R4, R16 ;  /* 0x000000040c10723c */ /* 0x048ff60000001810 */
[----:B------:R-:W-:Y:S11]  /*2b080*/  @!UPT UIADD3 URZ, URZ, URZ, URZ ;  /* 0x0000003f3f3ff290 */ /* 0x000ff6000fffe03f */
[----:B------:R-:W-:Y:S01]  /*2b090*/  @!UPT UIADD3 URZ, URZ, URZ, URZ ;  /* 0x0000003f3f3ff290 */ /* 0x000fe2000fffe03f */
[----:B------:R0:W-:Y:S01]  /*2b0a0*/  STL.64 [R1+0xd0], R16 ;  /* 0x0000d01001007387 */ /* 0x0001e20000100a00 */
[----:B------:R1:W-:Y:S03]  /*2b0b0*/  STL.64 [R1+0xd8], R18 ;  /* 0x0000d81201007387 */ /* 0x0003e60000100a00 */
[----:B0-----:R-:W2:Y:S02]  /*2b0c0*/  LDL.LU.64 R16, [R1+0x3228] ;  /* 0x0032280001107983 */ /* 0x001ea40000300a00 */
[----:B--2---:R-:W-:Y:S02]  /*2b0d0*/  HMMA.16816.F32 R12, R12, R16, R24 ;  /* 0x000000100c0c723c */ /* 0x004fe40000001818 */
[----:B------:R-:W2:Y:S01]  /*2b0e0*/  LDL.LU.64 R26, [R1+0x3220] ;  /* 0x00322000011a7983 */ /* 0x000ea20000300a00 */
[----:B------:R-:W2:Y:S02]  /*2b0f0*/  LDL.LU.64 R24, [R1+0x3218] ;  /* 0x0032180001187983 */ /* 0x000ea40000300a00 */
[----:B-1----:R-:W3:Y:S02]  /*2b100*/  LDL.LU.64 R18, [R1+0x3210] ;  /* 0x0032100001127983 */ /* 0x002ee40000300a00 */
[----:B------:R-:W3:Y:S11]  /*2b110*/  LDL.LU.64 R16, [R1+0x3208] ;  /* 0x0032080001107983 */ /* 0x000ef60000300a00 */
[----:B------:R-:W-:Y:S05]  /*2b120*/  @!UPT UIADD3 URZ, URZ, URZ, URZ ;  /* 0x0000003f3f3ff290 */ /* 0x000fea000fffe03f */
[----:B------:R0:W-:Y:S01]  /*2b130*/  STL.64 [R1+0x60], R12 ;  /* 0x0000600c01007387 */ /* 0x0001e20000100a00 */
[----:B------:R1:W-:Y:S03]  /*2b140*/  STL.64 [R1+0x68], R14 ;  /* 0x0000680e01007387 */ /* 0x0003e60000100a00 */
[----:B0-----:R-:W3:Y:S01]  /*2b150*/  LDL.LU R12, [R1+0x2b0] ;  /* 0x0002b000010c7983 */ /* 0x001ee20000300800 */
[----:B------:R-:W3:Y:S02]  /*2b160*/  LDL.LU R13, [R1+0x2b4] ;  /* 0x0002b400010d7983 */ /* 0x000ee40000300800 */
[----:B-1----:R-:W3:Y:S02]  /*2b170*/  LDL.LU R14, [R1+0x2b8] ;  /* 0x0002b800010e7983 */ /* 0x002ee40000300800 */
[----:B------:R-:W3:Y:S02]  /*2b180*/  LDL.LU R15, [R1+0x2bc] ;  /* 0x0002bc00010f7983 */ /* 0x000ee40000300800 */
[C---:B---3--:R-:W-:Y:S11]  /*2b190*/  HMMA.16816.F32 R12, R16.reuse, R20, R12 ;  /* 0x00000014100c723c */ /* 0x048ff6000000180c */
[----:B------:R-:W-:Y:S11]  /*2b1a0*/  @!UPT UIADD3 URZ, URZ, URZ, URZ ;  /* 0x0000003f3f3ff290 */ /* 0x000ff6000fffe03f */
[----:B------:R-:W-:Y:S01]  /*2b1b0*/  @!UPT UIADD3 URZ, URZ, URZ, URZ ;  /* 0x0000003f3f3ff290 */ /* 0x000fe2000fffe03f */
[----:B------:R-:W-:Y:S01]  /*2b1c0*/  STL.64 [R1+0x20], R12 ;  /* 0x0000200c01007387 */ /* 0x000fe20000100a00 */
[----:B------:R-:W-:Y:S02]  /*2b1d0*/  STL.64 [R1+0x28], R14 ;  /* 0x0000280e01007387 */ /* 0x000fe40000100a00 */
[----:B----4-:R-:W0:Y:S01]  /*2b1e0*/  LDSM.16.MT88.4 R12, [R0+0xa000] ;  /* 0x00a00000000c783b */ /* 0x010e220000004200 */
[C---:B--2---:R-:W-:Y:S01]  /*2b1f0*/  HMMA.16816.F32 R8, R16.reuse, R8, R24 ;  /* 0x000000081008723c */ /* 0x044fe20000001818 */
[----:B0-----:R-:W-:Y:S02]  /*2b200*/  STL.64 [R1+0x30e8], R14 ;  /* 0x0030e80e01007387 */ /* 0x001fe40000100a00 */
[----:B------:R0:W-:Y:S02]  /*2b210*/  STL.64 [R1+0x30e0], R12 ;  /* 0x0030e00c01007387 */ /* 0x0001e40000100a00 */
[----:B0-----:R-:W2:Y:S01]  /*2b220*/  LDL.LU.64 R12, [R1+0xb0] ;  /* 0x0000b000010c7983 */ /* 0x001ea20000300a00 */
[----:B------:R-:W3:Y:S02]  /*2b230*/  LDL.LU.64 R26, [R1+0x3200] ;  /* 0x00320000011a7983 */ /* 0x000ee40000300a00 */
[----:B------:R-:W3:Y:S11]  /*2b240*/  LDL.LU.64 R24, [R1+0x31f8] ;  /* 0x0031f80001187983 */ /* 0x000ef60000300a00 */
[----:B------:R-:W-:Y:S04]  /*2b250*/  @!UPT UIADD3 URZ, URZ, URZ, URZ ;  /* 0x0000003f3f3ff290 */ /* 0x000fe8000fffe03f */
[----:B------:R-:W-:Y:S01]  /*2b260*/  STL.64 [R1+0x10], R8 ;  /* 0x0000100801007387 */ /* 0x000fe20000100a00 */
[----:B------:R0:W-:Y:S04]  /*2b270*/  STL.64 [R1+0x18], R10 ;  /* 0x0000180a01007387 */ /* 0x0001e80000100a00 */
[----:B0-----:R-:W4:Y:S01]  /*2b280*/  LDL.LU.64 R10, [R1+0x31f0] ;  /* 0x0031f000010a7983 */ /* 0x001f220000300a00 */
[----:B------:R-:W4:Y:S02]  /*2b290*/  LDL.LU.64 R8, [R1+0x31e8] ;  /* 0x0031e80001087983 */ /* 0x000f240000300a00 */
[C---:B----4-:R-:W-:Y:S11]  /*2b2a0*/  HMMA.16816.F32 R8, R16.reuse, R4, R8 ;  /* 0x000000041008723c */ /* 0x050ff60000001808 */
[----:B------:R-:W-:Y:S11]  /*2b2b0*/  @!UPT UIADD3 URZ, URZ, URZ, URZ ;  /* 0x0000003f3f3ff290 */ /* 0x000ff6000fffe03f */
[----:B------:R-:W-:Y:S01]  /*2b2c0*/  @!UPT UIADD3 URZ, URZ, URZ, URZ ;  /* 0x0000003f3f3ff290 */ /* 0x000fe2000fffe03f */
[----:B------:R-:W-:Y:S01]  /*2b2d0*/  STL.64 [R1+0xc0], R8 ;  /* 0x0000c00801007387 */ /* 0x000fe20000100a00 */
[----:B------:R0:W-:Y:S03]  /*2b2e0*/  STL.64 [R1+0xc8], R10 ;  /* 0x0000c80a01007387 */ /* 0x0001e60000100a00 */
[----:B0-----:R-:W3:Y:S01]  /*2b2f0*/  LDL.LU.64 R10, [R1+0x31e0] ;  /* 0x0031e000010a7983 */ /* 0x001ee20000300a00 */
[----:B------:R-:W3:Y:S02]  /*2b300*/  LDL.LU.64 R8, [R1+0x31d8] ;  /* 0x0031d80001087983 */ /* 0x000ee40000300a00 */
[----:B------:R0:W-:Y:S02]  /*2b310*/  STL.64 [R1+0x31d0], R4 ;  /* 0x0031d00401007387 */ /* 0x0001e40000100a00 */
[----:B0-----:R-:W4:Y:S01]  /*2b320*/  LDL.LU R4, [R1+0x150] ;  /* 0x0001500001047983 */ /* 0x001f220000300800 */
[----:B------:R-:W4:Y:S02]  /*2b330*/  LDL.LU R5, [R1+0x154] ;  /* 0x0001540001057983 */ /* 0x000f240000300800 */
[----:B------:R-:W4:Y:S02]  /*2b340*/  LDL.LU R6, [R1+0x158] ;  /* 0x0001580001067983 */ /* 0x000f240000300800 */
[----:B------:R-:W4:Y:S01]  /*2b350*/  LDL.LU R7, [R1+0x15c] ;  /* 0x00015c0001077983 */ /* 0x000f220000300800 */
[----:B--2---:R-:W-:Y:S01]  /*2b360*/  STL.64 [R1+0x31c8], R12 ;  /* 0x0031c80c01007387 */ /* 0x004fe20000100a00 */
[----:B----4-:R-:W-:Y:S08]  /*2b370*/  HMMA.16816.F32 R16, R16, R12, R4 ;  /* 0x0000000c1010723c */ /* 0x010ff00000001804 */
[C---:B---3--:R-:W-:Y:S11]  /*2b380*/  HMMA.16816.F32 R4, R8.reuse, R20, R24 ;  /* 0x000000140804723c */ /* 0x048ff60000001818 */
[----:B------:R-:W-:Y:S04]  /*2b390*/  @!UPT UIADD3 URZ, URZ, URZ, URZ ;  /* 0x0000003f3f3ff290 */ /* 0x000fe8000fffe03f */
[----:B------:R-:W-:Y:S01]  /*2b3a0*/  STL.64 [R1], R16 ;  /* 0x0000001001007387 */ /* 0x000fe20000100a00 */
[----:B------:R-:W-:Y:S02]  /*2b3b0*/  STL.64 [R1+0x8], R18 ;  /* 0x0000081201007387 */ /* 0x000fe40000100a00 */
[----:B------:R-:W0:Y:S02]  /*2b3c0*/  LDSM.16.MT88.4 R16, [R0+0xa080] ;  /* 0x00a080000010783b */ /* 0x000e240000004200 */
[----:B0-----:R-:W-:Y:S03]  /*2b3d0*/  STL.64 [R1+0x30a8], R18 ;  /* 0x0030a81201007387 */ /* 0x001fe60000100a00 */
[----:B------:R-:W-:Y:S02]  /*2b3e0*/  STL.64 [R1+0x50], R4 ;  /* 0x0000500401007387 */ /* 0x000fe40000100a00 */
[----:B------:R-:W-:Y:S02]  /*2b3f0*/  STL.64 [R1+0x58], R6 ;  /* 0x0000580601007387 */ /* 0x000fe40000100a00 */
[----:B------:R0:W-:Y:S02]  /*2b400*/  STL.64 [R1+0x30a0], R16 ;  /* 0x0030a01001007387 */ /* 0x0001e40000100a00 */
        /* <DEDUP_REMOVED lines=8> */
[----:B------:R-:W3:Y:S02]  /*2b490*/  LDL.LU R18, [R1+0x228] ;  /* 0x0002280001127983 */ /* 0x000ee40000300800 */
[----:B------:R-:W3:Y:S01]  /*2b4a0*/  LDL.LU R19, [R1+0x22c] ;  /* 0x00022c0001137983 */ /* 0x000ee20000300800 */
[----:B------:R-:W4:Y:S01]  /*2b4b0*/  LDL.LU R4, [R1+0x320] ;  /* 0x0003200001047983 */ /* 0x000f220000300800 */
[----:B------:R-:W4:Y:S02]  /*2b4c0*/  LDL.LU R5, [R1+0x324] ;  /* 0x0003240001057983 */ /* 0x000f240000300800 */
[----:B------:R-:W4:Y:S02]  /*2b4d0*/  LDL.LU R6, [R1+0x328] ;  /* 0x0003280001067983 */ /* 0x000f240000300800 */
[----:B------:R-:W4:Y:S01]  /*2b4e0*/  LDL.LU R7, [R1+0x32c] ;  /* 0x00032c0001077983 */ /* 0x000f220000300800 */
[----:B------:R-:W2:Y:S01]  /*2b4f0*/  LDL.LU R12, [R1+0x160] ;  /* 0x00016000010c7983 */ /* 0x000ea20000300800 */
[----:B------:R-:W2:Y:S02]  /*2b500*/  LDL.LU R13, [R1+0x164] ;  /* 0x00016400010d7983 */ /* 0x000ea40000300800 */
[----:B------:R-:W2:Y:S02]  /*2b510*/  LDL.LU R14, [R1+0x168] ;  /* 0x00016800010e7983 */ /* 0x000ea40000300800 */
[----:B------:R-:W2:Y:S01]  /*2b520*/  LDL.LU R15, [R1+0x16c] ;  /* 0x00016c00010f7983 */ /* 0x000ea20000300800 */
[----:B------:R-:W2:Y:S01]  /*2b530*/  LDL.LU R20, [R1+0x2c0] ;  /* 0x0002c00001147983 */ /* 0x000ea20000300800 */
[----:B------:R-:W2:Y:S02]  /*2b540*/  LDL.LU R21, [R1+0x2c4] ;  /* 0x0002c40001157983 */ /* 0x000ea40000300800 */
        /* <DEDUP_REMOVED lines=21> */
[----:B---3--:R-:W-:Y:S02]  /*2b6a0*/  STL.64 [R1+0x3148], R18 ;  /* 0x0031481201007387 */ /* 0x008fe40000100a00 */
[----:B------:R0:W-:Y:S02]  /*2b6b0*/  STL.64 [R1+0x3140], R16 ;  /* 0x0031401001007387 */ /* 0x0001e40000100a00 */
[----:B0-----:R-:W4:Y:S01]  /*2b6c0*/  LDL.LU.64 R16, [R1+0x40] ;  /* 0x0000400001107983 */ /* 0x001f220000300a00 */
[----:B------:R-:W-:Y:S01]  /*2b6d0*/  STL [R1+0x3090], R0 ;  /* 0x0030900001007387 */ /* 0x000fe20000100800 */
[C---:B----4-:R-:W-:Y:S11]  /*2b6e0*/  HMMA.16816.F32 R4, R8.reuse, R16, R4 ;  /* 0x000000100804723c */ /* 0x050ff60000001804 */
[----:B------:R-:W-:Y:S11]  /*2b6f0*/  @!UPT UIADD3 URZ, URZ, URZ, URZ ;  /* 0x0000003f3f3ff290 */ /* 0x000ff6000fffe03f */
[----:B------:R-:W-:Y:S01]  /*2b700*/  @!UPT UIADD3 URZ, URZ, URZ, URZ ;  /* 0x0000003f3f3ff290 */ /* 0x000fe2000fffe03f */
[----:B------:R0:W-:Y:S01]  /*2b710*/  STL.64 [R1+0x30], R4 ;  /* 0x0000300401007387 */ /* 0x0001e20000100a00 */
[----:B------:R-:W-:Y:S03]  /*2b720*/  STL.64 [R1+0x38], R6 ;  /* 0x0000380601007387 */ /* 0x000fe60000100a00 */
[----:B0-----:R-:W3:Y:S01]  /*2b730*/  LDL.LU.64 R4, [R1+0x31d0] ;  /* 0x0031d00001047983 */ /* 0x001ee20000300a00 */
[----:B------:R0:W-:Y:S03]  /*2b740*/  STL.64 [R1+0x31b0], R16 ;  /* 0x0031b01001007387 */ /* 0x0001e60000100a00 */
[----:B0-----:R-:W2:Y:S01]  /*2b750*/  LDL.LU R16, [R1+0x190] ;  /* 0x0001900001107983 */ /* 0x001ea20000300800 */
[----:B------:R-:W2:Y:S02]  /*2b760*/  LDL.LU R17, [R1+0x194] ;  /* 0x0001940001117983 */ /* 0x000ea40000300800 */
[----:B------:R-:W2:Y:S02]  /*2b770*/  LDL.LU R18, [R1+0x198] ;  /* 0x0001980001127983 */ /* 0x000ea40000300800 */
[----:B------:R-:W2:Y:S01]  /*2b780*/  LDL.LU R19, [R1+0x19c] ;  /* 0x00019c0001137983 */ /* 0x000ea20000300800 */
[C---:B---3--:R-:W-:Y:S11]  /*2b790*/  HMMA.16816.F32 R12, R8.reuse, R4, R12 ;  /* 0x00000004080c723c */ /* 0x048ff6000000180c */
[----:B------:R-:W-:Y:S11]  /*2b7a0*/  @!UPT UIADD3 URZ, URZ, URZ, URZ ;  /* 0x0000003f3f3ff290 */ /* 0x000ff6000fffe03f */
[----:B------:R-:W-:Y:S01]  /*2b7b0*/  @!UPT UIADD3 URZ, URZ, URZ, URZ ;  /* 0x0000003f3f3ff290 */ /* 0x000fe2000fffe03f */
[----:B------:R0:W-:Y:S01]  /*2b7c0*/  STL.64 [R1+0x160], R12 ;  /* 0x0001600c01007387 */ /* 0x0001e20000100a00 */
[----:B------:R-:W-:Y:S03]  /*2b7d0*/  STL.64 [R1+0x168], R14 ;  /* 0x0001680e01007387 */ /* 0x000fe60000100a00 */
[----:B0-----:R-:W3:Y:S02]  /*2b7e0*/  LDL.LU.64 R12, [R1+0x31c8] ;  /* 0x0031c800010c7983 */ /* 0x001ee40000300a00 */
[----:B---3--:R-:W-:Y:S02]  /*2b7f0*/  HMMA.16816.F32 R8, R8, R12, R20 ;  /* 0x0000000c0808723c */ /* 0x008fe40000001814 */
[----:B------:R-:W2:Y:S01]  /*2b800*/  LDL.LU.64 R22, [R1+0x31c0] ;  /* 0x0031c00001167983 */ /* 0x000ea20000300a00 */
[----:B------:R-:W2:Y:S11]  /*2b810*/  LDL.LU.64 R20, [R1+0x31b8] ;  /* 0x0031b80001147983 */ /* 0x000eb60000300a00 */
[----:B------:R-:W-:Y:S09]  /*2b820*/  @!UPT UIADD3 URZ, URZ, URZ, URZ ;  /* 0x0000003f3f3ff290 */ /* 0x000ff2000fffe03f */
[----:B------:R0:W-:Y:S01]  /*2b830*/  STL.64 [R1+0x150], R8 ;  /* 0x0001500801007387 */ /* 0x0001e20000100a00 */
[----:B------:R1:W-:Y:S01]  /*2b840*/  STL [R1+0x158], R10 ;  /* 0x0001580a01007387 */ /* 0x0003e20000100800 */
[----:B------:R-:W-:Y:S02]  /*2b850*/  MOV R0, R11 ;  /* 0x0000000b00007202 */ /* 0x000fe40000000f00 */
[----:B0-----:R-:W3:Y:S01]  /*2b860*/  LDL.LU R8, [R1+0x1d0] ;  /* 0x0001d00001087983 */ /* 0x001ee20000300800 */
[----:B------:R-:W3:Y:S02]  /*2b870*/  LDL.LU R9, [R1+0x1d4] ;  /* 0x0001d40001097983 */ /* 0x000ee40000300800 */
[----:B-1----:R-:W4:Y:S02]  /*2b880*/  LDL.LU R10, [R1+0x1d8] ;  /* 0x0001d800010a7983 */ /* 0x002f240000300800 */
[----:B------:R-:W4:Y:S02]  /*2b890*/  LDL.LU R11, [R1+0x1dc] ;  /* 0x0001dc00010b7983 */ /* 0x000f240000300800 */
[----:B----4-:R-:W-:Y:S01]  /*2b8a0*/  STL.64 [R1+0x3158], R10 ;  /* 0x0031580a01007387 */ /* 0x010fe20000100a00 */
[----:B---3--:R0:W-:Y:S03]  /*2b8b0*/  STL.64 [R1+0x3150], R8 ;  /* 0x0031500801007387 */ /* 0x0081e60000100a00 */
[----:B0-----:R-:W3:Y:S01]  /*2b8c0*/  LDL.LU R8, [R1+0x240] ;  /* 0x0002400001087983 */ /* 0x001ee20000300800 */
[----:B------:R-:W3:Y:S02]  /*2b8d0*/  LDL.LU R9, [R1+0x244] ;  /* 0x0002440001097983 */ /* 0x000ee40000300800 */
[----:B------:R-:W4:Y:S02]  /*2b8e0*/  LDL.LU R10, [R1+0x248] ;  /* 0x00024800010a7983 */ /* 0x000f240000300800 */
[----:B------:R-:W4:Y:S01]  /*2b8f0*/  LDL.LU R11, [R1+0x24c] ;  /* 0x00024c00010b7983 */ /* 0x000f220000300800 */
[C---:B--2---:R-:W-:Y:S01]  /*2b900*/  HMMA.16816.F32 R16, R20.reuse, R24, R16 ;  /* 0x000000181410723c */ /* 0x044fe20000001810 */
[----:B------:R-:W-:Y:S01]  /*2b910*/  MOV R6, R24 ;  /* 0x0000001800067202 */ /* 0x000fe20000000f00 */
[----:B----4-:R-:W-:Y:S01]  /*2b920*/  STL.64 [R1+0x3168], R10 ;  /* 0x0031680a01007387 */ /* 0x010fe20000100a00 */
[----:B---3--:R0:W-:Y:S03]  /*2b930*/  STL.64 [R1+0x3160], R8 ;  /* 0x0031600801007387 */ /* 0x0081e60000100a00 */
[----:B0-----:R-:W2:Y:S01]  /*2b940*/  LDL.LU R8, [R1+0x250] ;  /* 0x0002500001087983 */ /* 0x001ea20000300800 */
[----:B------:R-:W2:Y:S02]  /*2b950*/  LDL.LU R9, [R1+0x254] ;  /* 0x0002540001097983 */ /* 0x000ea40000300800 */
[----:B------:R-:W2:Y:S02]  /*2b960*/  LDL.LU R10, [R1+0x258] ;  /* 0x00025800010a7983 */ /* 0x000ea40000300800 */
[----:B------:R-:W2:Y:S01]  /*2b970*/  LDL.LU R11, [R1+0x25c] ;  /* 0x00025c00010b7983 */ /* 0x000ea20000300800 */
[----:B------:R0:W-:Y:S11]  /*2b980*/  STL [R1+0x3094], R0 ;  /* 0x0030940001007387 */ /* 0x0001f60000100800 */
[----:B------:R1:W-:Y:S02]  /*2b990*/  STL.64 [R1+0x190], R16 ;  /* 0x0001901001007387 */ /* 0x0003e40000100a00 */
[----:B------:R-:W-:Y:S01]  /*2b9a0*/  STL.64 [R1+0x198], R18 ;  /* 0x0001981201007387 */ /* 0x000fe20000100a00 */
[----:B0-----:R-:W-:Y:S01]  /*2b9b0*/  MOV R0, R25 ;  /* 0x0000001900007202 */ /* 0x001fe20000000f00 */
[----:B-1----:R-:W3:Y:S01]  /*2b9c0*/  LDL.LU.64 R16, [R1+0x31b0] ;  /* 0x0031b00001107983 */ /* 0x002ee20000300a00 */
[----:B------:R-:W3:Y:S02]  /*2b9d0*/  LDL.LU.64 R26, [R1+0x31a8] ;  /* 0x0031a800011a7983 */ /* 0x000ee40000300a00 */
[----:B------:R-:W3:Y:S02]  /*2b9e0*/  LDL.LU.64 R24, [R1+0x31a0] ;  /* 0x0031a00001187983 */ /* 0x000ee40000300a00 */
[C---:B---3--:R-:W-:Y:S11]  /*2b9f0*/  HMMA.16816.F32 R24, R20.reuse, R16, R24 ;  /* 0x000000101418723c */ /* 0x048ff60000001818 */
[----:B------:R-:W-:Y:S11]  /*2ba00*/  @!UPT UIADD3 URZ, URZ, URZ, URZ ;  /* 0x0000003f3f3ff290 */ /* 0x000ff6000fffe03f */
[----:B------:R-:W-:Y:S01]  /*2ba10*/  @!UPT UIADD3 URZ, URZ, URZ, URZ ;  /* 0x0000003f3f3ff290 */ /* 0x000fe2000fffe03f */
        /* <DEDUP_REMOVED lines=11> */
[----:B---3--:R-:W-:Y:S01]  /*2bad0*/  HMMA.16816.F32 R20, R20, R12, R24 ;  /* 0x0000000c1414723c */ /* 0x008fe20000001818 */
[----:B------:R-:W2:Y:S01]  /*2bae0*/  LDL.LU.64 R26, [R1+0x3178] ;  /* 0x00317800011a7983 */ /* 0x000ea20000300a00 */
[----:B------:R-:W2:Y:S11]  /*2baf0*/  LDL.LU.64 R24, [R1+0x3170] ;  /* 0x0031700001187983 */ /* 0x000eb60000300a00 */
[----:B------:R-:W-:Y:S10]  /*2bb00*/  @!UPT UIADD3 URZ, URZ, URZ, URZ ;  /* 0x0000003f3f3ff290 */ /* 0x000ff4000fffe03f */
[----:B------:R0:W-:Y:S02]  /*2bb10*/  STL.64 [R1+0x1e0], R20 ;  /* 0x0001e01401007387 */ /* 0x0001e40000100a00 */
[----:B0-----:R-:W-:Y:S01]  /*2bb20*/  IMAD.MOV.U32 R20, RZ, RZ, R6 ;  /* 0x000000ffff147224 */ /* 0x001fe200078e0006 */
[----:B------:R-:W-:Y:S01]  /*2bb30*/  MOV R21, R0 ;  /* 0x0000000000157202 */ /* 0x000fe20000000f00 */
[----:B------:R-:W-:Y:S06]  /*2bb40*/  STL.64 [R1+0x1e8], R22 ;  /* 0x0001e81601007387 */ /* 0x000fec0000100a00 */
        /* <DEDUP_REMOVED lines=9> */
[C---:B--2---:R-:W-:Y:S11]  /*2bbe0*/  HMMA.16816.F32 R8, R24.reuse, R16, R8 ;  /* 0x000000101808723c */ /* 0x044ff60000001808 */
[----:B------:R-:W-:Y:S11]  /*2bbf0*/  @!UPT UIADD3 URZ, URZ, URZ, URZ ;  /* 0x0000003f3f3ff290 */ /* 0x000ff6000fffe03f */
[----:B------:R-:W-:Y:S01]  /*2bc00*/  @!UPT UIADD3 URZ, URZ, URZ, URZ ;  /* 0x0000003f3f3ff290 */ /* 0x000fe2000fffe03f */
[----:B------:R-:W-:Y:S01]  /*2bc10*/  STL.64 [R1+0x250], R8 ;  /* 0x0002500801007387 */ /* 0x000fe20000100a00 */
[----:B------:R0:W-:Y:S03]  /*2bc20*/  STL.64 [R1+0x258], R10 ;  /* 0x0002580a01007387 */ /* 0x0001e60000100a00 */
[----:B0-----:R-:W2:Y:S01]  /*2bc30*/  LDL.LU.64 R10, [R1+0x3158] ;  /* 0x00315800010a7983 */ /* 0x001ea20000300a00 */
[----:B------:R-:W2:Y:S02]  /*2bc40*/  LDL.LU.64 R8, [R1+0x3150] ;  /* 0x0031500001087983 */ /* 0x000ea40000300a00 */
[----:B------:R-:W3:Y:S02]  /*2bc50*/  LDL.LU.64 R18, [R1+0x3148] ;  /* 0x0031480001127983 */ /* 0x000ee40000300a00 */
[----:B------:R-:W3:Y:S02]  /*2bc60*/  LDL.LU.64 R16, [R1+0x3140] ;  /* 0x0031400001107983 */ /* 0x000ee40000300a00 */
[C---:B---3--:R-:W-:Y:S01]  /*2bc70*/  HMMA.16816.F32 R4, R24.reuse, R4, R16 ;  /* 0x000000041804723c */ /* 0x048fe20000001810 */
[----:B------:R-:W3:Y:S01]  /*2bc80*/  LDL.LU.64 R18, [R1+0x3138] ;  /* 0x0031380001127983 */ /* 0x000ee20000300a00 */
[----:B------:R-:W3:Y:S11]  /*2bc90*/  LDL.LU.64 R16, [R1+0x3130] ;  /* 0x0031300001107983 */ /* 0x000ef60000300a00 */
[----:B------:R-:W-:Y:S10]  /*2bca0*/  @!UPT UIADD3 URZ, URZ, URZ, URZ ;  /* 0x0000003f3f3ff290 */ /* 0x000ff4000fffe03f */
[----:B------:R-:W-:Y:S01]  /*2bcb0*/  STL.64 [R1+0x240], R4 ;  /* 0x0002400401007387 */ /* 0x000fe20000100a00 */
[----:B------:R0:W-:Y:S03]  /*2bcc0*/  STL.64 [R1+0x248], R6 ;  /* 0x0002480601007387 */ /* 0x0001e60000100a00 */
[----:B0-----:R-:W2:Y:S01]  /*2bcd0*/  LDL.LU.64 R6, [R1+0x3128] ;  /* 0x0031280001067983 */ /* 0x001ea20000300a00 */
[----:B------:R-:W2:Y:S02]  /*2bce0*/  LDL.LU.64 R4, [R1+0x3120] ;  /* 0x0031200001047983 */ /* 0x000ea40000300a00 */
[----:B------:R0:W-:Y:S01]  /*2bcf0*/  STL.64 [R1+0x30f8], R12 ;  /* 0x0030f80c01007387 */ /* 0x0001e20000100a00 */
[----:B---3--:R-:W-:Y:S01]  /*2bd00*/  HMMA.16816.F32 R24, R24, R12, R16 ;  /* 0x0000000c1818723c */ /* 0x008fe20000001810 */
[----:B------:R-:W3:Y:S06]  /*2bd10*/  LDL.LU R16, [R1+0x130] ;  /* 0x0001300001107983 */ /* 0x000eec0000300800 */
[----:B------:R-:W-:Y:S11]  /*2bd20*/  MOV R19, R3 ;  /* 0x0000000300137202 */ /* 0x000ff60000000f00 */
[----:B------:R-:W-:Y:S05]  /*2bd30*/  @!UPT UIADD3 URZ, URZ, URZ, URZ ;  /* 0x0000003f3f3ff290 */ /* 0x000fea000fffe03f */
[----:B------:R-:W-:Y:S01]  /*2bd40*/  STL.64 [R1+0x230], R24 ;  /* 0x0002301801007387 */ /* 0x000fe20000100a00 */
[----:B------:R1:W-:Y:S02]  /*2bd50*/  STL.64 [R1+0x238], R26 ;  /* 0x0002381a01007387 */ /* 0x0003e40000100a00 */
[----:B------:R-:W3:Y:S02]  /*2bd60*/  LDL.LU R17, [R1+0x134] ;  /* 0x0001340001117983 */ /* 0x000ee40000300800 */
[----:B------:R-:W4:Y:S01]  /*2bd70*/  LDL.LU R18, [R1+0x138] ;  /* 0x0001380001127983 */ /* 0x000f220000300800 */
[----:B------:R-:W3:Y:S01]  /*2bd80*/  LDL.LU R3, [R1+0x311c] ;  /* 0x00311c0001037983 */ /* 0x000ee20000300800 */
[----:B0-----:R-:W3:Y:S02]  /*2bd90*/  LDL.LU R12, [R1+0x1a0] ;  /* 0x0001a000010c7983 */ /* 0x001ee40000300800 */
[----:B------:R-:W3:Y:S02]  /*2bda0*/  LDL.LU R13, [R1+0x1a4] ;  /* 0x0001a400010d7983 */ /* 0x000ee40000300800 */
[----:B------:R-:W3:Y:S01]  /*2bdb0*/  LDL.LU R14, [R1+0x1a8] ;  /* 0x0001a800010e7983 */ /* 0x000ee20000300800 */
[----:B------:R-:W3:Y:S01]  /*2bdc0*/  LDL.LU R15, [R1+0x1ac] ;  /* 0x0001ac00010f7983 */ /* 0x000ee20000300800 */
[----:B--2---:R-:W-:Y:S01]  /*2bdd0*/  HMMA.16816.F32 R8, R4, R20, R8 ;  /* 0x000000140408723c */ /* 0x004fe20000001808 */
[----:B-1----:R-:W-:-:S02]  /*2bde0*/  IMAD.MOV.U32 R26, RZ, RZ, R2 ;  /* 0x000000ffff1a7224 */ /* 0x002fc400078e0002 */
[----:B---3--:R-:W-:Y:S01]  /*2bdf0*/  STL.64 [R1+0x3108], R14 ;  /* 0x0031080e01007387 */ /* 0x008fe20000100a00 */
[----:B------:R0:W-:Y:S03]  /*2be00*/  STL.64 [R1+0x3100], R12 ;  /* 0x0031000c01007387 */ /* 0x0001e60000100a00 */
[----:B0-----:R-:W2:Y:S01]  /*2be10*/  LDL.LU R12, [R1+0x1c0] ;  /* 0x0001c000010c7983 */ /* 0x001ea20000300800 */
[----:B------:R-:W2:Y:S02]  /*2be20*/  LDL.LU R13, [R1+0x1c4] ;  /* 0x0001c400010d7983 */ /* 0x000ea40000300800 */
[----:B------:R-:W2:Y:S02]  /*2be30*/  LDL.LU R14, [R1+0x1c8] ;  /* 0x0001c800010e7983 */ /* 0x000ea40000300800 */
[----:B----4-:R-:W-:Y:S01]  /*2be40*/  STL.64 [R1+0x30b8], R18 ;  /* 0x0030b81201007387 */ /* 0x010fe20000100a00 */
[----:B------:R0:W-:Y:S04]  /*2be50*/  STL.64 [R1+0x30b0], R16 ;  /* 0x0030b01001007387 */ /* 0x0001e80000100a00 */
[----:B0-----:R-:W3:Y:S06]  /*2be60*/  LDL.LU.64 R16, [R1+0x90] ;  /* 0x0000900001107983 */ /* 0x001eec0000300a00 */
[----:B------:R-:W-:Y:S02]  /*2be70*/  STL.64 [R1+0x220], R8 ;  /* 0x0002200801007387 */ /* 0x000fe40000100a00 */
[----:B------:R-:W-:Y:S02]  /*2be80*/  STL [R1+0x228], R10 ;  /* 0x0002280a01007387 */ /* 0x000fe40000100800 */
[----:B------:R0:W-:Y:S02]  /*2be90*/  STL.64 [R1+0x30f0], R20 ;  /* 0x0030f01401007387 */ /* 0x0001e40000100a00 */
[----:B0-----:R-:W4:Y:S01]  /*2bea0*/  LDL.LU R20, [R1+0x120] ;  /* 0x0001200001147983 */ /* 0x001f220000300800 */
[----:B------:R-:W4:Y:S02]  /*2beb0*/  LDL.LU R21, [R1+0x124] ;  /* 0x0001240001157983 */ /* 0x000f240000300800 */
[----:B------:R-:W4:Y:S02]  /*2bec0*/  LDL.LU R22, [R1+0x128] ;  /* 0x0001280001167983 */ /* 0x000f240000300800 */
[----:B------:R-:W4:Y:S01]  /*2bed0*/  LDL.LU R23, [R1+0x12c] ;  /* 0x00012c0001177983 */ /* 0x000f220000300800 */
        /* <DEDUP_REMOVED lines=9> */
[----:B------:R-:W-:-:S02]  /*2bf70*/  MOV R27, R2 ;  /* 0x00000002001b7202 */ /* 0x000fc40000000f00 */
[----:B------:R-:W2:Y:S01]  /*2bf80*/  LDL.LU R2, [R1+0x3114] ;  /* 0x0031140001027983 */ /* 0x000ea20000300800 */
[----:B------:R-:W-:Y:S01]  /*2bf90*/  MOV R15, R3 ;  /* 0x00000003000f7202 */ /* 0x000fe20000000f00 */
[----:B------:R-:W-:Y:S02]  /*2bfa0*/  MOV R3, R11 ;  /* 0x0000000b00037202 */ /* 0x000fe40000000f00 */
[----:B--2---:R-:W0:Y:S04]  /*2bfb0*/  LDSM.16.MT88.4 R8, [R2+0xb000] ;  /* 0x00b000000208783b */ /* 0x004e280000004200 */
[----:B------:R-:W-:Y:S01]  /*2bfc0*/  STL.64 [R1+0x30d8], R26 ;  /* 0x0030d81a01007387 */ /* 0x000fe20000100a00 */
[----:B------:R1:W-:Y:S03]  /*2bfd0*/  STL.64 [R1+0x30d0], R24 ;  /* 0x0030d01801007387 */ /* 0x0003e60000100a00 */
[----:B-1----:R-:W2:Y:S01]  /*2bfe0*/  LDL.LU R24, [R1+0x180] ;  /* 0x0001800001187983 */ /* 0x002ea20000300800 */
[----:B------:R-:W2:Y:S02]  /*2bff0*/  LDL.LU R25, [R1+0x184] ;  /* 0x0001840001197983 */ /* 0x000ea40000300800 */
[----:B------:R-:W2:Y:S02]  /*2c000*/  LDL.LU R26, [R1+0x188] ;  /* 0x00018800011a7983 */ /* 0x000ea40000300800 */
[----:B------:R-:W2:Y:S01]  /*2c010*/  LDL.LU R27, [R1+0x18c] ;  /* 0x00018c00011b7983 */ /* 0x000ea20000300800 */
[----:B------:R-:W-:Y:S04]  /*2c020*/  STL [R1+0x2fb0], R3 ;  /* 0x002fb00301007387 */ /* 0x000fe80000100800 */
[----:B0-----:R-:W-:Y:S01]  /*2c030*/  STL.64 [R1+0x3068], R10 ;  /* 0x0030680a01007387 */ /* 0x001fe20000100a00 */
[----:B------:R0:W-:Y:S02]  /*2c040*/  STL.64 [R1+0x3060], R8 ;  /* 0x0030600801007387 */ /* 0x0001e40000100a00 */
[----:B0-----:R-:W-:-:S02]  /*2c050*/  MOV R8, R28 ;  /* 0x0000001c00087202 */ /* 0x001fc40000000f00 */
[----:B------:R-:W-:Y:S01]  /*2c060*/  MOV R9, R0 ;  /* 0x0000000000097202 */ /* 0x000fe20000000f00 */
[----:B------:R-:W2:Y:S06]  /*2c070*/  LDL.LU R28, [R1+0x3110] ;  /* 0x00311000011c7983 */ /* 0x000eac0000300800 */
[C---:B------:R-:W-:Y:S11]  /*2c080*/  HMMA.16816.F32 R12, R4.reuse, R8, R12 ;  /* 0x00000008040c723c */ /* 0x040ff6000000180c */
[----:B------:R-:W-:Y:S11]  /*2c090*/  @!UPT UIADD3 URZ, URZ, URZ, URZ ;  /* 0x0000003f3f3ff290 */ /* 0x000ff6000fffe03f */
[----:B------:R-:W-:Y:S01]  /*2c0a0*/  @!UPT UIADD3 URZ, URZ, URZ, URZ ;  /* 0x0000003f3f3ff290 */ /* 0x000fe2000fffe03f */
[----:B------:R-:W-:Y:S01]  /*2c0b0*/  STL.64 [R1+0x1c0], R12 ;  /* 0x0001c00c01007387 */ /* 0x000fe20000100a00 */
[----:B------:R0:W-:Y:S03]  /*2c0c0*/  STL.64 [R1+0x1c8], R14 ;  /* 0x0001c80e01007387 */ /* 0x0001e60000100a00 */
[----:B0-----:R-:W3:Y:S01]  /*2c0d0*/  LDL.LU.64 R14, [R1+0x3108] ;  /* 0x00310800010e7983 */ /* 0x001ee20000300a00 */
[----:B------:R-:W3:Y:S02]  /*2c0e0*/  LDL.LU.64 R12, [R1+0x3100] ;  /* 0x00310000010c7983 */ /* 0x000ee40000300a00 */
[----:B---3--:R-:W-:Y:S11]  /*2c0f0*/  HMMA.16816.F32 R12, R4, R16, R12 ;  /* 0x00000010040c723c */ /* 0x008ff6000000180c */
[----:B------:R-:W-:Y:S11]  /*2c100*/  @!UPT UIADD3 URZ, URZ, URZ, URZ ;  /* 0x0000003f3f3ff290 */ /* 0x000ff6000fffe03f */
[----:B------:R-:W-:Y:S01]  /*2c110*/  @!UPT UIADD3 URZ, URZ, URZ, URZ ;  /* 0x0000003f3f3ff290 */ /* 0x000fe2000fffe03f */
[----:B------:R0:W-:Y:S01]  /*2c120*/  STL.64 [R1+0x200], R12 ;  /* 0x0002000c01007387 */ /* 0x0001e20000100a00 */
[----:B------:R-:W-:Y:S03]  /*2c130*/  STL [R1+0x208], R14 ;  /* 0x0002080e01007387 */ /* 0x000fe60000100800 */
[----:B0-----:R-:W4:Y:S01]  /*2c140*/  LDL.LU.64 R12, [R1+0x30f8] ;  /* 0x0030f800010c7983 */ /* 0x001f220000300a00 */
[----:B------:R-:W-:-:S05]  /*2c150*/  MOV R3, R15 ;  /* 0x0000000f00037202 */ /* 0x000fca0000000f00 */
[----:B------:R0:W-:Y:S01]  /*2c160*/  STL [R1+0x3098], R3 ;  /* 0x0030980301007387 */ /* 0x0001e20000100800 */
[----:B----4-:R-:W-:Y:S03]  /*2c170*/  HMMA.16816.F32 R4, R4, R12, R20 ;  /* 0x0000000c0404723c */ /* 0x010fe60000001814 */
[----:B------:R-:W3:Y:S01]  /*2c180*/  LDL.LU.64 R20, [R1+0x30f0] ;  /* 0x0030f00001147983 */ /* 0x000ee20000300a00 */
[----:B0-----:R-:W-:Y:S02]  /*2c190*/  MOV R3, R12 ;  /* 0x0000000c00037202 */ /* 0x001fe40000000f00 */
[----:B------:R-:W-:Y:S11]  /*2c1a0*/  MOV R0, R13 ;  /* 0x0000000d00007202 */ /* 0x000ff60000000f00 */
[----:B------:R-:W-:Y:S06]  /*2c1b0*/  @!UPT UIADD3 URZ, URZ, URZ, URZ ;  /* 0x0000003f3f3ff290 */ /* 0x000fec000fffe03f */
[----:B------:R0:W-:Y:S01]  /*2c1c0*/  STL.64 [R1+0x1d0], R4 ;  /* 0x0001d00401007387 */ /* 0x0001e20000100a00 */
[----:B------:R1:W-:Y:S02]  /*2c1d0*/  STL.64 [R1+0x1d8], R6 ;  /* 0x0001d80601007387 */ /* 0x0003e40000100a00 */
[----:B------:R-:W3:Y:S02]  /*2c1e0*/  LDL.LU.64 R14, [R1+0x30e8] ;  /* 0x0030e800010e7983 */ /* 0x000ee40000300a00 */
[----:B------:R-:W3:Y:S01]  /*2c1f0*/  LDL.LU.64 R12, [R1+0x30e0] ;  /* 0x0030e000010c7983 */ /* 0x000ee20000300a00 */
[----:B0-----:R-:W3:Y:S01]  /*2c200*/  LDL.LU R4, [R1+0x140] ;  /* 0x0001400001047983 */ /* 0x001ee20000300800 */
[----:B------:R-:W3:Y:S02]  /*2c210*/  LDL.LU R5, [R1+0x144] ;  /* 0x0001440001057983 */ /* 0x000ee40000300800 */
[----:B-1----:R-:W3:Y:S02]  /*2c220*/  LDL.LU R6, [R1+0x148] ;  /* 0x0001480001067983 */ /* 0x002ee40000300800 */
[----:B--2---:R-:W-:-:S07]  /*2c230*/  IMAD.MOV.U32 R7, RZ, RZ, R28 ;  /* 0x000000ffff077224 */ /* 0x004fce00078e001c */
[C---:B---3--:R-:W-:Y:S08]  /*2c240*/  HMMA.16816.F32 R4, R12.reuse, R20, R4 ;  /* 0x000000140c04723c */ /* 0x048ff00000001804 */
[----:B------:R-:W-:Y:S11]  /*2c250*/  HMMA.16816.F32 R24, R12, R8, R24 ;  /* 0x000000080c18723c */ /* 0x000ff60000001818 */
[----:B------:R-:W-:Y:S04]  /*2c260*/  @!UPT UIADD3 URZ, URZ, URZ, URZ ;  /* 0x0000003f3f3ff290 */ /* 0x000fe8000fffe03f */
[----:B------:R-:W-:Y:S01]  /*2c270*/  STL.64 [R1+0x280], R4 ;  /* 0x0002800401007387 */ /* 0x000fe20000100a00 */
[----:B------:R-:W-:Y:S01]  /*2c280*/  STL [R1+0x288], R6 ;  /* 0x0002880601007387 */ /* 0x000fe20000100800 */
[----:B------:R-:W-:Y:S02]  /*2c290*/  MOV R28, R7 ;  /* 0x00000007001c7202 */ /* 0x000fe40000000f00 */
[----:B------:R-:W0:Y:S04]  /*2c2a0*/  LDSM.16.MT88.4 R4, [R2+0xb080] ;  /* 0x00b080000204783b */ /* 0x000e280000004200 */
[----:B0-----:R0:W-:Y:S01]  /*2c2b0*/  STL.64 [R1+0x3028], R6 ;  /* 0x0030280601007387 */ /* 0x0011e20000100a00 */
[----:B------:R-:W-:Y:S03]  /*2c2c0*/  STL.64 [R1+0x3020], R4 ;  /* 0x0030200401007387 */ /* 0x000fe60000100a00 */
[----:B0-----:R-:W2:Y:S04]  /*2c2d0*/  LDL R6, [R1+0xb8] ;  /* 0x0000b80001067983 */ /* 0x001ea80000100800 */
[----:B------:R-:W2:Y:S01]  /*2c2e0*/  LDL R7, [R1+0xbc] ;  /* 0x0000bc0001077983 */ /* 0x000ea20000100800 */
[----:B------:R-:W-:Y:S02]  /*2c2f0*/  STL.64 [R1+0x2c0], R24 ;  /* 0x0002c01801007387 */ /* 0x000fe40000100a00 */
[----:B------:R0:W-:Y:S02]  /*2c300*/  STL.64 [R1+0x2c8], R26 ;  /* 0x0002c81a01007387 */ /* 0x0001e40000100a00 */
[----:B0-----:R-:W3:Y:S01]  /*2c310*/  LDL.LU.64 R26, [R1+0x30d8] ;  /* 0x0030d800011a7983 */ /* 0x001ee20000300a00 */
[----:B------:R-:W3:Y:S01]  /*2c320*/  LDL.LU.64 R24, [R1+0x30d0] ;  /* 0x0030d00001187983 */ /* 0x000ee20000300a00 */
[----:B------:R-:W-:-:S02]  /*2c330*/  MOV R4, R3 ;  /* 0x0000000300047202 */ /* 0x000fc40000000f00 */
        /* <DEDUP_REMOVED lines=12> */
[----:B----4-:R-:W-:Y:S01]  /*2c400*/  HMMA.16816.F32 R12, R12, R4, R16 ;  /* 0x000000040c0c723c */ /* 0x010fe20000001810 */
[----:B------:R-:W3:Y:S01]  /*2c410*/  LDL.LU.64 R18, [R1+0x30a8] ;  /* 0x0030a80001127983 */ /* 0x000ee20000300a00 */
[----:B------:R-:W3:Y:S11]  /*2c420*/  LDL.LU.64 R16, [R1+0x30a0] ;  /* 0x0030a00001107983 */ /* 0x000ef60000300a00 */
[----:B------:R-:W-:Y:S10]  /*2c430*/  @!UPT UIADD3 URZ, URZ, URZ, URZ ;  /* 0x0000003f3f3ff290 */ /* 0x000ff4000fffe03f */
[----:B------:R0:W-:Y:S01]  /*2c440*/  STL.64 [R1+0x2b0], R12 ;  /* 0x0002b00c01007387 */ /* 0x0001e20000100a00 */
[----:B------:R1:W-:Y:S03]  /*2c450*/  STL.64 [R1+0x2b8], R14 ;  /* 0x0002b80e01007387 */ /* 0x0003e60000100a00 */
[----:B0-----:R-:W4:Y:S01]  /*2c460*/  LDL.LU R12, [R1+0x110] ;  /* 0x00011000010c7983 */ /* 0x001f220000300800 */
[----:B------:R-:W4:Y:S02]  /*2c470*/  LDL.LU R13, [R1+0x114] ;  /* 0x00011400010d7983 */ /* 0x000f240000300800 */
[----:B-1----:R-:W4:Y:S02]  /*2c480*/  LDL.LU R14, [R1+0x118] ;  /* 0x00011800010e7983 */ /* 0x002f240000300800 */
[----:B------:R-:W4:Y:S01]  /*2c490*/  LDL.LU R15, [R1+0x11c] ;  /* 0x00011c00010f7983 */ /* 0x000f220000300800 */
[----:B--2---:R-:W-:Y:S01]  /*2c4a0*/  STL.64 [R1+0x3078], R6 ;  /* 0x0030780601007387 */ /* 0x004fe20000100a00 */
[----:B------:R3:W-:Y:S02]  /*2c4b0*/  STL.64 [R1+0x3070], R4 ;  /* 0x0030700401007387 */ /* 0x0007e40000100a00 */
[C---:B---3--:R-:W-:Y:S01]  /*2c4c0*/  HMMA.16816.F32 R4, R16.reuse, R20, R24 ;  /* 0x000000141004723c */ /* 0x048fe20000001818 */
[----:B------:R-:W0:Y:S04]  /*2c4d0*/  LDSM.16.MT88.4 R20, [R29+0xb000] ;  /* 0x00b000001d14783b */ /* 0x000e280000004200 */
[----:B------:R-:W1:Y:S04]  /*2c4e0*/  LDSM.16.MT88.4 R24, [R29+0xb080] ;  /* 0x00b080001d18783b */ /* 0x000e680000004200 */
[----:B0-----:R-:W-:Y:S11]  /*2c4f0*/  STL.64 [R1+0x2ff8], R22 ;  /* 0x002ff81601007387 */ /* 0x001ff60000100a00 */
[----:B------:R-:W-:Y:S03]  /*2c500*/  @!UPT UIADD3 URZ, URZ, URZ, URZ ;  /* 0x0000003f3f3ff290 */ /* 0x000fe6000fffe03f */
[----:B------:R-:W-:Y:S02]  /*2c510*/  STL.64 [R1+0x270], R4 ;  /* 0x0002700401007387 */ /* 0x000fe40000100a00 */
[----:B------:R4:W-:Y:S02]  /*2c520*/  STL.64 [R1+0x278], R6 ;  /* 0x0002780601007387 */ /* 0x0009e40000100a00 */
[C---:B----4-:R-:W-:Y:S01]  /*2c530*/  HMMA.16816.F32 R4, R16.reuse, R8, R12 ;  /* 0x000000081004723c */ /* 0x050fe2000000180c */
[----:B------:R-:W-:Y:S01]  /*2c540*/  STL.64 [R1+0x2ff0], R20 ;  /* 0x002ff01401007387 */ /* 0x000fe20000100a00 */
[----:B-1----:R-:W-:Y:S02]  /*2c550*/  STL.64 [R1+0x2fc0], R26 ;  /* 0x002fc01a01007387 */ /* 0x002fe40000100a00 */
[----:B------:R0:W-:Y:S02]  /*2c560*/  STL.64 [R1+0x2fb8], R24 ;  /* 0x002fb81801007387 */ /* 0x0001e40000100a00 */
[----:B0-----:R-:W2:Y:S11]  /*2c570*/  LDL.LU R24, [R1+0x160] ;  /* 0x0001600001187983 */ /* 0x001eb60000300800 */
[----:B------:R-:W-:Y:S06]  /*2c580*/  @!UPT UIADD3 URZ, URZ, URZ, URZ ;  /* 0x0000003f3f3ff290 */ /* 0x000fec000fffe03f */
[----:B------:R-:W-:Y:S01]  /*2c590*/  STL.64 [R1+0x260], R4 ;  /* 0x0002600401007387 */ /* 0x000fe20000100a00 */
[----:B------:R-:W-:Y:S02]  /*2c5a0*/  STL.64 [R1+0x268], R6 ;  /* 0x0002680601007387 */ /* 0x000fe40000100a00 */
[----:B------:R-:W2:Y:S02]  /*2c5b0*/  LDL.LU R25, [R1+0x164] ;  /* 0x0001640001197983 */ /* 0x000ea40000300800 */
[----:B------:R-:W3:Y:S01]  /*2c5c0*/  LDL.LU R26, [R1+0x168] ;  /* 0x00016800011a7983 */ /* 0x000ee20000300800 */
[----:B------:R-:W3:Y:S01]  /*2c5d0*/  LDL.LU R27, [R1+0x16c] ;  /* 0x00016c00011b7983 */ /* 0x000ee20000300800 */
[----:B------:R-:W4:Y:S02]  /*2c5e0*/  LDL.LU R20, [R1] ;  /* 0x0000000001147983 */ /* 0x000f240000300800 */
        /* <DEDUP_REMOVED lines=15> */
[----:B------:R-:W2:Y:S01]  /*2c6e0*/  LDL.LU R8, [R1+0x80] ;  /* 0x0000800001087983 */ /* 0x000ea20000300800 */
[----:B------:R-:W2:Y:S02]  /*2c6f0*/  LDL.LU R9, [R1+0x84] ;  /* 0x0000840001097983 */ /* 0x000ea40000300800 */
[----:B------:R-:W2:Y:S02]  /*2c700*/  LDL.LU R10, [R1+0x88] ;  /* 0x00008800010a7983 */ /* 0x000ea40000300800 */
[----:B------:R-:W2:Y:S01]  /*2c710*/  LDL.LU R11, [R1+0x8c] ;  /* 0x00008c00010b7983 */ /* 0x000ea20000300800 */
[----:B------:R-:W-:Y:S01]  /*2c720*/  MOV R4, R3 ;  /* 0x0000000300047202 */ /* 0x000fe20000000f00 */
[----:B------:R-:W-:Y:S01]  /*2c730*/  IMAD.MOV.U32 R5, RZ, RZ, R0 ;  /* 0x000000ffff057224 */ /* 0x000fe200078e0000 */
[----:B--2---:R-:W-:Y:S01]  /*2c740*/  STL.64 [R1+0x3088], R10 ;  /* 0x0030880a01007387 */ /* 0x004fe20000100a00 */
[----:B------:R0:W-:Y:S02]  /*2c750*/  STL.64 [R1+0x3080], R8 ;  /* 0x0030800801007387 */ /* 0x0001e40000100a00 */
[----:B------:R-:W2:Y:S02]  /*2c760*/  LDL.LU R3, [R1+0x3098] ;  /* 0x0030980001037983 */ /* 0x000ea40000300800 */
[----:B------:R-:W2:Y:S01]  /*2c770*/  LDL.LU R0, [R1+0x3094] ;  /* 0x0030940001007983 */ /* 0x000ea20000300800 */
[----:B0-----:R-:W2:Y:S01]  /*2c780*/  LDL.LU R8, [R1+0x100] ;  /* 0x0001000001087983 */ /* 0x001ea20000300800 */
[----:B------:R-:W2:Y:S02]  /*2c790*/  LDL.LU R9, [R1+0x104] ;  /* 0x0001040001097983 */ /* 0x000ea40000300800 */
[----:B------:R-:W2:Y:S02]  /*2c7a0*/  LDL.LU R10, [R1+0x108] ;  /* 0x00010800010a7983 */ /* 0x000ea40000300800 */
[----:B------:R-:W2:Y:S01]  /*2c7b0*/  LDL.LU R11, [R1+0x10c] ;  /* 0x00010c00010b7983 */ /* 0x000ea20000300800 */
[----:B----4-:R-:W-:Y:S01]  /*2c7c0*/  STL.64 [R1+0x3038], R22 ;  /* 0x0030381601007387 */ /* 0x010fe20000100a00 */
[----:B------:R0:W-:Y:S03]  /*2c7d0*/  STL.64 [R1+0x3030], R20 ;  /* 0x0030301401007387 */ /* 0x0001e60000100a00 */
[----:B0-----:R-:W4:Y:S01]  /*2c7e0*/  LDL.LU R20, [R1+0x60] ;  /* 0x0000600001147983 */ /* 0x001f220000300800 */
[----:B------:R-:W4:Y:S02]  /*2c7f0*/  LDL.LU R21, [R1+0x64] ;  /* 0x0000640001157983 */ /* 0x000f240000300800 */
[----:B------:R-:W2:Y:S02]  /*2c800*/  LDL.LU R22, [R1+0x68] ;  /* 0x0000680001167983 */ /* 0x000ea40000300800 */
[----:B------:R-:W2:Y:S02]  /*2c810*/  LDL.LU R23, [R1+0x6c] ;  /* 0x00006c0001177983 */ /* 0x000ea40000300800 */
        /* <DEDUP_REMOVED lines=10> */
[----:B------:R-:W2:Y:S02]  /*2c8c0*/  LDL.LU R22, [R1+0xe8] ;  /* 0x0000e80001167983 */ /* 0x000ea40000300800 */
[----:B------:R-:W2:Y:S01]  /*2c8d0*/  LDL.LU R23, [R1+0xec] ;  /* 0x0000ec0001177983 */ /* 0x000ea20000300800 */
[----:B---3--:R0:W-:Y:S01]  /*2c8e0*/  STL.64 [R1+0x2fd0], R26 ;  /* 0x002fd01a01007387 */ /* 0x0081e20000100a00 */
[----:B------:R1:W-:Y:S03]  /*2c8f0*/  STL.64 [R1+0x2fc8], R24 ;  /* 0x002fc81801007387 */ /* 0x0003e60000100a00 */
[----:B0-----:R-:W2:Y:S04]  /*2c900*/  LDL.64 R26, [R1+0x48] ;  /* 0x00004800011a7983 */ /* 0x001ea80000100a00 */
[----:B-1----:R-:W3:Y:S04]  /*2c910*/  LDL R25, [R1+0x14c0] ;  /* 0x0014c00001197983 */ /* 0x002ee80000100800 */
[----:B---3--:R-:W0:Y:S04]  /*2c920*/  LDSM.16.MT88.4 R12, [R25+0xb000] ;  /* 0x00b00000190c783b */ /* 0x008e280000004200 */
[----:B0-----:R-:W-:Y:S01]  /*2c930*/  STL.64 [R1+0x2f78], R14 ;  /* 0x002f780e01007387 */ /* 0x001fe20000100a00 */
[----:B------:R0:W-:Y:S03]  /*2c940*/  STL.64 [R1+0x2f70], R12 ;  /* 0x002f700c01007387 */ /* 0x0001e60000100a00 */
[----:B0-----:R-:W3:Y:S01]  /*2c950*/  LDL.LU R12, [R1+0x150] ;  /* 0x00015000010c7983 */ /* 0x001ee20000300800 */
[----:B------:R-:W3:Y:S02]  /*2c960*/  LDL.LU R13, [R1+0x154] ;  /* 0x00015400010d7983 */ /* 0x000ee40000300800 */
[----:B------:R-:W4:Y:S01]  /*2c970*/  LDL.LU R14, [R1+0x158] ;  /* 0x00015800010e7983 */ /* 0x000f220000300800 */
[----:B------:R-:W-:Y:S01]  /*2c980*/  HMMA.16816.F32 R4, R16, R4, R8 ;  /* 0x000000041004723c */ /* 0x000fe20000001808 */
[----:B------:R-:W-:-:S02]  /*2c990*/  MOV R15, R0 ;  /* 0x00000000000f7202 */ /* 0x000fc40000000f00 */
[----:B------:R-:W2:Y:S04]  /*2c9a0*/  LDL.LU R0, [R1+0x3090] ;  /* 0x0030900001007983 */ /* 0x000ea80000300800 */
[----:B----4-:R0:W-:Y:S01]  /*2c9b0*/  STL.64 [R1+0x2fe0], R14 ;  /* 0x002fe00e01007387 */ /* 0x0101e20000100a00 */
[----:B---3--:R-:W-:Y:S03]  /*2c9c0*/  STL.64 [R1+0x2fd8], R12 ;  /* 0x002fd80c01007387 */ /* 0x008fe60000100a00 */
[----:B0-----:R-:W3:Y:S04]  /*2c9d0*/  LDL R14, [R1+0xa8] ;  /* 0x0000a800010e7983 */ /* 0x001ee80000100800 */
[----:B------:R-:W3:Y:S01]  /*2c9e0*/  LDL R15, [R1+0xac] ;  /* 0x0000ac00010f7983 */ /* 0x000ee20000100800 */
[----:B------:R-:W4:Y:S02]  /*2c9f0*/  LDL.LU.64 R10, [R1+0x3088] ;  /* 0x00308800010a7983 */ /* 0x000f240000300a00 */
[----:B------:R-:W4:Y:S05]  /*2ca00*/  LDL.LU.64 R8, [R1+0x3080] ;  /* 0x0030800001087983 */ /* 0x000f2a0000300a00 */
[----:B------:R-:W-:Y:S01]  /*2ca10*/  STL.64 [R1+0x330], R4 ;  /* 0x0003300401007387 */ /* 0x000fe20000100a00 */
[----:B------:R0:W-:Y:S04]  /*2ca20*/  STL.64 [R1+0x338], R6 ;  /* 0x0003380601007387 */ /* 0x0001e80000100a00 */
[----:B0-----:R-:W2:Y:S01]  /*2ca30*/  LDL.LU.64 R6, [R1+0x3078] ;  /* 0x0030780001067983 */ /* 0x001ea20000300a00 */
[----:B------:R-:W4:Y:S02]  /*2ca40*/  LDL.LU.64 R4, [R1+0x3070] ;  /* 0x0030700001047983 */ /* 0x000f240000300a00 */
[----:B----4-:R-:W-:Y:S01]  /*2ca50*/  HMMA.16816.F32 R16, R16, R4, R8 ;  /* 0x000000041010723c */ /* 0x010fe20000001808 */
[----:B------:R-:W3:Y:S01]  /*2ca60*/  LDL.LU.64 R10, [R1+0x3068] ;  /* 0x00306800010a7983 */ /* 0x000ee20000300a00 */
[----:B------:R-:W3:Y:S11]  /*2ca70*/  LDL.LU.64 R8, [R1+0x3060] ;  /* 0x0030600001087983 */ /* 0x000ef60000300a00 */
[----:B------:R-:W-:Y:S10]  /*2ca80*/  @!UPT UIADD3 URZ, URZ, URZ, URZ ;  /* 0x0000003f3f3ff290 */ /* 0x000ff4000fffe03f */
[----:B------:R0:W-:Y:S01]  /*2ca90*/  STL.64 [R1+0x320], R16 ;  /* 0x0003201001007387 */ /* 0x0001e20000100a00 */
[----:B------:R1:W-:Y:S03]  /*2caa0*/  STL.64 [R1+0x328], R18 ;  /* 0x0003281201007387 */ /* 0x0003e60000100a00 */
[----:B0-----:R-:W3:Y:S01]  /*2cab0*/  LDL.LU R16, [R1+0x70] ;  /* 0x0000700001107983 */ /* 0x001ee20000300800 */
[----:B------:R-:W3:Y:S02]  /*2cac0*/  LDL.LU R17, [R1+0x74] ;  /* 0x0000740001117983 */ /* 0x000ee40000300800 */
[----:B-1----:R-:W3:Y:S02]  /*2cad0*/  LDL.LU R18, [R1+0x78] ;  /* 0x0000780001127983 */ /* 0x002ee40000300800 */
[----:B------:R-:W3:Y:S02]  /*2cae0*/  LDL.LU R19, [R1+0x7c] ;  /* 0x00007c0001137983 */ /* 0x000ee40000300800 */
[C---:B---3--:R-:W-:Y:S08]  /*2caf0*/  HMMA.16816.F32 R16, R8.reuse, R14, R16 ;  /* 0x0000000e0810723c */ /* 0x048ff00000001810 */
[C---:B--2---:R-:W-:Y:S11]  /*2cb00*/  HMMA.16816.F32 R20, R8.reuse, R26, R20 ;  /* 0x0000001a0814723c */ /* 0x044ff60000001814 */
[----:B------:R-:W-:Y:S04]  /*2cb10*/  @!UPT UIADD3 URZ, URZ, URZ, URZ ;  /* 0x0000003f3f3ff290 */ /* 0x000fe8000fffe03f */
[----:B------:R-:W-:Y:S01]  /*2cb20*/  STL.64 [R1+0x310], R16 ;  /* 0x0003101001007387 */ /* 0x000fe20000100a00 */
[----:B------:R-:W-:Y:S02]  /*2cb30*/  STL.64 [R1+0x318], R18 ;  /* 0x0003181201007387 */ /* 0x000fe40000100a00 */
[----:B------:R-:W0:Y:S02]  /*2cb40*/  LDSM.16.MT88.4 R16, [R25+0xb080] ;  /* 0x00b080001910783b */ /* 0x000e240000004200 */
[----:B0-----:R0:W-:Y:S02]  /*2cb50*/  STL.64 [R1+0x2f48], R18 ;  /* 0x002f481201007387 */ /* 0x0011e40000100a00 */
[----:B------:R-:W-:Y:S02]  /*2cb60*/  STL.64 [R1+0x2f40], R16 ;  /* 0x002f401001007387 */ /* 0x000fe40000100a00 */
[----:B0-----:R-:W2:Y:S04]  /*2cb70*/  LDL R18, [R1+0x98] ;  /* 0x0000980001127983 */ /* 0x001ea80000100800 */
[----:B------:R-:W2:Y:S01]  /*2cb80*/  LDL R19, [R1+0x9c] ;  /* 0x00009c0001137983 */ /* 0x000ea20000100800 */
[----:B------:R-:W-:Y:S02]  /*2cb90*/  STL.64 [R1+0x300], R20 ;  /* 0x0003001401007387 */ /* 0x000fe40000100a00 */
[----:B------:R0:W-:Y:S02]  /*2cba0*/  STL.64 [R1+0x308], R22 ;  /* 0x0003081601007387 */ /* 0x0001e40000100a00 */
        /* <DEDUP_REMOVED lines=11> */
[----:B------:R-:W2:Y:S02]  /*2cc60*/  LDL.LU.64 R20, [R1+0x3030] ;  /* 0x0030300001147983 */ /* 0x000ea40000300a00 */
[----:B------:R-:W2:Y:S02]  /*2cc70*/  LDL.LU.64 R6, [R1+0x3028] ;  /* 0x0030280001067983 */ /* 0x000ea40000300a00 */
[----:B------:R-:W2:Y:S11]  /*2cc80*/  LDL.LU.64 R4, [R1+0x3020] ;  /* 0x0030200001047983 */ /* 0x000eb60000300a00 */
[----:B------:R-:W-:Y:S06]  /*2cc90*/  @!UPT UIADD3 URZ, URZ, URZ, URZ ;  /* 0x0000003f3f3ff290 */ /* 0x000fec000fffe03f */
[----:B------:R0:W-:Y:S01]  /*2cca0*/  STL.64 [R1+0x2a0], R8 ;  /* 0x0002a00801007387 */ /* 0x0001e20000100a00 */
[----:B------:R1:W-:Y:S03]  /*2ccb0*/  STL.64 [R1+0x2a8], R10 ;  /* 0x0002a80a01007387 */ /* 0x0003e60000100a00 */
[----:B0-----:R-:W3:Y:S01]  /*2ccc0*/  LDL.LU R8, [R1+0x10] ;  /* 0x0000100001087983 */ /* 0x001ee20000300800 */
[----:B------:R-:W3:Y:S02]  /*2ccd0*/  LDL.LU R9, [R1+0x14] ;  /* 0x0000140001097983 */ /* 0x000ee40000300800 */
[----:B-1----:R-:W3:Y:S02]  /*2cce0*/  LDL.LU R10, [R1+0x18] ;  /* 0x00001800010a7983 */ /* 0x002ee40000300800 */
[----:B------:R-:W3:Y:S01]  /*2ccf0*/  LDL.LU R11, [R1+0x1c] ;  /* 0x00001c00010b7983 */ /* 0x000ee20000300800 */
[C---:B--2---:R-:W-:Y:S11]  /*2cd00*/  HMMA.16816.F32 R20, R4.reuse, R14, R20 ;  /* 0x0000000e0414723c */ /* 0x044ff60000001814 */
[----:B------:R-:W-:Y:S11]  /*2cd10*/  @!UPT UIADD3 URZ, URZ, URZ, URZ ;  /* 0x0000003f3f3ff290 */ /* 0x000ff6000fffe03f */
[----:B------:R-:W-:Y:S01]  /*2cd20*/  @!UPT UIADD3 URZ, URZ, URZ, URZ ;  /* 0x0000003f3f3ff290 */ /* 0x000fe2000fffe03f */
[----:B------:R-:W-:Y:S01]  /*2cd30*/  STL.64 [R1+0x290], R20 ;  /* 0x0002901401007387 */ /* 0x000fe20000100a00 */
[----:B------:R0:W-:Y:S03]  /*2cd40*/  STL.64 [R1+0x298], R22 ;  /* 0x0002981601007387 */ /* 0x0001e60000100a00 */
[----:B0-----:R-:W2:Y:S01]  /*2cd50*/  LDL.LU.64 R22, [R1+0x3018] ;  /* 0x0030180001167983 */ /* 0x001ea20000300a00 */
[----:B------:R-:W2:Y:S01]  /*2cd60*/  LDL.LU.64 R20, [R1+0x3010] ;  /* 0x0030100001147983 */ /* 0x000ea20000300a00 */
[C---:B---3--:R-:W-:Y:S01]  /*2cd70*/  HMMA.16816.F32 R8, R4.reuse, R26, R8 ;  /* 0x0000001a0408723c */ /* 0x048fe20000001808 */
[----:B------:R0:W-:Y:S01]  /*2cd80*/  STL.64 [R1+0x2fe8], R26 ;  /* 0x002fe81a01007387 */ /* 0x0001e20000100a00 */
[----:B------:R-:W3:Y:S11]  /*2cd90*/  LDL.LU R24, [R1+0x50] ;  /* 0x0000500001187983 */ /* 0x000ef60000300800 */
[----:B------:R-:W-:Y:S10]  /*2cda0*/  @!UPT UIADD3 URZ, URZ, URZ, URZ ;  /* 0x0000003f3f3ff290 */ /* 0x000ff4000fffe03f */
[----:B------:R-:W-:Y:S01]  /*2cdb0*/  STL.64 [R1+0x180], R8 ;  /* 0x0001800801007387 */ /* 0x000fe20000100a00 */
[----:B------:R-:W-:Y:S02]  /*2cdc0*/  STL.64 [R1+0x188], R10 ;  /* 0x0001880a01007387 */ /* 0x000fe40000100a00 */
[----:B------:R-:W1:Y:S04]  /*2cdd0*/  LDSM.16.MT88.4 R8, [R0+0xb000] ;  /* 0x00b000000008783b */ /* 0x000e680000004200 */
[----:B------:R-:W3:Y:S01]  /*2cde0*/  LDL.LU R25, [R1+0x54] ;  /* 0x0000540001197983 */ /* 0x000ee20000300800 */
[----:B0-----:R-:W3:Y:S01]  /*2cdf0*/  LDL.LU R26, [R1+0x58] ;  /* 0x00005800011a7983 */ /* 0x001ee20000300800 */
[----:B------:R-:W3:Y:S03]  /*2ce00*/  LDL.LU R27, [R1+0x5c] ;  /* 0x00005c00011b7983 */ /* 0x000ee60000300800 */
[----:B-1----:R0:W-:Y:S01]  /*2ce10*/  STL.64 [R1+0x2f00], R10 ;  /* 0x002f000a01007387 */ /* 0x0021e20000100a00 */
[----:B------:R-:W-:Y:S03]  /*2ce20*/  STL.64 [R1+0x2ef8], R8 ;  /* 0x002ef80801007387 */ /* 0x000fe60000100a00 */
[----:B0-----:R-:W4:Y:S01]  /*2ce30*/  LDL.LU.64 R10, [R1+0xb8] ;  /* 0x0000b800010a7983 */ /* 0x001f220000300a00 */
[C---:B--2---:R-:W-:Y:S11]  /*2ce40*/  HMMA.16816.F32 R20, R4.reuse, R18, R20 ;  /* 0x000000120414723c */ /* 0x044ff60000001814 */
[----:B------:R-:W-:Y:S11]  /*2ce50*/  @!UPT UIADD3 URZ, URZ, URZ, URZ ;  /* 0x0000003f3f3ff290 */ /* 0x000ff6000fffe03f */
[----:B------:R-:W-:Y:S01]  /*2ce60*/  @!UPT UIADD3 URZ, URZ, URZ, URZ ;  /* 0x0000003f3f3ff290 */ /* 0x000fe2000fffe03f */
[----:B------:R-:W-:Y:S01]  /*2ce70*/  STL.64 [R1+0x140], R20 ;  /* 0x0001401401007387 */ /* 0x000fe20000100a00 */
[----:B------:R0:W-:Y:S03]  /*2ce80*/  STL.64 [R1+0x148], R22 ;  /* 0x0001481601007387 */ /* 0x0001e60000100a00 */
[----:B0-----:R-:W4:Y:S01]  /*2ce90*/  LDL.LU.64 R22, [R1+0x3008] ;  /* 0x0030080001167983 */ /* 0x001f220000300a00 */
[----:B------:R-:W4:Y:S02]  /*2cea0*/  LDL.LU.64 R20, [R1+0x3000] ;  /* 0x0030000001147983 */ /* 0x000f240000300a00 */
[----:B----4-:R-:W-:Y:S01]  /*2ceb0*/  HMMA.16816.F32 R4, R4, R10, R20 ;  /* 0x0000000a0404723c */ /* 0x010fe20000001814 */
[----:B------:R-:W3:Y:S01]  /*2cec0*/  LDL.LU.64 R22, [R1+0x2ff8] ;  /* 0x002ff80001167983 */ /* 0x000ee20000300a00 */
[----:B------:R-:W3:Y:S11]  /*2ced0*/  LDL.LU.64 R20, [R1+0x2ff0] ;  /* 0x002ff00001147983 */ /* 0x000ef60000300a00 */
[----:B------:R-:W-:Y:S10]  /*2cee0*/  @!UPT UIADD3 URZ, URZ, URZ, URZ ;  /* 0x0000003f3f3ff290 */ /* 0x000ff4000fffe03f */
[----:B------:R0:W-:Y:S01]  /*2cef0*/  STL.64 [R1+0x120], R4 ;  /* 0x0001200401007387 */ /* 0x0001e20000100a00 */
[----:B------:R1:W-:Y:S03]  /*2cf00*/  STL.64 [R1+0x128], R6 ;  /* 0x0001280601007387 */ /* 0x0003e60000100a00 */
[----:B0-----:R-:W2:Y:S01]  /*2cf10*/  LDL.LU R4, [R1+0x30] ;  /* 0x0000300001047983 */ /* 0x001ea20000300800 */
[----:B------:R-:W2:Y:S02]  /*2cf20*/  LDL.LU R5, [R1+0x34] ;  /* 0x0000340001057983 */ /* 0x000ea40000300800 */
[----:B-1----:R-:W2:Y:S02]  /*2cf30*/  LDL.LU R6, [R1+0x38] ;  /* 0x0000380001067983 */ /* 0x002ea40000300800 */
[----:B------:R-:W2:Y:S01]  /*2cf40*/  LDL.LU R7, [R1+0x3c] ;  /* 0x00003c0001077983 */ /* 0x000ea20000300800 */
[C---:B---3--:R-:W-:Y:S01]  /*2cf50*/  HMMA.16816.F32 R12, R20.reuse, R14, R24 ;  /* 0x0000000e140c723c */ /* 0x048fe20000001818 */
[----:B------:R-:W2:Y:S11]  /*2cf60*/  LDL.LU.64 R26, [R1+0x2fe8] ;  /* 0x002fe800011a7983 */ /* 0x000eb60000300a00 */
[----:B------:R-:W-:Y:S11]  /*2cf70*/  @!UPT UIADD3 URZ, URZ, URZ, URZ ;  /* 0x0000003f3f3ff290 */ /* 0x000ff6000fffe03f */
[----:B------:R-:W-:Y:S01]  /*2cf80*/  STL.64 [R1+0x110], R12 ;  /* 0x0001100c01007387 */ /* 0x000fe20000100a00 */
[----:B------:R0:W-:Y:S03]  /*2cf90*/  STL.64 [R1+0x118], R14 ;  /* 0x0001180e01007387 */ /* 0x0001e60000100a00 */
[----:B0-----:R-:W3:Y:S01]  /*2cfa0*/  LDL.LU.64 R14, [R1+0x2fe0] ;  /* 0x002fe000010e7983 */ /* 0x001ee20000300a00 */
[----:B------:R-:W3:Y:S01]  /*2cfb0*/  LDL.LU.64 R12, [R1+0x2fd8] ;  /* 0x002fd800010c7983 */ /* 0x000ee20000300a00 */
[C---:B--2---:R-:W-:Y:S11]  /*2cfc0*/  HMMA.16816.F32 R4, R20.reuse, R26, R4 ;  /* 0x0000001a1404723c */ /* 0x044ff60000001804 */
[----:B------:R-:W-:Y:S11]  /*2cfd0*/  @!UPT UIADD3 URZ, URZ, URZ, URZ ;  /* 0x0000003f3f3ff290 */ /* 0x000ff6000fffe03f */
[----:B------:R-:W-:Y:S01]  /*2cfe0*/  @!UPT UIADD3 URZ, URZ, URZ, URZ ;  /* 0x0000003f3f3ff290 */ /* 0x000fe2000fffe03f */
[----:B------:R0:W-:Y:S01]  /*2cff0*/  STL.64 [R1+0x100], R4 ;  /* 0x0001000401007387 */ /* 0x0001e20000100a00 */
[----:B------:R-:W-:Y:S01]  /*2d000*/  STL.64 [R1+0x108], R6 ;  /* 0x0001080601007387 */ /* 0x000fe20000100a00 */
[----:B0-----:R-:W-:Y:S02]  /*2d010*/  MOV R5, R26 ;  /* 0x0000001a00057202 */ /* 0x001fe40000000f00 */
[----:B------:R-:W-:Y:S02]  /*2d020*/  MOV R4, R27 ;  /* 0x0000001b00047202 */ /* 0x000fe40000000f00 */
[----:B------:R-:W2:Y:S01]  /*2d030*/  LDL.LU.64 R26, [R1+0x2fd0] ;  /* 0x002fd000011a7983 */ /* 0x000ea20000300a00 */
[----:B------:R-:W2:Y:S01]  /*2d040*/  LDL.LU.64 R24, [R1+0x2fc8] ;  /* 0x002fc80001187983 */ /* 0x000ea20000300a00 */
[C---:B---3--:R-:W-:Y:S08]  /*2d050*/  HMMA.16816.F32 R12, R20.reuse, R10, R12 ;  /* 0x0000000a140c723c */ /* 0x048ff0000000180c */
[----:B--2---:R-:W-:Y:S01]  /*2d060*/  HMMA.16816.F32 R16, R20, R18, R24 ;  /* 0x000000121410723c */ /* 0x004fe20000001818 */
[----:B------:R-:W2:Y:S01]  /*2d070*/  LDL.LU.64 R26, [R1+0x2fc0] ;  /* 0x002fc000011a7983 */ /* 0x000ea20000300a00 */
[----:B------:R-:W2:Y:S02]  /*2d080*/  LDL.LU.64 R24, [R1+0x2fb8] ;  /* 0x002fb80001187983 */ /* 0x000ea40000300a00 */
[----:B------:R0:W-:Y:S11]  /*2d090*/  STL.64 [R1+0x2f80], R10 ;  /* 0x002f800a01007387 */ /* 0x0001f60000100a00 */
[----:B------:R-:W-:Y:S08]  /*2d0a0*/  @!UPT UIADD3 URZ, URZ, URZ, URZ ;  /* 0x0000003f3f3ff290 */ /* 0x000ff0000fffe03f */
[----:B------:R-:W-:Y:S01]  /*2d0b0*/  STL.64 [R1+0xf0], R16 ;  /* 0x0000f01001007387 */ /* 0x000fe20000100a00 */
[----:B------:R-:W-:Y:S02]  /*2d0c0*/  STL.64 [R1+0xf8], R18 ;  /* 0x0000f81201007387 */ /* 0x000fe40000100a00 */
[----:B------:R-:W3:Y:S02]  /*2d0d0*/  LDL.LU R20, [R1+0x1d0] ;  /* 0x0001d00001147983 */ /* 0x000ee40000300800 */
[----:B------:R-:W-:Y:S01]  /*2d0e0*/  STL.64 [R1+0xe0], R12 ;  /* 0x0000e00c01007387 */ /* 0x000fe20000100a00 */
[----:B------:R-:W-:Y:S01]  /*2d0f0*/  STL.64 [R1+0xe8], R14 ;  /* 0x0000e80e01007387 */ /* 0x000fe20000100a00 */
[----:B------:R-:W3:Y:S02]  /*2d100*/  LDL.LU R21, [R1+0x1d4] ;  /* 0x0001d40001157983 */ /* 0x000ee40000300800 */
[----:B------:R-:W4:Y:S02]  /*2d110*/  LDL.LU R22, [R1+0x1d8] ;  /* 0x0001d80001167983 */ /* 0x000f240000300800 */
[----:B------:R-:W4:Y:S01]  /*2d120*/  LDL.LU R23, [R1+0x1dc] ;  /* 0x0001dc0001177983 */ /* 0x000f220000300800 */
[----:B------:R-:W2:Y:S01]  /*2d130*/  LDL.LU R8, [R1+0x1f0] ;  /* 0x0001f00001087983 */ /* 0x000ea20000300800 */
[----:B------:R-:W2:Y:S02]  /*2d140*/  LDL.LU R9, [R1+0x1f4] ;  /* 0x0001f40001097983 */ /* 0x000ea40000300800 */
[----:B0-----:R-:W2:Y:S02]  /*2d150*/  LDL.LU R10, [R1+0x1f8] ;  /* 0x0001f800010a7983 */ /* 0x001ea40000300800 */
[----:B------:R-:W2:Y:S02]  /*2d160*/  LDL.LU R11, [R1+0x1fc] ;  /* 0x0001fc00010b7983 */ /* 0x000ea40000300800 */
[----:B--2---:R0:W-:Y:S01]  /*2d170*/  STL.64 [R1+0x2f90], R10 ;  /* 0x002f900a01007387 */ /* 0x0041e20000100a00 */
[----:B------:R1:W-:Y:S01]  /*2d180*/  STL.64 [R1+0x2f88], R8 ;  /* 0x002f880801007387 */ /* 0x0003e20000100a00 */
[----:B0-----:R-:W-:-:S02]  /*2d190*/  MOV R10, R5 ;  /* 0x00000005000a7202 */ /* 0x001fc40000000f00 */
[----:B------:R-:W-:-:S05]  /*2d1a0*/  MOV R11, R4 ;  /* 0x00000004000b7202 */ /* 0x000fca0000000f00 */
[----:B------:R0:W-:Y:S01]  /*2d1b0*/  STL.64 [R1+0x2fa8], R10 ;  /* 0x002fa80a01007387 */ /* 0x0001e20000100a00 */
[----:B------:R-:W2:Y:S02]  /*2d1c0*/  LDL.LU R16, [R1+0x230] ;  /* 0x0002300001107983 */ /* 0x000ea40000300800 */
[----:B------:R-:W2:Y:S02]  /*2d1d0*/  LDL.LU R17, [R1+0x234] ;  /* 0x0002340001117983 */ /* 0x000ea40000300800 */
[----:B------:R-:W2:Y:S01]  /*2d1e0*/  LDL.LU R18, [R1+0x238] ;  /* 0x0002380001127983 */ /* 0x000ea20000300800 */
[----:B------:R-:W2:Y:S01]  /*2d1f0*/  LDL.LU R19, [R1+0x23c] ;  /* 0x00023c0001137983 */ /* 0x000ea20000300800 */
[----:B-1----:R-:W2:Y:S02]  /*2d200*/  LDL.LU R8, [R1+0x190] ;  /* 0x0001900001087983 */ /* 0x002ea40000300800 */
[----:B------:R-:W2:Y:S01]  /*2d210*/  LDL.LU R9, [R1+0x194] ;  /* 0x0001940001097983 */ /* 0x000ea20000300800 */
[----:B0-----:R-:W2:Y:S01]  /*2d220*/  LDL.LU R10, [R1+0x198] ;  /* 0x00019800010a7983 */ /* 0x001ea20000300800 */
[----:B------:R-:W2:Y:S02]  /*2d230*/  LDL.LU R11, [R1+0x19c] ;  /* 0x00019c00010b7983 */ /* 0x000ea40000300800 */
        /* <DEDUP_REMOVED lines=14> */
[----:B------:R0:W-:Y:S01]  /*2d320*/  STL.64 [R1+0x2f58], R18 ;  /* 0x002f581201007387 */ /* 0x0001e20000100a00 */
[----:B------:R-:W-:Y:S03]  /*2d330*/  STL.64 [R1+0x2f50], R16 ;  /* 0x002f501001007387 */ /* 0x000fe60000100a00 */
[----:B0-----:R-:W2:Y:S01]  /*2d340*/  LDL.64 R18, [R1+0x98] ;  /* 0x0000980001127983 */ /* 0x001ea20000100a00 */
[----:B----4-:R-:W-:Y:S02]  /*2d350*/  STL.64 [R1+0x2f10], R22 ;  /* 0x002f101601007387 */ /* 0x010fe40000100a00 */
[----:B---3--:R0:W-:Y:S02]  /*2d360*/  STL.64 [R1+0x2f08], R20 ;  /* 0x002f081401007387 */ /* 0x0081e40000100a00 */
[----:B0-----:R-:W3:Y:S01]  /*2d370*/  LDL.LU R20, [R1+0x200] ;  /* 0x0002000001147983 */ /* 0x001ee20000300800 */
[----:B------:R-:W3:Y:S02]  /*2d380*/  LDL.LU R21, [R1+0x204] ;  /* 0x0002040001157983 */ /* 0x000ee40000300800 */
[----:B------:R-:W4:Y:S01]  /*2d390*/  LDL.LU R22, [R1+0x208] ;  /* 0x0002080001167983 */ /* 0x000f220000300800 */
[----:B------:R-:W-:-:S02]  /*2d3a0*/  MOV R23, R3 ;  /* 0x0000000300177202 */ /* 0x000fc40000000f00 */
[----:B------:R-:W2:Y:S04]  /*2d3b0*/  LDL.LU R3, [R1+0x2fb0] ;  /* 0x002fb00001037983 */ /* 0x000ea80000300800 */
[----:B----4-:R-:W-:Y:S01]  /*2d3c0*/  STL.64 [R1+0x2f20], R22 ;  /* 0x002f201601007387 */ /* 0x010fe20000100a00 */
[----:B---3--:R0:W-:Y:S03]  /*2d3d0*/  STL.64 [R1+0x2f18], R20 ;  /* 0x002f181401007387 */ /* 0x0081e60000100a00 */
[----:B0-----:R-:W3:Y:S01]  /*2d3e0*/  LDL.LU R20, [R1+0x1c0] ;  /* 0x0001c00001147983 */ /* 0x001ee20000300800 */
[----:B------:R-:W3:Y:S02]  /*2d3f0*/  LDL.LU R21, [R1+0x1c4] ;  /* 0x0001c40001157983 */ /* 0x000ee40000300800 */
[----:B------:R-:W4:Y:S02]  /*2d400*/  LDL.LU R22, [R1+0x1c8] ;  /* 0x0001c80001167983 */ /* 0x000f240000300800 */
[----:B------:R-:W4:Y:S02]  /*2d410*/  LDL.LU R23, [R1+0x1cc] ;  /* 0x0001cc0001177983 */ /* 0x000f240000300800 */
[----:B----4-:R0:W-:Y:S01]  /*2d420*/  STL.64 [R1+0x2f30], R22 ;  /* 0x002f301601007387 */ /* 0x0101e20000100a00 */
[----:B---3--:R-:W-:Y:S03]  /*2d430*/  STL.64 [R1+0x2f28], R20 ;  /* 0x002f281401007387 */ /* 0x008fe60000100a00 */
[----:B0-----:R-:W3:Y:S02]  /*2d440*/  LDL.64 R22, [R1+0xa8] ;  /* 0x0000a80001167983 */ /* 0x001ee40000100a00 */
[C---:B---3--:R-:W-:Y:S11]  /*2d450*/  HMMA.16816.F32 R8, R24.reuse, R22, R8 ;  /* 0x000000161808723c */ /* 0x048ff60000001808 */
[----:B------:R-:W-:Y:S11]  /*2d460*/  @!UPT UIADD3 URZ, URZ, URZ, URZ ;  /* 0x0000003f3f3ff290 */ /* 0x000ff6000fffe03f */
[----:B------:R-:W-:Y:S01]  /*2d470*/  @!UPT UIADD3 URZ, URZ, URZ, URZ ;  /* 0x0000003f3f3ff290 */ /* 0x000fe2000fffe03f */
[----:B------:R-:W-:Y:S01]  /*2d480*/  STL.64 [R1+0xd0], R8 ;  /* 0x0000d00801007387 */ /* 0x000fe20000100a00 */
[----:B------:R0:W-:Y:S03]  /*2d490*/  STL.64 [R1+0xd8], R10 ;  /* 0x0000d80a01007387 */ /* 0x0001e60000100a00 */
[----:B0-----:R-:W2:Y:S02]  /*2d4a0*/  LDL.LU.64 R10, [R1+0x2fa8] ;  /* 0x002fa800010a7983 */ /* 0x001ea40000300a00 */
[C---:B--2---:R-:W-:Y:S02]  /*2d4b0*/  HMMA.16816.F32 R8, R24.reuse, R10, R12 ;  /* 0x0000000a1808723c */ /* 0x044fe4000000180c */
[----:B------:R-:W2:Y:S01]  /*2d4c0*/  LDL.LU.64 R14, [R1+0x2fa0] ;  /* 0x002fa000010e7983 */ /* 0x000ea20000300a00 */
[----:B------:R-:W2:Y:S11]  /*2d4d0*/  LDL.LU.64 R12, [R1+0x2f98] ;  /* 0x002f9800010c7983 */ /* 0x000eb60000300a00 */
[----:B------:R-:W-:Y:S09]  /*2d4e0*/  @!UPT UIADD3 URZ, URZ, URZ, URZ ;  /* 0x0000003f3f3ff290 */ /* 0x000ff2000fffe03f */
        /* <DEDUP_REMOVED lines=16> */
[----:B------:R-:W2:Y:S01]  /*2d5f0*/  LDL.LU.64 R14, [R1+0x2f78] ;  /* 0x002f7800010e7983 */ /* 0x000ea20000300a00 */
[----:B------:R-:W2:Y:S02]  /*2d600*/  LDL.LU.64 R12, [R1+0x2f70] ;  /* 0x002f7000010c7983 */ /* 0x000ea40000300a00 */
[----:B------:R0:W-:Y:S02]  /*2d610*/  STL.64 [R1+0x2f60], R10 ;  /* 0x002f600a01007387 */ /* 0x0001e40000100a00 */
[----:B------:R-:W4:Y:S11]  /*2d620*/  LDL.LU R8, [R1+0x240] ;  /* 0x0002400001087983 */ /* 0x000f360000300800 */
[----:B------:R-:W-:Y:S05]  /*2d630*/  @!UPT UIADD3 URZ, URZ, URZ, URZ ;  /* 0x0000003f3f3ff290 */ /* 0x000fea000fffe03f */
[----:B------:R-:W-:Y:S01]  /*2d640*/  STL.64 [R1+0x20], R24 ;  /* 0x0000201801007387 */ /* 0x000fe20000100a00 */
[----:B------:R1:W-:Y:S02]  /*2d650*/  STL.64 [R1+0x28], R26 ;  /* 0x0000281a01007387 */ /* 0x0003e40000100a00 */
[----:B------:R-:W4:Y:S02]  /*2d660*/  LDL.LU R9, [R1+0x244] ;  /* 0x0002440001097983 */ /* 0x000f240000300800 */
[----:B0-----:R-:W4:Y:S01]  /*2d670*/  LDL.LU R10, [R1+0x248] ;  /* 0x00024800010a7983 */ /* 0x001f220000300800 */
[----:B------:R-:W4:Y:S04]  /*2d680*/  LDL.LU R11, [R1+0x24c] ;  /* 0x00024c00010b7983 */ /* 0x000f280000300800 */
[----:B-1----:R-:W3:Y:S01]  /*2d690*/  LDL.LU.64 R26, [R1+0x48] ;  /* 0x00004800011a7983 */ /* 0x002ee20000300a00 */
[C---:B--2---:R-:W-:Y:S11]  /*2d6a0*/  HMMA.16816.F32 R4, R12.reuse, R22, R4 ;  /* 0x000000160c04723c */ /* 0x044ff60000001804 */
[----:B------:R-:W-:Y:S11]  /*2d6b0*/  @!UPT UIADD3 URZ, URZ, URZ, URZ ;  /* 0x0000003f3f3ff290 */ /* 0x000ff6000fffe03f */
[----:B------:R-:W-:Y:S01]  /*2d6c0*/  @!UPT UIADD3 URZ, URZ, URZ, URZ ;  /* 0x0000003f3f3ff290 */ /* 0x000fe2000fffe03f */
[----:B------:R-:W-:Y:S01]  /*2d6d0*/  STL.64 [R1+0x130], R4 ;  /* 0x0001300401007387 */ /* 0x000fe20000100a00 */
[----:B------:R-:W-:Y:S02]  /*2d6e0*/  STL.64 [R1+0x138], R6 ;  /* 0x0001380601007387 */ /* 0x000fe40000100a00 */
[----:B------:R-:W0:Y:S02]  /*2d6f0*/  LDSM.16.MT88.4 R4, [R0+0xb080] ;  /* 0x00b080000004783b */ /* 0x000e240000004200 */
[----:B0-----:R0:W-:Y:S04]  /*2d700*/  STL.64 [R1+0x2ee0], R6 ;  /* 0x002ee00601007387 */ /* 0x0011e80000100a00 */
[----:B0-----:R-:W2:Y:S01]  /*2d710*/  LDL R7, [R1+0x980] ;  /* 0x0009800001077983 */ /* 0x001ea20000100800 */
[C---:B---3--:R-:W-:Y:S01]  /*2d720*/  HMMA.16816.F32 R16, R12.reuse, R26, R16 ;  /* 0x0000001a0c10723c */ /* 0x048fe20000001810 */
[----:B------:R0:W-:Y:S02]  /*2d730*/  STL.64 [R1+0x2ed8], R4 ;  /* 0x002ed80401007387 */ /* 0x0001e40000100a00 */
[----:B--2---:R-:W-:Y:S01]  /*2d740*/  STL [R1+0x2f38], R7 ;  /* 0x002f380701007387 */ /* 0x004fe20000100800 */
[----:B0-----:R-:W2:Y:S02]  /*2d750*/  LDL.LU R4, [R1+0x220] ;  /* 0x0002200001047983 */ /* 0x001ea40000300800 */
[----:B------:R-:W2:Y:S02]  /*2d760*/  LDL.LU R5, [R1+0x224] ;  /* 0x0002240001057983 */ /* 0x000ea40000300800 */
[----:B------:R-:W2:Y:S01]  /*2d770*/  LDL.LU R6, [R1+0x228] ;  /* 0x0002280001067983 */ /* 0x000ea20000300800 */
[----:B------:R-:W-:Y:S11]  /*2d780*/  STL [R1+0x2ed0], R0 ;  /* 0x002ed00001007387 */ /* 0x000ff60000100800 */
[----:B------:R-:W-:Y:S03]  /*2d790*/  @!UPT UIADD3 URZ, URZ, URZ, URZ ;  /* 0x0000003f3f3ff290 */ /* 0x000fe6000fffe03f */
[----:B------:R-:W-:Y:S02]  /*2d7a0*/  STL.64 [R1+0x150], R16 ;  /* 0x0001501001007387 */ /* 0x000fe40000100a00 */
[----:B------:R0:W-:Y:S02]  /*2d7b0*/  STL.64 [R1+0x158], R18 ;  /* 0x0001581201007387 */ /* 0x0001e40000100a00 */
[----:B0-----:R-:W4:Y:S01]  /*2d7c0*/  LDL.LU.64 R18, [R1+0x2f68] ;  /* 0x002f680001127983 */ /* 0x001f220000300a00 */
[----:B------:R-:W-:Y:S01]  /*2d7d0*/  IMAD.MOV.U32 R7, RZ, RZ, R3 ;  /* 0x000000ffff077224 */ /* 0x000fe200078e0003 */
[C---:B----4-:R-:W-:Y:S01]  /*2d7e0*/  HMMA.16816.F32 R8, R12.reuse, R18, R8 ;  /* 0x000000120c08723c */ /* 0x050fe20000001808 */
[----:B------:R-:W-:Y:S02]  /*2d7f0*/  MOV R3, R18 ;  /* 0x0000001200037202 */ /* 0x000fe40000000f00 */
[----:B------:R-:W-:Y:S11]  /*2d800*/  MOV R0, R19 ;  /* 0x0000001300007202 */ /* 0x000ff60000000f00 */
[----:B------:R-:W-:Y:S09]  /*2d810*/  @!UPT UIADD3 URZ, URZ, URZ, URZ ;  /* 0x0000003f3f3ff290 */ /* 0x000ff2000fffe03f */
[----:B------:R-:W-:Y:S01]  /*2d820*/  STL.64 [R1+0x170], R8 ;  /* 0x0001700801007387 */ /* 0x000fe20000100a00 */
[----:B------:R0:W-:Y:S03]  /*2d830*/  STL.64 [R1+0x178], R10 ;  /* 0x0001780a01007387 */ /* 0x0001e60000100a00 */
[----:B0-----:R-:W3:Y:S01]  /*2d840*/  LDL.LU.64 R10, [R1+0x2f60] ;  /* 0x002f6000010a7983 */ /* 0x001ee20000300a00 */
[----:B------:R-:W3:Y:S02]  /*2d850*/  LDL.LU.64 R18, [R1+0x2f58] ;  /* 0x002f580001127983 */ /* 0x000ee40000300a00 */
[----:B------:R-:W3:Y:S02]  /*2d860*/  LDL.LU.64 R16, [R1+0x2f50] ;  /* 0x002f500001107983 */ /* 0x000ee40000300a00 */
[----:B---3--:R-:W-:Y:S01]  /*2d870*/  HMMA.16816.F32 R12, R12, R10, R16 ;  /* 0x0000000a0c0c723c */ /* 0x008fe20000001810 */
[----:B------:R-:W2:Y:S01]  /*2d880*/  LDL.LU.64 R18, [R1+0x2f48] ;  /* 0x002f480001127983 */ /* 0x000ea20000300a00 */
[----:B------:R-:W2:Y:S11]  /*2d890*/  LDL.LU.64 R16, [R1+0x2f40] ;  /* 0x002f400001107983 */ /* 0x000eb60000300a00 */
[----:B------:R-:W-:Y:S10]  /*2d8a0*/  @!UPT UIADD3 URZ, URZ, URZ, URZ ;  /* 0x0000003f3f3ff290 */ /* 0x000ff4000fffe03f */
[----:B------:R-:W-:Y:S01]  /*2d8b0*/  STL.64 [R1+0x160], R12 ;  /* 0x0001600c01007387 */ /* 0x000fe20000100a00 */
[----:B------:R0:W-:Y:S02]  /*2d8c0*/  STL.64 [R1+0x168], R14 ;  /* 0x0001680e01007387 */ /* 0x0001e40000100a00 */
[----:B0-----:R-:W-:Y:S01]  /*2d8d0*/  MOV R14, R3 ;  /* 0x00000003000e7202 */ /* 0x001fe20000000f00 */
[----:B------:R-:W-:Y:S01]  /*2d8e0*/  MOV R3, R23 ;  /* 0x0000001700037202 */ /* 0x000fe20000000f00 */
[C---:B--2---:R-:W-:Y:S11]  /*2d8f0*/  HMMA.16816.F32 R4, R16.reuse, R22, R4 ;  /* 0x000000161004723c */ /* 0x044ff60000001804 */
[----:B------:R-:W-:Y:S11]  /*2d900*/  @!UPT UIADD3 URZ, URZ, URZ, URZ ;  /* 0x0000003f3f3ff290 */ /* 0x000ff6000fffe03f */
[----:B------:R-:W-:Y:S01]  /*2d910*/  @!UPT UIADD3 URZ, URZ, URZ, URZ ;  /* 0x0000003f3f3ff290 */ /* 0x000fe2000fffe03f */
[----:B------:R0:W-:Y:S01]  /*2d920*/  STL.64 [R1+0x1a0], R4 ;  /* 0x0001a00401007387 */ /* 0x0001e20000100a00 */
[----:B------:R1:W-:Y:S01]  /*2d930*/  STL.64 [R1+0x1a8], R6 ;  /* 0x0001a80601007387 */ /* 0x0003e20000100a00 */
[----:B0-----:R-:W-:Y:S02]  /*2d940*/  MOV R4, R22 ;  /* 0x0000001600047202 */ /* 0x001fe40000000f00 */
[----:B-1----:R-:W2:Y:S01]  /*2d950*/  LDL.LU R7, [R1+0x2f38] ;  /* 0x002f380001077983 */ /* 0x002ea20000300800 */
[----:B------:R-:W3:Y:S02]  /*2d960*/  LDL.LU.64 R22, [R1+0x2f30] ;  /* 0x002f300001167983 */ /* 0x000ee40000300a00 */
[----:B------:R-:W3:Y:S02]  /*2d970*/  LDL.LU.64 R20, [R1+0x2f28] ;  /* 0x002f280001147983 */ /* 0x000ee40000300a00 */
[----:B---3--:R-:W-:Y:S11]  /*2d980*/  HMMA.16816.F32 R20, R16, R26, R20 ;  /* 0x0000001a1014723c */ /* 0x008ff60000001814 */
[----:B------:R-:W-:Y:S11]  /*2d990*/  @!UPT UIADD3 URZ, URZ, URZ, URZ ;  /* 0x0000003f3f3ff290 */ /* 0x000ff6000fffe03f */
[----:B------:R-:W-:Y:S01]  /*2d9a0*/  @!UPT UIADD3 URZ, URZ, URZ, URZ ;  /* 0x0000003f3f3ff290 */ /* 0x000fe2000fffe03f */
[----:B------:R-:W-:Y:S01]  /*2d9b0*/  STL.64 [R1+0x1c0], R20 ;  /* 0x0001c01401007387 */ /* 0x000fe20000100a00 */
[----:B------:R0:W-:Y:S03]  /*2d9c0*/  STL.64 [R1+0x1c8], R22 ;  /* 0x0001c81601007387 */ /* 0x0001e60000100a00 */
[----:B0-----:R-:W3:Y:S01]  /*2d9d0*/  LDL.LU.64 R22, [R1+0x2f20] ;  /* 0x002f200001167983 */ /* 0x001ee20000300a00 */
[----:B------:R-:W3:Y:S01]  /*2d9e0*/  LDL.LU.64 R20, [R1+0x2f18] ;  /* 0x002f180001147983 */ /* 0x000ee20000300a00 */
[----:B------:R-:W-:-:S07]  /*2d9f0*/  MOV R15, R0 ;  /* 0x00000000000f7202 */ /* 0x000fce0000000f00 */
[C---:B---3--:R-:W-:Y:S01]  /*2da00*/  HMMA.16816.F32 R12, R16.reuse, R14, R20 ;  /* 0x0000000e100c723c */ /* 0x048fe20000001814 */
[----:B------:R-:W3:Y:S01]  /*2da10*/  LDL.LU.64 R22, [R1+0x2f10] ;  /* 0x002f100001167983 */ /* 0x000ee20000300a00 */
[----:B------:R-:W3:Y:S11]  /*2da20*/  LDL.LU.64 R20, [R1+0x2f08] ;  /* 0x002f080001147983 */ /* 0x000ef60000300a00 */
[----:B------:R-:W-:Y:S10]  /*2da30*/  @!UPT UIADD3 URZ, URZ, URZ, URZ ;  /* 0x0000003f3f3ff290 */ /* 0x000ff4000fffe03f */
[----:B------:R-:W-:Y:S01]  /*2da40*/  STL.64 [R1+0x1f0], R12 ;  /* 0x0001f00c01007387 */ /* 0x000fe20000100a00 */
[----:B------:R3:W-:Y:S02]  /*2da50*/  STL.64 [R1+0x1f8], R14 ;  /* 0x0001f80e01007387 */ /* 0x0007e40000100a00 */
[----:B------:R-:W-:Y:S01]  /*2da60*/  IMAD.MOV.U32 R24, RZ, RZ, R10 ;  /* 0x000000ffff187224 */ /* 0x000fe200078e000a */
[----:B------:R-:W-:Y:S01]  /*2da70*/  MOV R0, R11 ;  /* 0x0000000b00007202 */ /* 0x000fe20000000f00 */
[----:B---3--:R-:W-:Y:S11]  /*2da80*/  HMMA.16816.F32 R12, R16, R10, R20 ;  /* 0x0000000a100c723c */ /* 0x008ff60000001814 */
[----:B------:R-:W-:Y:S11]  /*2da90*/  @!UPT UIADD3 URZ, URZ, URZ, URZ ;  /* 0x0000003f3f3ff290 */ /* 0x000ff6000fffe03f */
[----:B------:R-:W-:Y:S01]  /*2daa0*/  @!UPT UIADD3 URZ, URZ, URZ, URZ ;  /* 0x0000003f3f3ff290 */ /* 0x000fe2000fffe03f */
[----:B------:R-:W-:Y:S01]  /*2dab0*/  STL.64 [R1+0x1e0], R12 ;  /* 0x0001e00c01007387 */ /* 0x000fe20000100a00 */
[----:B------:R-:W-:Y:S02]  /*2dac0*/  STL.64 [R1+0x1e8], R14 ;  /* 0x0001e80e01007387 */ /* 0x000fe40000100a00 */
[----:B------:R-:W3:Y:S02]  /*2dad0*/  LDL.LU.64 R10, [R1+0x2f00] ;  /* 0x002f0000010a7983 */ /* 0x000ee40000300a00 */
[----:B------:R-:W3:Y:S01]  /*2dae0*/  LDL.LU.64 R8, [R1+0x2ef8] ;  /* 0x002ef80001087983 */ /* 0x000ee20000300a00 */
[----:B------:R-:W-:Y:S01]  /*2daf0*/  STL.64 [R1+0x2ef0], R26 ;  /* 0x002ef01a01007387 */ /* 0x000fe20000100a00 */
[----:B------:R0:W-:Y:S03]  /*2db00*/  STL [R1+0x2ee8], R24 ;  /* 0x002ee81801007387 */ /* 0x0001e60000100800 */
[----:B------:R-:W1:Y:S04]  /*2db10*/  LDSM.16.MT88.4 R12, [R2+0xc000] ;  /* 0x00c00000020c783b */ /* 0x000e680000004200 */
[----:B0-----:R-:W3:Y:S01]  /*2db20*/  LDL.LU R24, [R1+0x280] ;  /* 0x0002800001187983 */ /* 0x001ee20000300800 */
[----:B------:R-:W3:Y:S02]  /*2db30*/  LDL.LU R25, [R1+0x284] ;  /* 0x0002840001197983 */ /* 0x000ee40000300800 */
[----:B------:R-:W3:Y:S01]  /*2db40*/  LDL.LU R26, [R1+0x288] ;  /* 0x00028800011a7983 */ /* 0x000ee20000300800 */
[----:B-1----:R-:W-:-:S02]  /*2db50*/  MOV R23, R12 ;  /* 0x0000000c00177202 */ /* 0x002fc40000000f00 */
[----:B------:R-:W-:Y:S01]  /*2db60*/  MOV R22, R13 ;  /* 0x0000000d00167202 */ /* 0x000fe20000000f00 */
[----:B------:R-:W-:Y:S01]  /*2db70*/  IMAD.MOV.U32 R21, RZ, RZ, R14 ;  /* 0x000000ffff157224 */ /* 0x000fe200078e000e */
[----:B------:R-:W-:Y:S02]  /*2db80*/  MOV R20, R15 ;  /* 0x0000000f00147202 */ /* 0x000fe40000000f00 */
[----:B--2---:R-:W0:Y:S04]  /*2db90*/  LDSM.16.M88.4 R12, [R7+0x10180] ;  /* 0x01018000070c783b */ /* 0x004e280000000200 */
[----:B0-----:R-:W-:Y:S01]  /*2dba0*/  STL.64 [R1+0x80], R12 ;  /* 0x0000800c01007387 */ /* 0x001fe20000100a00 */
[----:B------:R-:W-:Y:S02]  /*2dbb0*/  STL.64 [R1+0x88], R14 ;  /* 0x0000880e01007387 */ /* 0x000fe40000100a00 */
[----:B------:R-:W0:Y:S01]  /*2dbc0*/  LDSM.16.M88.4 R12, [R7+0x14180] ;  /* 0x01418000070c783b */ /* 0x000e220000000200 */
[----:B------:R-:W-:Y:S01]  /*2dbd0*/  MOV R18, R4 ;  /* 0x0000000400127202 */ /* 0x000fe20000000f00 */
[----:B0-----:R-:W-:Y:S02]  /*2dbe0*/  STL.64 [R1+0x70], R12 ;  /* 0x0000700c01007387 */ /* 0x001fe40000100a00 */
[----:B------:R-:W-:Y:S02]  /*2dbf0*/  STL.64 [R1+0x78], R14 ;  /* 0x0000780e01007387 */ /* 0x000fe40000100a00 */
[----:B------:R-:W0:Y:S02]  /*2dc00*/  LDSM.16.M88.4 R12, [R7+0x18180] ;  /* 0x01818000070c783b */ /* 0x000e240000000200 */
[----:B------:R-:W1:Y:S01]  /*2dc10*/  LDSM.16.M88.4 R4, [R7+0x1c180] ;  /* 0x01c180000704783b */ /* 0x000e620000000200 */
[----:B------:R-:W-:-:S02]  /*2dc20*/  MOV R27, R28 ;  /* 0x0000001c001b7202 */ /* 0x000fc40000000f00 */
[----:B------:R-:W-:Y:S01]  /*2dc30*/  MOV R19, R3 ;  /* 0x0000000300137202 */ /* 0x000fe20000000f00 */
[----:B0-----:R-:W-:Y:S01]  /*2dc40*/  STL.64 [R1+0x60], R12 ;  /* 0x0000600c01007387 */ /* 0x001fe20000100a00 */
[----:B------:R-:W-:Y:S01]  /*2dc50*/  MOV R28, R14 ;  /* 0x0000000e001c7202 */ /* 0x000fe20000000f00 */
[----:B------:R-:W-:Y:S01]  /*2dc60*/  STL.64 [R1+0x68], R14 ;  /* 0x0000680e01007387 */ /* 0x000fe20000100a00 */
[----:B------:R-:W-:Y:S02]  /*2dc70*/  MOV R3, R15 ;  /* 0x0000000f00037202 */ /* 0x000fe40000000f00 */
[----:B------:R-:W0:Y:S04]  /*2dc80*/  LDSM.16.MT88.4 R12, [R2+0xc080] ;  /* 0x00c08000020c783b */ /* 0x000e280000004200 */
[----:B------:R2:W-:Y:S01]  /*2dc90*/  STL [R1+0x2cd8], R3 ;  /* 0x002cd80301007387 */ /* 0x0005e20000100800 */
[----:B------:R4:W-:Y:S02]  /*2dca0*/  STL [R1+0x2cd4], R28 ;  /* 0x002cd41c01007387 */ /* 0x0009e40000100800 */
[----:B-1----:R1:W-:Y:S02]  /*2dcb0*/  STL.64 [R1+0x50], R4 ;  /* 0x0000500401007387 */ /* 0x0023e40000100a00 */
[----:B------:R1:W-:Y:S01]  /*2dcc0*/  STL.64 [R1+0x58], R6 ;  /* 0x0000580601007387 */ /* 0x0003e20000100a00 */
[----:B--2---:R-:W-:-:S02]  /*2dcd0*/  MOV R3, R5 ;  /* 0x0000000500037202 */ /* 0x004fc40000000f00 */
[----:B----4-:R-:W-:Y:S02]  /*2dce0*/  MOV R28, R4 ;  /* 0x00000004001c7202 */ /* 0x010fe40000000f00 */
[----:B-1----:R-:W2:Y:S01]  /*2dcf0*/  LDL.LU R4, [R1+0x2d0] ;  /* 0x0002d00001047983 */ /* 0x002ea20000300800 */
[----:B------:R-:W2:Y:S02]  /*2dd00*/  LDL.LU R5, [R1+0x2d4] ;  /* 0x0002d40001057983 */ /* 0x000ea40000300800 */
[----:B------:R-:W2:Y:S02]  /*2dd10*/  LDL.LU R6, [R1+0x2d8] ;  /* 0x0002d80001067983 */ /* 0x000ea40000300800 */
[----:B------:R-:W2:Y:S01]  /*2dd20*/  LDL.LU R7, [R1+0x2dc] ;  /* 0x0002dc0001077983 */ /* 0x000ea20000300800 */
[----:B0-----:R-:W-:Y:S01]  /*2dd30*/  STL [R1+0x2e3c], R14 ;  /* 0x002e3c0e01007387 */ /* 0x001fe20000100800 */
[----:B------:R-:W-:Y:S02]  /*2dd40*/  STL [R1+0x2e38], R15 ;  /* 0x002e380f01007387 */ /* 0x000fe40000100800 */
[----:B------:R0:W-:Y:S02]  /*2dd50*/  STL.64 [R1+0x2e50], R12 ;  /* 0x002e500c01007387 */ /* 0x0001e40000100a00 */
[----:B0-----:R-:W4:Y:S01]  /*2dd60*/  LDL.LU R12, [R1+0x2c0] ;  /* 0x0002c000010c7983 */ /* 0x001f220000300800 */
[----:B------:R-:W4:Y:S02]  /*2dd70*/  LDL.LU R13, [R1+0x2c4] ;  /* 0x0002c400010d7983 */ /* 0x000f240000300800 */
[----:B------:R-:W4:Y:S02]  /*2dd80*/  LDL.LU R14, [R1+0x2c8] ;  /* 0x0002c800010e7983 */ /* 0x000f240000300800 */
[----:B------:R-:W4:Y:S01]  /*2dd90*/  LDL.LU R15, [R1+0x2cc] ;  /* 0x0002cc00010f7983 */ /* 0x000f220000300800 */
[----:B------:R-:W-:Y:S01]  /*2dda0*/  STL [R1+0x2d00], R2 ;  /* 0x002d000201007387 */ /* 0x000fe20000100800 */
[----:B---3--:R-:W-:Y:S03]  /*2ddb0*/  HMMA.16816.F32 R16, R8, R18, R24 ;  /* 0x000000120810723c */ /* 0x008fe60000001818 */
[----:B------:R-:W4:Y:S01]  /*2ddc0*/  LDL.LU.64 R26, [R1+0x2ef0] ;  /* 0x002ef000011a7983 */ /* 0x000f220000300a00 */
[----:B------:R-:W3:Y:S11]  /*2ddd0*/  LDL.LU R24, [R1+0x2ee8] ;  /* 0x002ee80001187983 */ /* 0x000ef60000300800 */
[----:B------:R-:W-:Y:S08]  /*2dde0*/  @!UPT UIADD3 URZ, URZ, URZ, URZ ;  /* 0x0000003f3f3ff290 */ /* 0x000ff0000fffe03f */
[----:B------:R-:W-:Y:S01]  /*2ddf0*/  STL.64 [R1+0x200], R16 ;  /* 0x0002001001007387 */ /* 0x000fe20000100a00 */
[----:B------:R-:W-:Y:S02]  /*2de00*/  STL.64 [R1+0x208], R18 ;  /* 0x0002081201007387 */ /* 0x000fe40000100a00 */
[----:B------:R-:W0:Y:S02]  /*2de10*/  LDSM.16.MT88.4 R16, [R29+0xc000] ;  /* 0x00c000001d10783b */ /* 0x000e240000004200 */
[----:B0-----:R0:W-:Y:S02]  /*2de20*/  STL.64 [R1+0x2e00], R18 ;  /* 0x002e001201007387 */ /* 0x0011e40000100a00 */
[----:B------:R1:W-:Y:S01]  /*2de30*/  STL.64 [R1+0x2df8], R16 ;  /* 0x002df81001007387 */ /* 0x0003e20000100a00 */
[----:B0-----:R-:W-:Y:S02]  /*2de40*/  MOV R18, R21 ;  /* 0x0000001500127202 */ /* 0x001fe40000000f00 */
[----:B------:R-:W-:-:S02]  /*2de50*/  MOV R19, R20 ;  /* 0x0000001400137202 */ /* 0x000fc40000000f00 */
[----:B-1----:R-:W-:Y:S01]  /*2de60*/  MOV R16, R23 ;  /* 0x0000001700107202 */ /* 0x002fe20000000f00 */
[----:B------:R-:W-:Y:S02]  /*2de70*/  IMAD.MOV.U32 R17, RZ, RZ, R22 ;  /* 0x000000ffff117224 */ /* 0x000fe400078e0016 */
[----:B------:R-:W0:Y:S04]  /*2de80*/  LDSM.16.MT88.4 R20, [R29+0xc080] ;  /* 0x00c080001d14783b */ /* 0x000e280000004200 */
[----:B------:R-:W-:Y:S01]  /*2de90*/  STL.64 [R1+0x2e78], R18 ;  /* 0x002e781201007387 */ /* 0x000fe20000100a00 */
[----:B------:R1:W-:Y:S03]  /*2dea0*/  STL.64 [R1+0x2e70], R16 ;  /* 0x002e701001007387 */ /* 0x0003e60000100a00 */
[----:B-1----:R-:W2:Y:S01]  /*2deb0*/  LDL R17, [R1+0x14c0] ;  /* 0x0014c00001117983 */ /* 0x002ea20000100800 */
[----:B------:R-:W-:-:S03]  /*2dec0*/  MOV R19, R0 ;  /* 0x0000000000137202 */ /* 0x000fc60000000f00 */
[----:B0-----:R0:W-:Y:S01]  /*2ded0*/  STL.64 [R1+0x2dc0], R22 ;  /* 0x002dc01601007387 */ /* 0x0011e20000100a00 */
[----:B------:R-:W-:Y:S03]  /*2dee0*/  STL.64 [R1+0x2db8], R20 ;  /* 0x002db81401007387 */ /* 0x000fe60000100a00 */
[----:B0-----:R-:W2:Y:S01]  /*2def0*/  LDL.LU.64 R22, [R1+0x98] ;  /* 0x0000980001167983 */ /* 0x001ea20000300a00 */
[C---:B----4-:R-:W-:Y:S01]  /*2df00*/  HMMA.16816.F32 R12, R8.reuse, R26, R12 ;  /* 0x0000001a080c723c */ /* 0x050fe2000000180c */
[----:B---3--:R-:W-:Y:S02]  /*2df10*/  MOV R18, R24 ;  /* 0x0000001800127202 */ /* 0x008fe40000000f00 */
[----:B------:R-:W-:Y:S02]  /*2df20*/  MOV R0, R26 ;  /* 0x0000001a00007202 */ /* 0x000fe40000000f00 */
[----:B------:R-:W-:Y:S11]  /*2df30*/  MOV R16, R27 ;  /* 0x0000001b00107202 */ /* 0x000ff60000000f00 */
[----:B------:R-:W-:Y:S08]  /*2df40*/  @!UPT UIADD3 URZ, URZ, URZ, URZ ;  /* 0x0000003f3f3ff290 */ /* 0x000ff0000fffe03f */
[----:B------:R-:W-:Y:S01]  /*2df50*/  IMAD.MOV.U32 R2, RZ, RZ, R12 ;  /* 0x000000ffff027224 */ /* 0x000fe200078e000c */
[----:B------:R-:W-:Y:S01]  /*2df60*/  STL [R1+0x284], R13 ;  /* 0x0002840d01007387 */ /* 0x000fe20000100800 */
[----:B------:R-:W-:Y:S03]  /*2df70*/  STL.64 [R1+0x288], R14 ;  /* 0x0002880e01007387 */ /* 0x000fe60000100a00 */
[----:B------:R-:W-:Y:S04]  /*2df80*/  STL [R1+0x2d40], R2 ;  /* 0x002d400201007387 */ /* 0x000fe80000100800 */
[----:B--2---:R-:W0:Y:S04]  /*2df90*/  LDSM.16.MT88.4 R24, [R17+0xc000] ;  /* 0x00c000001118783b */ /* 0x004e280000004200 */
[----:B0-----:R-:W-:Y:S01]  /*2dfa0*/  STL.64 [R1+0x2d78], R26 ;  /* 0x002d781a01007387 */ /* 0x001fe20000100a00 */
[----:B------:R0:W-:Y:S03]  /*2dfb0*/  STL.64 [R1+0x2d70], R24 ;  /* 0x002d701801007387 */ /* 0x0001e60000100a00 */
[----:B0-----:R-:W2:Y:S01]  /*2dfc0*/  LDL.64 R24, [R1+0x60] ;  /* 0x0000600001187983 */ /* 0x001ea20000100a00 */
[----:B------:R-:W-:Y:S11]  /*2dfd0*/  HMMA.16816.F32 R12, R8, R22, R4 ;  /* 0x00000016080c723c */ /* 0x000ff60000001804 */
[----:B------:R-:W-:Y:S11]  /*2dfe0*/  @!UPT UIADD3 URZ, URZ, URZ, URZ ;  /* 0x0000003f3f3ff290 */ /* 0x000ff6000fffe03f */
[----:B------:R-:W-:Y:S02]  /*2dff0*/  @!UPT UIADD3 URZ, URZ, URZ, URZ ;  /* 0x0000003f3f3ff290 */ /* 0x000fe4000fffe03f */
[----:B------:R-:W-:Y:S01]  /*2e000*/  MOV R29, R15 ;  /* 0x0000000f001d7202 */ /* 0x000fe20000000f00 */
[----:B--2---:R-:W-:Y:S01]  /*2e010*/  STL.64 [R1+0x2e80], R24 ;  /* 0x002e801801007387 */ /* 0x004fe20000100a00 */
[----:B------:R0:W-:Y:S02]  /*2e020*/  STL.64 [R1+0x2e0], R12 ;  /* 0x0002e00c01007387 */ /* 0x0001e40000100a00 */
[----:B------:R1:W-:Y:S01]  /*2e030*/  STL [R1+0x2e8], R14 ;  /* 0x0002e80e01007387 */ /* 0x0003e20000100800 */
[----:B0-----:R-:W2:Y:S01]  /*2e040*/  LDL.LU R12, [R1+0x300] ;  /* 0x00030000010c7983 */ /* 0x001ea20000300800 */
[----:B------:R-:W2:Y:S02]  /*2e050*/  LDL.LU R13, [R1+0x304] ;  /* 0x00030400010d7983 */ /* 0x000ea40000300800 */
[----:B-1----:R-:W3:Y:S02]  /*2e060*/  LDL.LU R14, [R1+0x308] ;  /* 0x00030800010e7983 */ /* 0x002ee40000300800 */
[----:B------:R-:W3:Y:S01]  /*2e070*/  LDL.LU R15, [R1+0x30c] ;  /* 0x00030c00010f7983 */ /* 0x000ee20000300800 */
[----:B------:R-:W4:Y:S01]  /*2e080*/  LDL.LU R24, [R1+0x320] ;  /* 0x0003200001187983 */ /* 0x000f220000300800 */
[----:B------:R-:W4:Y:S02]  /*2e090*/  LDL.LU R25, [R1+0x324] ;  /* 0x0003240001197983 */ /* 0x000f240000300800 */
[----:B------:R-:W2:Y:S02]  /*2e0a0*/  LDL.LU R26, [R1+0x328] ;  /* 0x00032800011a7983 */ /* 0x000ea40000300800 */
[----:B------:R-:W2:Y:S01]  /*2e0b0*/  LDL.LU R27, [R1+0x32c] ;  /* 0x00032c00011b7983 */ /* 0x000ea20000300800 */
[----:B------:R-:W-:-:S02]  /*2e0c0*/  MOV R4, R22 ;  /* 0x0000001600047202 */ /* 0x000fc40000000f00 */
[----:B------:R-:W-:Y:S01]  /*2e0d0*/  MOV R2, R23 ;  /* 0x0000001700027202 */ /* 0x000fe20000000f00 */
[----:B--2---:R0:W-:Y:S01]  /*2e0e0*/  STL.64 [R1+0x2e90], R26 ;  /* 0x002e901a01007387 */ /* 0x0041e20000100a00 */
[----:B----4-:R1:W-:Y:S01]  /*2e0f0*/  STL.64 [R1+0x2e88], R24 ;  /* 0x002e881801007387 */ /* 0x0103e20000100a00 */
[----:B0-----:R-:W-:Y:S02]  /*2e100*/  MOV R26, R4 ;  /* 0x00000004001a7202 */ /* 0x001fe40000000f00 */
[----:B------:R-:W-:-:S05]  /*2e110*/  MOV R27, R2 ;  /* 0x00000002001b7202 */ /* 0x000fca0000000f00 */
[----:B------:R0:W-:Y:S01]  /*2e120*/  STL.64 [R1+0x2ea8], R26 ;  /* 0x002ea81a01007387 */ /* 0x0001e20000100a00 */
[----:B-1----:R-:W2:Y:S02]  /*2e130*/  LDL.LU R24, [R1+0x260] ;  /* 0x0002600001187983 */ /* 0x002ea40000300800 */
[----:B------:R-:W2:Y:S01]  /*2e140*/  LDL.LU R25, [R1+0x264] ;  /* 0x0002640001197983 */ /* 0x000ea20000300800 */
[----:B0-----:R-:W4:Y:S01]  /*2e150*/  LDL.LU R26, [R1+0x268] ;  /* 0x00026800011a7983 */ /* 0x001f220000300800 */
[----:B------:R-:W4:Y:S02]  /*2e160*/  LDL.LU R27, [R1+0x26c] ;  /* 0x00026c00011b7983 */ /* 0x000f240000300800 */
[----:B------:R-:W2:Y:S02]  /*2e170*/  LDL.LU R4, [R1+0x2b0] ;  /* 0x0002b00001047983 */ /* 0x000ea40000300800 */
[----:B------:R-:W3:Y:S01]  /*2e180*/  LDL.LU R5, [R1+0x2b4] ;  /* 0x0002b40001057983 */ /* 0x000ee20000300800 */
[----:B------:R-:W3:Y:S01]  /*2e190*/  LDL.LU R6, [R1+0x2b8] ;  /* 0x0002b80001067983 */ /* 0x000ee20000300800 */
[----:B------:R-:W3:Y:S03]  /*2e1a0*/  LDL.LU R7, [R1+0x2bc] ;  /* 0x0002bc0001077983 */ /* 0x000ee60000300800 */
[----:B----4-:R0:W-:Y:S01]  /*2e1b0*/  STL.64 [R1+0x2eb8], R26 ;  /* 0x002eb81a01007387 */ /* 0x0101e20000100a00 */
[----:B--2---:R-:W-:Y:S03]  /*2e1c0*/  STL.64 [R1+0x2eb0], R24 ;  /* 0x002eb01801007387 */ /* 0x004fe60000100a00 */
[----:B0-----:R-:W2:Y:S01]  /*2e1d0*/  LDL.LU R26, [R1+0xa8] ;  /* 0x0000a800011a7983 */ /* 0x001ea20000300800 */
[----:B------:R-:W2:Y:S02]  /*2e1e0*/  LDL.LU R27, [R1+0xac] ;  /* 0x0000ac00011b7983 */ /* 0x000ea40000300800 */
[----:B---3--:R-:W-:Y:S02]  /*2e1f0*/  STL.64 [R1+0x2e60], R14 ;  /* 0x002e600e01007387 */ /* 0x008fe40000100a00 */
[----:B------:R0:W-:Y:S02]  /*2e200*/  STL.64 [R1+0x2e58], R12 ;  /* 0x002e580c01007387 */ /* 0x0001e40000100a00 */
[----:B0-----:R-:W3:Y:S01]  /*2e210*/  LDL.LU R12, [R1+0x310] ;  /* 0x00031000010c7983 */ /* 0x001ee20000300800 */
[----:B------:R-:W3:Y:S02]  /*2e220*/  LDL.LU R13, [R1+0x314] ;  /* 0x00031400010d7983 */ /* 0x000ee40000300800 */
[----:B------:R-:W4:Y:S02]  /*2e230*/  LDL.LU R14, [R1+0x318] ;  /* 0x00031800010e7983 */ /* 0x000f240000300800 */
[----:B------:R-:W4:Y:S02]  /*2e240*/  LDL.LU R15, [R1+0x31c] ;  /* 0x00031c00010f7983 */ /* 0x000f240000300800 */
        /* <DEDUP_REMOVED lines=8> */
[----:B0-----:R-:W2:Y:S01]  /*2e2d0*/  LDL.LU R12, [R1+0x270] ;  /* 0x00027000010c7983 */ /* 0x001ea20000300800 */
[----:B------:R-:W2:Y:S02]  /*2e2e0*/  LDL.LU R13, [R1+0x274] ;  /* 0x00027400010d7983 */ /* 0x000ea40000300800 */
[----:B------:R-:W2:Y:S02]  /*2e2f0*/  LDL.LU R14, [R1+0x278] ;  /* 0x00027800010e7983 */ /* 0x000ea40000300800 */
[----:B------:R-:W2:Y:S01]  /*2e300*/  LDL.LU R15, [R1+0x27c] ;  /* 0x00027c00010f7983 */ /* 0x000ea20000300800 */
[----:B------:R-:W3:Y:S01]  /*2e310*/  LDL.LU R20, [R1+0x2a0] ;  /* 0x0002a00001147983 */ /* 0x000ee20000300800 */
[----:B------:R-:W3:Y:S02]  /*2e320*/  LDL.LU R21, [R1+0x2a4] ;  /* 0x0002a40001157983 */ /* 0x000ee40000300800 */
[----:B------:R-:W4:Y:S02]  /*2e330*/  LDL.LU R22, [R1+0x2a8] ;  /* 0x0002a80001167983 */ /* 0x000f240000300800 */
[----:B------:R-:W4:Y:S02]  /*2e340*/  LDL.LU R23, [R1+0x2ac] ;  /* 0x0002ac0001177983 */ /* 0x000f240000300800 */
[----:B----4-:R-:W-:Y:S01]  /*2e350*/  STL.64 [R1+0x2e48], R22 ;  /* 0x002e481601007387 */ /* 0x010fe20000100a00 */
[----:B---3--:R0:W-:Y:S03]  /*2e360*/  STL.64 [R1+0x2e40], R20 ;  /* 0x002e401401007387 */ /* 0x0081e60000100a00 */
[----:B0-----:R-:W3:Y:S01]  /*2e370*/  LDL.64 R20, [R1+0x70] ;  /* 0x0000700001147983 */ /* 0x001ee20000100a00 */
[----:B------:R-:W-:Y:S03]  /*2e380*/  HMMA.16816.F32 R8, R8, R18, R4 ;  /* 0x000000120808723c */ /* 0x000fe60000001804 */
[----:B---3--:R0:W-:Y:S04]  /*2e390*/  STL.64 [R1+0x2e68], R20 ;  /* 0x002e681401007387 */ /* 0x0081e80000100a00 */
[----:B0-----:R-:W3:Y:S01]  /*2e3a0*/  LDL.64 R20, [R1+0x80] ;  /* 0x0000800001147983 */ /* 0x001ee20000100a00 */
[----:B------:R-:W-:Y:S02]  /*2e3b0*/  STL [R1+0x2d44], R29 ;  /* 0x002d441d01007387 */ /* 0x000fe40000100800 */
[----:B------:R-:W2:Y:S02]  /*2e3c0*/  LDL.LU.64 R6, [R1+0x2ee0] ;  /* 0x002ee00001067983 */ /* 0x000ea40000300a00 */
[----:B------:R-:W2:Y:S11]  /*2e3d0*/  LDL.LU.64 R4, [R1+0x2ed8] ;  /* 0x002ed80001047983 */ /* 0x000eb60000300a00 */
[----:B------:R-:W-:Y:S01]  /*2e3e0*/  STL.64 [R1+0x2d0], R8 ;  /* 0x0002d00801007387 */ /* 0x000fe20000100a00 */
[----:B------:R0:W-:Y:S02]  /*2e3f0*/  STL.64 [R1+0x2d8], R10 ;  /* 0x0002d80a01007387 */ /* 0x0001e40000100a00 */
[----:B0-----:R-:W-:-:S02]  /*2e400*/  MOV R10, R0 ;  /* 0x00000000000a7202 */ /* 0x001fc40000000f00 */
[----:B------:R-:W4:Y:S01]  /*2e410*/  LDL.LU R0, [R1+0x2ed0] ;  /* 0x002ed00001007983 */ /* 0x000f220000300800 */
[----:B--2---:R-:W-:Y:S03]  /*2e420*/  HMMA.16816.F32 R24, R4, R26, R12 ;  /* 0x0000001a0418723c */ /* 0x004fe6000000180c */
[----:B------:R-:W2:Y:S01]  /*2e430*/  LDL.LU.64 R14, [R1+0x2ec8] ;  /* 0x002ec800010e7983 */ /* 0x000ea20000300a00 */
[----:B------:R-:W2:Y:S11]  /*2e440*/  LDL.LU.64 R12, [R1+0x2ec0] ;  /* 0x002ec000010c7983 */ /* 0x000eb60000300a00 */
[----:B------:R-:W-:Y:S08]  /*2e450*/  @!UPT UIADD3 URZ, URZ, URZ, URZ ;  /* 0x0000003f3f3ff290 */ /* 0x000ff0000fffe03f */
[----:B------:R-:W-:Y:S01]  /*2e460*/  STL.64 [R1+0x2c0], R24 ;  /* 0x0002c01801007387 */ /* 0x000fe20000100a00 */
[----:B------:R0:W-:Y:S03]  /*2e470*/  STL.64 [R1+0x2c8], R26 ;  /* 0x0002c81a01007387 */ /* 0x0001e60000100a00 */
[----:B0-----:R-:W2:Y:S01]  /*2e480*/  LDL.LU.64 R26, [R1+0x2eb8] ;  /* 0x002eb800011a7983 */ /* 0x001ea20000300a00 */
[----:B------:R-:W2:Y:S02]  /*2e490*/  LDL.LU.64 R24, [R1+0x2eb0] ;  /* 0x002eb00001187983 */ /* 0x000ea40000300a00 */
[----:B------:R-:W-:-:S07]  /*2e4a0*/  IMAD.MOV.U32 R11, RZ, RZ, R16 ;  /* 0x000000ffff0b7224 */ /* 0x000fce00078e0010 */
[C---:B--2---:R-:W-:Y:S01]  /*2e4b0*/  HMMA.16816.F32 R8, R4.reuse, R10, R24 ;  /* 0x0000000a0408723c */ /* 0x044fe20000001818 */
[----:B------:R-:W2:Y:S11]  /*2e4c0*/  LDL.LU.64 R26, [R1+0x2ea8] ;  /* 0x002ea800011a7983 */ /* 0x000eb60000300a00 */
[----:B------:R-:W-:Y:S11]  /*2e4d0*/  @!UPT UIADD3 URZ, URZ, URZ, URZ ;  /* 0x0000003f3f3ff290 */ /* 0x000ff6000fffe03f */
[----:B------:R-:W-:Y:S01]  /*2e4e0*/  STL.64 [R1+0x2b0], R8 ;  /* 0x0002b00801007387 */ /* 0x000fe20000100a00 */
[----:B------:R-:W-:Y:S02]  /*2e4f0*/  STL.64 [R1+0x2b8], R10 ;  /* 0x0002b80a01007387 */ /* 0x000fe40000100a00 */
[----:B------:R-:W0:Y:S02]  /*2e500*/  LDSM.16.MT88.4 R8, [R17+0xc080] ;  /* 0x00c080001108783b */ /* 0x000e240000004200 */
[----:B0-----:R-:W-:Y:S02]  /*2e510*/  STL.64 [R1+0x2d50], R10 ;  /* 0x002d500a01007387 */ /* 0x001fe40000100a00 */
[----:B------:R0:W-:Y:S02]  /*2e520*/  STL.64 [R1+0x2d48], R8 ;  /* 0x002d480801007387 */ /* 0x0001e40000100a00 */
[----:B0-----:R-:W3:Y:S01]  /*2e530*/  LDL.LU R8, [R1+0x2f0] ;  /* 0x0002f00001087983 */ /* 0x001ee20000300800 */
[----:B------:R-:W3:Y:S02]  /*2e540*/  LDL.LU R9, [R1+0x2f4] ;  /* 0x0002f40001097983 */ /* 0x000ee40000300800 */
[----:B------:R-:W3:Y:S02]  /*2e550*/  LDL.LU R10, [R1+0x2f8] ;  /* 0x0002f800010a7983 */ /* 0x000ee40000300800 */
[----:B------:R-:W3:Y:S01]  /*2e560*/  LDL.LU R11, [R1+0x2fc] ;  /* 0x0002fc00010b7983 */ /* 0x000ee20000300800 */
[C---:B--2---:R-:W-:Y:S01]  /*2e570*/  HMMA.16816.F32 R24, R4.reuse, R26, R12 ;  /* 0x0000001a0418723c */ /* 0x044fe2000000180c */
[----:B------:R-:W2:Y:S01]  /*2e580*/  LDL.LU.64 R14, [R1+0x2ea0] ;  /* 0x002ea000010e7983 */ /* 0x000ea20000300a00 */
[----:B------:R-:W2:Y:S11]  /*2e590*/  LDL.LU.64 R12, [R1+0x2e98] ;  /* 0x002e9800010c7983 */ /* 0x000eb60000300a00 */
[----:B------:R-:W-:Y:S10]  /*2e5a0*/  @!UPT UIADD3 URZ, URZ, URZ, URZ ;  /* 0x0000003f3f3ff290 */ /* 0x000ff4000fffe03f */
[----:B------:R-:W-:Y:S01]  /*2e5b0*/  STL.64 [R1+0x90], R24 ;  /* 0x0000901801007387 */ /* 0x000fe20000100a00 */
[----:B------:R-:W-:Y:S02]  /*2e5c0*/  STL.64 [R1+0x98], R26 ;  /* 0x0000981a01007387 */ /* 0x000fe40000100a00 */
[----:B----4-:R-:W0:Y:S02]  /*2e5d0*/  LDSM.16.MT88.4 R24, [R0+0xc000] ;  /* 0x00c000000018783b */ /* 0x010e240000004200 */
[----:B0-----:R-:W-:Y:S01]  /*2e5e0*/  MOV R29, R26 ;  /* 0x0000001a001d7202 */ /* 0x001fe20000000f00 */
[----:B------:R0:W-:Y:S01]  /*2e5f0*/  STL.64 [R1+0x10], R24 ;  /* 0x0000101801007387 */ /* 0x0001e20000100a00 */
[----:B------:R-:W-:Y:S02]  /*2e600*/  MOV R2, R27 ;  /* 0x0000001b00027202 */ /* 0x000fe40000000f00 */
[----:B------:R-:W4:Y:S01]  /*2e610*/  LDL.LU.64 R26, [R1+0x2e90] ;  /* 0x002e9000011a7983 */ /* 0x000f220000300a00 */
[----:B0-----:R-:W4:Y:S02]  /*2e620*/  LDL.LU.64 R24, [R1+0x2e88] ;  /* 0x002e880001187983 */ /* 0x001f240000300a00 */
[----:B----4-:R-:W-:Y:S02]  /*2e630*/  HMMA.16816.F32 R4, R4, R18, R24 ;  /* 0x000000120404723c */ /* 0x010fe40000001818 */
[----:B------:R-:W4:Y:S01]  /*2e640*/  LDL.LU.64 R24, [R1+0x2e80] ;  /* 0x002e800001187983 */ /* 0x000f220000300a00 */
[----:B------:R-:W2:Y:S02]  /*2e650*/  LDL.LU.64 R18, [R1+0x2e78] ;  /* 0x002e780001127983 */ /* 0x000ea40000300a00 */
[----:B------:R-:W2:Y:S02]  /*2e660*/  LDL.LU.64 R16, [R1+0x2e70] ;  /* 0x002e700001107983 */ /* 0x000ea40000300a00 */
[----:B---3--:R-:W-:-:S02]  /*2e670*/  MOV R27, R20 ;  /* 0x00000014001b7202 */ /* 0x008fc40000000f00 */
[----:B------:R-:W-:Y:S11]  /*2e680*/  MOV R26, R21 ;  /* 0x00000015001a7202 */ /* 0x000ff60000000f00 */
[----:B------:R-:W-:Y:S03]  /*2e690*/  @!UPT UIADD3 URZ, URZ, URZ, URZ ;  /* 0x0000003f3f3ff290 */ /* 0x000fe6000fffe03f */
[----:B------:R0:W-:Y:S01]  /*2e6a0*/  STL.64 [R1+0x270], R4 ;  /* 0x0002700401007387 */ /* 0x0001e20000100a00 */
[----:B------:R-:W-:Y:S01]  /*2e6b0*/  STL.64 [R1+0x278], R6 ;  /* 0x0002780601007387 */ /* 0x000fe20000100a00 */
[----:B0-----:R-:W-:Y:S02]  /*2e6c0*/  MOV R4, R28 ;  /* 0x0000001c00047202 */ /* 0x001fe40000000f00 */
[----:B------:R-:W-:Y:S01]  /*2e6d0*/  MOV R5, R3 ;  /* 0x0000000300057202 */ /* 0x000fe20000000f00 */
[C---:B--2---:R-:W-:Y:S01]  /*2e6e0*/  HMMA.16816.F32 R12, R16.reuse, R20, R12 ;  /* 0x00000014100c723c */ /* 0x044fe2000000180c */
[----:B------:R-:W2:Y:S11]  /*2e6f0*/  LDL.LU.64 R20, [R1+0x2e68] ;  /* 0x002e680001147983 */ /* 0x000eb60000300a00 */
[----:B------:R-:W-:Y:S11]  /*2e700*/  @!UPT UIADD3 URZ, URZ, URZ, URZ ;  /* 0x0000003f3f3ff290 */ /* 0x000ff6000fffe03f */
[----:B------:R0:W-:Y:S01]  /*2e710*/  STL.64 [R1+0x260], R12 ;  /* 0x0002600c01007387 */ /* 0x0001e20000100a00 */
[----:B------:R-:W-:Y:S01]  /*2e720*/  IMAD.MOV.U32 R3, RZ, RZ, R14 ;  /* 0x000000ffff037224 */ /* 0x000fe200078e000e */
[----:B------:R-:W-:Y:S02]  /*2e730*/  MOV R28, R15 ;  /* 0x0000000f001c7202 */ /* 0x000fe40000000f00 */
[----:B------:R-:W2:Y:S04]  /*2e740*/  LDL.LU.64 R14, [R1+0x2e60] ;  /* 0x002e6000010e7983 */ /* 0x000ea80000300a00 */
[----:B0-----:R-:W2:Y:S01]  /*2e750*/  LDL.LU.64 R12, [R1+0x2e58] ;  /* 0x002e5800010c7983 */ /* 0x001ea20000300a00 */
[----:B------:R-:W-:Y:S02]  /*2e760*/  STL [R1+0x2ce0], R28 ;  /* 0x002ce01c01007387 */ /* 0x000fe40000100800 */
[----:B------:R-:W-:Y:S01]  /*2e770*/  STL [R1+0x2cdc], R3 ;  /* 0x002cdc0301007387 */ /* 0x000fe20000100800 */
[C---:B--2---:R-:W-:Y:S11]  /*2e780*/  HMMA.16816.F32 R12, R16.reuse, R20, R12 ;  /* 0x00000014100c723c */ /* 0x044ff6000000180c */
[----:B------:R-:W-:Y:S11]  /*2e790*/  @!UPT UIADD3 URZ, URZ, URZ, URZ ;  /* 0x0000003f3f3ff290 */ /* 0x000ff6000fffe03f */
[----:B------:R-:W-:Y:S01]  /*2e7a0*/  @!UPT UIADD3 URZ, URZ, URZ, URZ ;  /* 0x0000003f3f3ff290 */ /* 0x000fe2000fffe03f */
[----:B------:R0:W-:Y:S01]  /*2e7b0*/  STL.64 [R1+0x250], R12 ;  /* 0x0002500c01007387 */ /* 0x0001e20000100a00 */
[----:B------:R1:W-:Y:S03]  /*2e7c0*/  STL.64 [R1+0x258], R14 ;  /* 0x0002580e01007387 */ /* 0x0003e60000100a00 */
[----:B0-----:R-:W2:Y:S01]  /*2e7d0*/  LDL.LU.64 R12, [R1+0x2e50] ;  /* 0x002e5000010c7983 */ /* 0x001ea20000300a00 */
[----:B-1----:R-:W-:Y:S02]  /*2e7e0*/  MOV R14, R20 ;  /* 0x00000014000e7202 */ /* 0x002fe40000000f00 */
[----:B------:R-:W-:Y:S01]  /*2e7f0*/  MOV R15, R21 ;  /* 0x00000015000f7202 */ /* 0x000fe20000000f00 */
[----:B------:R-:W3:Y:S01]  /*2e800*/  LDL.LU.64 R22, [R1+0x2e48] ;  /* 0x002e480001167983 */ /* 0x000ee20000300a00 */
[----:B------:R-:W3:Y:S01]  /*2e810*/  LDL.LU.64 R20, [R1+0x2e40] ;  /* 0x002e400001147983 */ /* 0x000ee20000300a00 */
[C---:B----4-:R-:W-:Y:S11]  /*2e820*/  HMMA.16816.F32 R8, R16.reuse, R24, R8 ;  /* 0x000000181008723c */ /* 0x050ff60000001808 */
[----:B------:R-:W-:Y:S11]  /*2e830*/  @!UPT UIADD3 URZ, URZ, URZ, URZ ;  /* 0x0000003f3f3ff290 */ /* 0x000ff6000fffe03f */
[----:B------:R-:W-:Y:S02]  /*2e840*/  @!UPT UIADD3 URZ, URZ, URZ, URZ ;  /* 0x0000003f3f3ff290 */ /* 0x000fe4000fffe03f */
[----:B------:R-:W-:Y:S02]  /*2e850*/  MOV R3, R11 ;  /* 0x0000000b00037202 */ /* 0x000fe40000000f00 */
[----:B------:R-:W-:Y:S01]  /*2e860*/  MOV R28, R10 ;  /* 0x0000000a001c7202 */ /* 0x000fe20000000f00 */
[----:B------:R0:W-:Y:S01]  /*2e870*/  STL.64 [R1+0x240], R8 ;  /* 0x0002400801007387 */ /* 0x0001e20000100a00 */
[----:B------:R-:W-:Y:S02]  /*2e880*/  STL.64 [R1+0x2e10], R24 ;  /* 0x002e101801007387 */ /* 0x000fe40000100a00 */
[----:B------:R-:W-:Y:S01]  /*2e890*/  STL [R1+0x2ce8], R3 ;  /* 0x002ce80301007387 */ /* 0x000fe20000100800 */
[----:B------:R-:W-:Y:S01]  /*2e8a0*/  STL [R1+0x2ce4], R28 ;  /* 0x002ce41c01007387 */ /* 0x000fe20000100800 */
[----:B------:R-:W-:Y:S03]  /*2e8b0*/  STL.64 [R1+0x2e08], R4 ;  /* 0x002e080401007387 */ /* 0x000fe60000100a00 */
[----:B0-----:R-:W4:Y:S01]  /*2e8c0*/  LDL.LU R8, [R1+0x20] ;  /* 0x0000200001087983 */ /* 0x001f220000300800 */
[----:B---3--:R-:W-:Y:S11]  /*2e8d0*/  HMMA.16816.F32 R16, R16, R4, R20 ;  /* 0x000000041010723c */ /* 0x008ff60000001814 */
[----:B------:R-:W-:Y:S11]  /*2e8e0*/  @!UPT UIADD3 URZ, URZ, URZ, URZ ;  /* 0x0000003f3f3ff290 */ /* 0x000ff6000fffe03f */
[----:B------:R-:W-:Y:S01]  /*2e8f0*/  @!UPT UIADD3 URZ, URZ, URZ, URZ ;  /* 0x0000003f3f3ff290 */ /* 0x000fe2000fffe03f */
[----:B------:R-:W-:Y:S01]  /*2e900*/  STL.64 [R1+0x230], R16 ;  /* 0x0002301001007387 */ /* 0x000fe20000100a00 */
[----:B------:R-:W-:Y:S02]  /*2e910*/  STL.64 [R1+0x238], R18 ;  /* 0x0002381201007387 */ /* 0x000fe40000100a00 */
[----:B------:R-:W4:Y:S02]  /*2e920*/  LDL.LU R9, [R1+0x24] ;  /* 0x0000240001097983 */ /* 0x000f240000300800 */
[----:B------:R-:W3:Y:S01]  /*2e930*/  LDL.LU R10, [R1+0x28] ;  /* 0x00002800010a7983 */ /* 0x000ee20000300800 */
[----:B------:R-:W3:Y:S04]  /*2e940*/  LDL.LU R11, [R1+0x2c] ;  /* 0x00002c00010b7983 */ /* 0x000ee80000300800 */
[----:B---3--:R-:W-:Y:S01]  /*2e950*/  STL.64 [R1+0x2d88], R10 ;  /* 0x002d880a01007387 */ /* 0x008fe20000100a00 */
[----:B----4-:R0:W-:Y:S03]  /*2e960*/  STL.64 [R1+0x2d80], R8 ;  /* 0x002d800801007387 */ /* 0x0101e60000100a00 */
        /* <DEDUP_REMOVED lines=13> */
[----:B------:R-:W-:Y:S02]  /*2ea40*/  STL.64 [R1+0x2e18], R16 ;  /* 0x002e181001007387 */ /* 0x000fe40000100a00 */
[----:B------:R-:W2:Y:S02]  /*2ea50*/  LDL.LU R4, [R1+0x140] ;  /* 0x0001400001047983 */ /* 0x000ea40000300800 */
[----:B------:R-:W2:Y:S01]  /*2ea60*/  LDL.LU R5, [R1+0x144] ;  /* 0x0001440001057983 */ /* 0x000ea20000300800 */
[----:B------:R-:W2:Y:S01]  /*2ea70*/  LDL.LU R6, [R1+0x148] ;  /* 0x0001480001067983 */ /* 0x000ea20000300800 */
        /* <DEDUP_REMOVED lines=40> */
[----:B---3--:R0:W-:Y:S02]  /*2ed00*/  STL.64 [R1+0x2da0], R8 ;  /* 0x002da00801007387 */ /* 0x0081e40000100a00 */
[----:B0-----:R-:W-:-:S02]  /*2ed10*/  MOV R8, R27 ;  /* 0x0000001b00087202 */ /* 0x001fc40000000f00 */
[----:B------:R-:W-:-:S07]  /*2ed20*/  MOV R9, R26 ;  /* 0x0000001a00097202 */ /* 0x000fce0000000f00 */
[C---:B------:R-:W-:Y:S08]  /*2ed30*/  HMMA.16816.F32 R4, R12.reuse, R8, R4 ;  /* 0x000000080c04723c */ /* 0x040ff00000001804 */
[C---:B------:R-:W-:Y:S11]  /*2ed40*/  HMMA.16816.F32 R24, R12.reuse, R24, R16 ;  /* 0x000000180c18723c */ /* 0x040ff60000001810 */
[----:B------:R-:W-:Y:S05]  /*2ed50*/  @!UPT UIADD3 URZ, URZ, URZ, URZ ;  /* 0x0000003f3f3ff290 */ /* 0x000fea000fffe03f */
[----:B------:R-:W-:Y:S02]  /*2ed60*/  MOV R28, R7 ;  /* 0x00000007001c7202 */ /* 0x000fe40000000f00 */
[----:B------:R-:W-:Y:S01]  /*2ed70*/  MOV R3, R6 ;  /* 0x0000000600037202 */ /* 0x000fe20000000f00 */
[----:B------:R0:W-:Y:S01]  /*2ed80*/  STL.64 [R1+0x220], R4 ;  /* 0x0002200401007387 */ /* 0x0001e20000100a00 */
[----:B------:R-:W3:Y:S03]  /*2ed90*/  LDL.LU.64 R6, [R1+0x2e30] ;  /* 0x002e300001067983 */ /* 0x000ee60000300a00 */
[----:B0-----:R-:W3:Y:S01]  /*2eda0*/  LDL.LU.64 R4, [R1+0x2e28] ;  /* 0x002e280001047983 */ /* 0x001ee20000300a00 */
[----:B------:R-:W-:Y:S02]  /*2edb0*/  STL [R1+0x2cf0], R28 ;  /* 0x002cf01c01007387 */ /* 0x000fe40000100800 */
[----:B------:R-:W-:Y:S02]  /*2edc0*/  STL [R1+0x2cec], R3 ;  /* 0x002cec0301007387 */ /* 0x000fe40000100800 */
[----:B------:R-:W4:Y:S01]  /*2edd0*/  LDL.LU.64 R18, [R1+0x2e20] ;  /* 0x002e200001127983 */ /* 0x000f220000300a00 */
[----:B------:R-:W4:Y:S01]  /*2ede0*/  LDL.LU.64 R16, [R1+0x2e18] ;  /* 0x002e180001107983 */ /* 0x000f220000300a00 */
[----:B------:R0:W-:Y:S02]  /*2edf0*/  STL.64 [R1+0x210], R24 ;  /* 0x0002101801007387 */ /* 0x0001e40000100a00 */
[----:B------:R-:W-:Y:S01]  /*2ee00*/  STL.64 [R1+0x218], R26 ;  /* 0x0002181a01007387 */ /* 0x000fe20000100a00 */
[----:B0-----:R-:W3:Y:S02]  /*2ee10*/  LDL.LU.64 R24, [R1+0x2e10] ;  /* 0x002e100001187983 */ /* 0x001ee40000300a00 */
[C---:B---3--:R-:W-:Y:S11]  /*2ee20*/  HMMA.16816.F32 R4, R12.reuse, R24, R4 ;  /* 0x000000180c04723c */ /* 0x048ff60000001804 */
[----:B------:R-:W-:Y:S11]  /*2ee30*/  @!UPT UIADD3 URZ, URZ, URZ, URZ ;  /* 0x0000003f3f3ff290 */ /* 0x000ff6000fffe03f */
[----:B------:R-:W-:Y:S01]  /*2ee40*/  @!UPT UIADD3 URZ, URZ, URZ, URZ ;  /* 0x0000003f3f3ff290 */ /* 0x000fe2000fffe03f */
[----:B------:R0:W-:Y:S01]  /*2ee50*/  STL.64 [R1+0x290], R4 ;  /* 0x0002900401007387 */ /* 0x0001e20000100a00 */
[----:B------:R-:W-:Y:S03]  /*2ee60*/  STL.64 [R1+0x298], R6 ;  /* 0x0002980601007387 */ /* 0x000fe60000100a00 */
[----:B0-----:R-:W4:Y:S02]  /*2ee70*/  LDL.LU.64 R4, [R1+0x2e08] ;  /* 0x002e080001047983 */ /* 0x001f240000300a00 */
[----:B----4-:R-:W-:Y:S02]  /*2ee80*/  HMMA.16816.F32 R12, R12, R4, R16 ;  /* 0x000000040c0c723c */ /* 0x010fe40000001810 */
[----:B------:R-:W2:Y:S01]  /*2ee90*/  LDL.LU.64 R18, [R1+0x2e00] ;  /* 0x002e000001127983 */ /* 0x000ea20000300a00 */
[----:B------:R-:W2:Y:S11]  /*2eea0*/  LDL.LU.64 R16, [R1+0x2df8] ;  /* 0x002df80001107983 */ /* 0x000eb60000300a00 */
[----:B------:R-:W-:Y:S10]  /*2eeb0*/  @!UPT UIADD3 URZ, URZ, URZ, URZ ;  /* 0x0000003f3f3ff290 */ /* 0x000ff4000fffe03f */
[----:B------:R-:W-:Y:S02]  /*2eec0*/  MOV R3, R15 ;  /* 0x0000000f00037202 */ /* 0x000fe40000000f00 */
[----:B------:R-:W-:Y:S01]  /*2eed0*/  MOV R28, R14 ;  /* 0x0000000e001c7202 */ /* 0x000fe20000000f00 */
[----:B------:R0:W-:Y:S04]  /*2eee0*/  STL.64 [R1+0x1d0], R12 ;  /* 0x0001d00c01007387 */ /* 0x0001e80000100a00 */
[----:B0-----:R-:W3:Y:S01]  /*2eef0*/  LDL.LU.64 R12, [R1+0x70] ;  /* 0x00007000010c7983 */ /* 0x001ee20000300a00 */
[----:B------:R-:W-:Y:S02]  /*2ef00*/  STL [R1+0x2cf8], R3 ;  /* 0x002cf80301007387 */ /* 0x000fe40000100800 */
[----:B------:R-:W-:Y:S01]  /*2ef10*/  STL [R1+0x2cf4], R28 ;  /* 0x002cf41c01007387 */ /* 0x000fe20000100800 */
[C---:B--2---:R-:W-:Y:S11]  /*2ef20*/  HMMA.16816.F32 R20, R16.reuse, R8, R20 ;  /* 0x000000081014723c */ /* 0x044ff60000001814 */
        /* <DEDUP_REMOVED lines=12> */
[----:B------:R-:W2:Y:S02]  /*2eff0*/  LDL.LU.64 R20, [R1+0x2dd8] ;  /* 0x002dd80001147983 */ /* 0x000ea40000300a00 */
[----:B------:R0:W-:Y:S02]  /*2f000*/  STL.64 [R1+0x2db0], R12 ;  /* 0x002db00c01007387 */ /* 0x0001e40000100a00 */
        /* <DEDUP_REMOVED lines=12> */
[----:B------:R-:W3:Y:S01]  /*2f0d0*/  LDL.LU.64 R22, [R1+0x2dc0] ;  /* 0x002dc00001167983 */ /* 0x000ee20000300a00 */
[----:B------:R-:W3:Y:S11]  /*2f0e0*/  LDL.LU.64 R20, [R1+0x2db8] ;  /* 0x002db80001147983 */ /* 0x000ef60000300a00 */
[----:B------:R-:W-:Y:S10]  /*2f0f0*/  @!UPT UIADD3 URZ, URZ, URZ, URZ ;  /* 0x0000003f3f3ff290 */ /* 0x000ff4000fffe03f */
[----:B------:R0:W-:Y:S01]  /*2f100*/  STL.64 [R1+0x140], R16 ;  /* 0x0001401001007387 */ /* 0x0001e20000100a00 */
[----:B------:R1:W-:Y:S03]  /*2f110*/  STL.64 [R1+0x148], R18 ;  /* 0x0001481201007387 */ /* 0x0003e60000100a00 */
[----:B0-----:R-:W2:Y:S01]  /*2f120*/  LDL.LU R16, [R1+0x150] ;  /* 0x0001500001107983 */ /* 0x001ea20000300800 */
[----:B------:R-:W2:Y:S02]  /*2f130*/  LDL.LU R17, [R1+0x154] ;  /* 0x0001540001117983 */ /* 0x000ea40000300800 */
[----:B-1----:R-:W4:Y:S02]  /*2f140*/  LDL.LU R18, [R1+0x158] ;  /* 0x0001580001127983 */ /* 0x002f240000300800 */
[----:B------:R-:W4:Y:S01]  /*2f150*/  LDL.LU R19, [R1+0x15c] ;  /* 0x00015c0001137983 */ /* 0x000f220000300800 */
[C---:B---3--:R-:W-:Y:S01]  /*2f160*/  HMMA.16816.F32 R8, R20.reuse, R8, R12 ;  /* 0x000000081408723c */ /* 0x048fe2000000180c */
[----:B----4-:R-:W-:Y:S01]  /*2f170*/  STL.64 [R1+0x2d68], R18 ;  /* 0x002d681201007387 */ /* 0x010fe20000100a00 */
[----:B--2---:R0:W-:Y:S03]  /*2f180*/  STL.64 [R1+0x2d60], R16 ;  /* 0x002d601001007387 */ /* 0x0041e60000100a00 */
[----:B0-----:R-:W2:Y:S01]  /*2f190*/  LDL.LU R16, [R1+0x130] ;  /* 0x0001300001107983 */ /* 0x001ea20000300800 */
[----:B------:R-:W2:Y:S02]  /*2f1a0*/  LDL.LU R17, [R1+0x134] ;  /* 0x0001340001117983 */ /* 0x000ea40000300800 */
[----:B------:R-:W2:Y:S02]  /*2f1b0*/  LDL.LU R18, [R1+0x138] ;  /* 0x0001380001127983 */ /* 0x000ea40000300800 */
[----:B------:R-:W2:Y:S01]  /*2f1c0*/  LDL.LU R19, [R1+0x13c] ;  /* 0x00013c0001137983 */ /* 0x000ea20000300800 */
[----:B------:R-:W3:Y:S11]  /*2f1d0*/  LDL.LU.64 R12, [R1+0x2db0] ;  /* 0x002db000010c7983 */ /* 0x000ef60000300a00 */
[----:B------:R-:W-:Y:S01]  /*2f1e0*/  @!UPT UIADD3 URZ, URZ, URZ, URZ ;  /* 0x0000003f3f3ff290 */ /* 0x000fe2000fffe03f */
[----:B------:R-:W-:Y:S02]  /*2f1f0*/  STL.64 [R1+0x120], R8 ;  /* 0x0001200801007387 */ /* 0x000fe40000100a00 */
[----:B------:R0:W-:Y:S02]  /*2f200*/  STL.64 [R1+0x128], R10 ;  /* 0x0001280a01007387 */ /* 0x0001e40000100a00 */
        /* <DEDUP_REMOVED lines=16> */
[----:B------:R-:W-:Y:S01]  /*2f310*/  IMAD.MOV.U32 R28, RZ, RZ, R24 ;  /* 0x000000ffff1c7224 */ /* 0x000fe200078e0018 */
[----:B------:R-:W-:Y:S01]  /*2f320*/  MOV R3, R25 ;  /* 0x0000001900037202 */ /* 0x000fe20000000f00 */
[----:B------:R-:W2:Y:S01]  /*2f330*/  LDL.LU.64 R26, [R1+0x2d78] ;  /* 0x002d7800011a7983 */ /* 0x000ea20000300a00 */
[----:B------:R-:W2:Y:S02]  /*2f340*/  LDL.LU.64 R24, [R1+0x2d70] ;  /* 0x002d700001187983 */ /* 0x000ea40000300a00 */
[----:B------:R0:W-:Y:S01]  /*2f350*/  STL.64 [R1+0x2d58], R4 ;  /* 0x002d580401007387 */ /* 0x0001e20000100a00 */
[----:B---3--:R-:W-:Y:S01]  /*2f360*/  HMMA.16816.F32 R8, R20, R4, R8 ;  /* 0x000000041408723c */ /* 0x008fe20000001808 */
[----:B0-----:R-:W3:Y:S11]  /*2f370*/  LDL.LU R4, [R1+0x170] ;  /* 0x0001700001047983 */ /* 0x001ef60000300800 */
[----:B------:R-:W-:Y:S11]  /*2f380*/  @!UPT UIADD3 URZ, URZ, URZ, URZ ;  /* 0x0000003f3f3ff290 */ /* 0x000ff6000fffe03f */
[----:B------:R0:W-:Y:S01]  /*2f390*/  STL.64 [R1+0xa0], R8 ;  /* 0x0000a00801007387 */ /* 0x0001e20000100a00 */
[----:B------:R1:W-:Y:S02]  /*2f3a0*/  STL.64 [R1+0xa8], R10 ;  /* 0x0000a80a01007387 */ /* 0x0003e40000100a00 */
[----:B------:R-:W3:Y:S02]  /*2f3b0*/  LDL.LU R5, [R1+0x174] ;  /* 0x0001740001057983 */ /* 0x000ee40000300800 */
[----:B------:R-:W3:Y:S01]  /*2f3c0*/  LDL.LU R6, [R1+0x178] ;  /* 0x0001780001067983 */ /* 0x000ee20000300800 */
[----:B------:R-:W3:Y:S04]  /*2f3d0*/  LDL.LU R7, [R1+0x17c] ;  /* 0x00017c0001077983 */ /* 0x000ee80000300800 */
[----:B0-----:R-:W4:Y:S01]  /*2f3e0*/  LDL.LU R8, [R1+0x160] ;  /* 0x0001600001087983 */ /* 0x001f220000300800 */
[----:B------:R-:W4:Y:S02]  /*2f3f0*/  LDL.LU R9, [R1+0x164] ;  /* 0x0001640001097983 */ /* 0x000f240000300800 */
[----:B-1----:R-:W4:Y:S02]  /*2f400*/  LDL.LU R10, [R1+0x168] ;  /* 0x00016800010a7983 */ /* 0x002f240000300800 */
[----:B------:R-:W4:Y:S01]  /*2f410*/  LDL.LU R11, [R1+0x16c] ;  /* 0x00016c00010b7983 */ /* 0x000f220000300800 */
        /* <DEDUP_REMOVED lines=8> */
[----:B------:R-:W-:Y:S01]  /*2f4a0*/  STL.64 [R1+0x2d38], R12 ;  /* 0x002d380c01007387 */ /* 0x000fe20000100a00 */
[----:B--2---:R-:W-:Y:S11]  /*2f4b0*/  HMMA.16816.F32 R16, R24, R12, R16 ;  /* 0x0000000c1810723c */ /* 0x004ff60000001810 */
[----:B------:R-:W-:Y:S11]  /*2f4c0*/  @!UPT UIADD3 URZ, URZ, URZ, URZ ;  /* 0x0000003f3f3ff290 */ /* 0x000ff6000fffe03f */
[----:B------:R-:W-:Y:S01]  /*2f4d0*/  @!UPT UIADD3 URZ, URZ, URZ, URZ ;  /* 0x0000003f3f3ff290 */ /* 0x000fe2000fffe03f */
[----:B------:R-:W-:Y:S01]  /*2f4e0*/  STL.64 [R1+0xc0], R16 ;  /* 0x0000c01001007387 */ /* 0x000fe20000100a00 */
[----:B------:R0:W-:Y:S03]  /*2f4f0*/  STL.64 [R1+0xc8], R18 ;  /* 0x0000c81201007387 */ /* 0x0001e60000100a00 */
[----:B0-----:R-:W2:Y:S04]  /*2f500*/  LDL R19, [R1+0x14c4] ;  /* 0x0014c40001137983 */ /* 0x001ea80000100800 */
[----:B--2---:R0:W-:Y:S01]  /*2f510*/  STL [R1+0x2cfc], R19 ;  /* 0x002cfc1301007387 */ /* 0x0041e20000100800 */
[----:B------:R-:W2:Y:S02]  /*2f520*/  LDL.LU R16, [R1+0x200] ;  /* 0x0002000001107983 */ /* 0x000ea40000300800 */
[----:B------:R-:W2:Y:S02]  /*2f530*/  LDL.LU R17, [R1+0x204] ;  /* 0x0002040001117983 */ /* 0x000ea40000300800 */
[----:B------:R-:W2:Y:S01]  /*2f540*/  LDL.LU R18, [R1+0x208] ;  /* 0x0002080001127983 */ /* 0x000ea20000300800 */
[----:B0-----:R-:W2:Y:S01]  /*2f550*/  LDL.LU R19, [R1+0x20c] ;  /* 0x00020c0001137983 */ /* 0x001ea20000300800 */
[----:B------:R-:W3:Y:S02]  /*2f560*/  LDL.LU R12, [R1+0x1a0] ;  /* 0x0001a000010c7983 */ /* 0x000ee40000300800 */
[----:B------:R-:W3:Y:S02]  /*2f570*/  LDL.LU R13, [R1+0x1a4] ;  /* 0x0001a400010d7983 */ /* 0x000ee40000300800 */
[----:B------:R-:W3:Y:S01]  /*2f580*/  LDL.LU R14, [R1+0x1a8] ;  /* 0x0001a800010e7983 */ /* 0x000ee20000300800 */
[----:B------:R-:W3:Y:S04]  /*2f590*/  LDL.LU R15, [R1+0x1ac] ;  /* 0x0001ac00010f7983 */ /* 0x000ee80000300800 */
[----:B--2---:R-:W-:Y:S01]  /*2f5a0*/  STL.64 [R1+0x2d10], R18 ;  /* 0x002d101201007387 */ /* 0x004fe20000100a00 */
[----:B------:R0:W-:Y:S03]  /*2f5b0*/  STL.64 [R1+0x2d08], R16 ;  /* 0x002d081001007387 */ /* 0x0001e60000100a00 */
[----:B0-----:R-:W2:Y:S01]  /*2f5c0*/  LDL.LU R16, [R1+0x1e0] ;  /* 0x0001e00001107983 */ /* 0x001ea20000300800 */
[----:B------:R-:W2:Y:S02]  /*2f5d0*/  LDL.LU R17, [R1+0x1e4] ;  /* 0x0001e40001117983 */ /* 0x000ea40000300800 */
[----:B------:R-:W2:Y:S02]  /*2f5e0*/  LDL.LU R18, [R1+0x1e8] ;  /* 0x0001e80001127983 */ /* 0x000ea40000300800 */
[----:B------:R-:W2:Y:S02]  /*2f5f0*/  LDL.LU R19, [R1+0x1ec] ;  /* 0x0001ec0001137983 */ /* 0x000ea40000300800 */
[----:B--2---:R-:W-:Y:S01]  /*2f600*/  STL.64 [R1+0x2d20], R18 ;  /* 0x002d201201007387 */ /* 0x004fe20000100a00 */
[----:B------:R0:W-:Y:S02]  /*2f610*/  STL.64 [R1+0x2d18], R16 ;  /* 0x002d181001007387 */ /* 0x0001e40000100a00 */
[----:B0-----:R-:W-:-:S02]  /*2f620*/  MOV R16, R28 ;  /* 0x0000001c00107202 */ /* 0x001fc40000000f00 */
[----:B------:R-:W-:-:S07]  /*2f630*/  MOV R17, R3 ;  /* 0x0000000300117202 */ /* 0x000fce0000000f00 */
[C---:B---3--:R-:W-:Y:S11]  /*2f640*/  HMMA.16816.F32 R4, R24.reuse, R16, R4 ;  /* 0x000000101804723c */ /* 0x048ff60000001804 */
[----:B------:R-:W-:Y:S11]  /*2f650*/  @!UPT UIADD3 URZ, URZ, URZ, URZ ;  /* 0x0000003f3f3ff290 */ /* 0x000ff6000fffe03f */
[----:B------:R-:W-:Y:S01]  /*2f660*/  @!UPT UIADD3 URZ, URZ, URZ, URZ ;  /* 0x0000003f3f3ff290 */ /* 0x000fe2000fffe03f */
[----:B------:R0:W-:Y:S01]  /*2f670*/  STL.64 [R1+0xb0], R4 ;  /* 0x0000b00401007387 */ /* 0x0001e20000100a00 */
[----:B------:R-:W-:Y:S03]  /*2f680*/  STL.64 [R1+0xb8], R6 ;  /* 0x0000b80601007387 */ /* 0x000fe60000100a00 */
[----:B0-----:R-:W4:Y:S01]  /*2f690*/  LDL.LU.64 R4, [R1+0x2d58] ;  /* 0x002d580001047983 */ /* 0x001f220000300a00 */
[----:B------:R0:W-:Y:S03]  /*2f6a0*/  STL.64 [R1+0x2d30], R16 ;  /* 0x002d301001007387 */ /* 0x0001e60000100a00 */
[----:B0-----:R-:W2:Y:S01]  /*2f6b0*/  LDL.LU R16, [R1+0x1c0] ;  /* 0x0001c00001107983 */ /* 0x001ea20000300800 */
[----:B------:R-:W2:Y:S02]  /*2f6c0*/  LDL.LU R17, [R1+0x1c4] ;  /* 0x0001c40001117983 */ /* 0x000ea40000300800 */
[----:B------:R-:W2:Y:S02]  /*2f6d0*/  LDL.LU R18, [R1+0x1c8] ;  /* 0x0001c80001127983 */ /* 0x000ea40000300800 */
[----:B------:R-:W2:Y:S01]  /*2f6e0*/  LDL.LU R19, [R1+0x1cc] ;  /* 0x0001cc0001137983 */ /* 0x000ea20000300800 */
[----:B----4-:R-:W-:Y:S01]  /*2f6f0*/  HMMA.16816.F32 R4, R24, R4, R8 ;  /* 0x000000041804723c */ /* 0x010fe20000001808 */
[----:B------:R-:W3:Y:S01]  /*2f700*/  LDL.LU.64 R10, [R1+0x2d50] ;  /* 0x002d5000010a7983 */ /* 0x000ee20000300a00 */
[----:B------:R-:W3:Y:S02]  /*2f710*/  LDL.LU.64 R8, [R1+0x2d48] ;  /* 0x002d480001087983 */ /* 0x000ee40000300a00 */
[----:B------:R-:W4:Y:S02]  /*2f720*/  LDL.64 R24, [R1+0x50] ;  /* 0x0000500001187983 */ /* 0x000f240000100a00 */
[----:B----4-:R0:W-:Y:S11]  /*2f730*/  STL.64 [R1+0x2d28], R24 ;  /* 0x002d281801007387 */ /* 0x0101f60000100a00 */
[----:B------:R-:W-:Y:S06]  /*2f740*/  @!UPT UIADD3 URZ, URZ, URZ, URZ ;  /* 0x0000003f3f3ff290 */ /* 0x000fec000fffe03f */
[----:B------:R-:W-:Y:S02]  /*2f750*/  STL.64 [R1+0x40], R4 ;  /* 0x0000400401007387 */ /* 0x000fe40000100a00 */
[----:B------:R-:W-:Y:S02]  /*2f760*/  STL.64 [R1+0x48], R6 ;  /* 0x0000480601007387 */ /* 0x000fe40000100a00 */
[----:B------:R-:W1:Y:S01]  /*2f770*/  LDSM.16.MT88.4 R4, [R0+0xc080] ;  /* 0x00c080000004783b */ /* 0x000e620000004200 */
[----:B---3--:R-:W-:Y:S03]  /*2f780*/  HMMA.16816.F32 R12, R8, R20, R12 ;  /* 0x00000014080c723c */ /* 0x008fe6000000180c */
[----:B0-----:R-:W3:Y:S01]  /*2f790*/  LDL.LU R24, [R1+0x1f0] ;  /* 0x0001f00001187983 */ /* 0x001ee20000300800 */
[----:B------:R-:W3:Y:S02]  /*2f7a0*/  LDL.LU R25, [R1+0x1f4] ;  /* 0x0001f40001197983 */ /* 0x000ee40000300800 */
[----:B------:R-:W3:Y:S02]  /*2f7b0*/  LDL.LU R26, [R1+0x1f8] ;  /* 0x0001f800011a7983 */ /* 0x000ee40000300800 */
[----:B------:R-:W3:Y:S01]  /*2f7c0*/  LDL.LU R27, [R1+0x1fc] ;  /* 0x0001fc00011b7983 */ /* 0x000ee20000300800 */
[----:B-1----:R0:W-:Y:S01]  /*2f7d0*/  STL.64 [R1+0x2cc8], R6 ;  /* 0x002cc80601007387 */ /* 0x0021e20000100a00 */
[----:B------:R1:W-:Y:S01]  /*2f7e0*/  STL.64 [R1+0x2cc0], R4 ;  /* 0x002cc00401007387 */ /* 0x0003e20000100a00 */
[----:B0-----:R-:W-:-:S02]  /*2f7f0*/  MOV R6, R29 ;  /* 0x0000001d00067202 */ /* 0x001fc40000000f00 */
[----:B-1----:R-:W4:Y:S01]  /*2f800*/  LDL.LU R4, [R1+0x10] ;  /* 0x0000100001047983 */ /* 0x002f220000300800 */
[----:B------:R-:W4:Y:S02]  /*2f810*/  LDL.LU R5, [R1+0x14] ;  /* 0x0000140001057983 */ /* 0x000f240000300800 */
[----:B------:R-:W2:Y:S01]  /*2f820*/  LDL.LU R29, [R1+0x2d44] ;  /* 0x002d4400011d7983 */ /* 0x000ea20000300800 */
[----:B------:R-:W-:Y:S02]  /*2f830*/  MOV R7, R2 ;  /* 0x0000000200077202 */ /* 0x000fe40000000f00 */
[----:B------:R-:W2:Y:S01]  /*2f840*/  LDL.LU R2, [R1+0x2d40] ;  /* 0x002d400001027983 */ /* 0x000ea20000300800 */
[----:B------:R-:W-:Y:S03]  /*2f850*/  STL [R1+0x2cb8], R0 ;  /* 0x002cb80001007387 */ /* 0x000fe60000100800 */
[----:B------:R0:W-:Y:S02]  /*2f860*/  STL.64 [R1+0x30], R12 ;  /* 0x0000300c01007387 */ /* 0x0001e40000100a00 */
[----:B------:R-:W-:Y:S01]  /*2f870*/  STL.64 [R1+0x38], R14 ;  /* 0x0000380e01007387 */ /* 0x000fe20000100a00 */
[----:B0-----:R-:W2:Y:S02]  /*2f880*/  LDL.LU.64 R12, [R1+0x2d38] ;  /* 0x002d3800010c7983 */ /* 0x001ea40000300a00 */
[C---:B--2---:R-:W-:Y:S11]  /*2f890*/  HMMA.16816.F32 R16, R8.reuse, R12, R16 ;  /* 0x0000000c0810723c */ /* 0x044ff60000001810 */
[----:B------:R-:W-:Y:S11]  /*2f8a0*/  @!UPT UIADD3 URZ, URZ, URZ, URZ ;  /* 0x0000003f3f3ff290 */ /* 0x000ff6000fffe03f */
[----:B------:R-:W-:Y:S01]  /*2f8b0*/  @!UPT UIADD3 URZ, URZ, URZ, URZ ;  /* 0x0000003f3f3ff290 */ /* 0x000fe2000fffe03f */
[----:B------:R0:W-:Y:S01]  /*2f8c0*/  STL.64 [R1+0x20], R16 ;  /* 0x0000201001007387 */ /* 0x0001e20000100a00 */
[----:B------:R3:W-:Y:S03]  /*2f8d0*/  STL.64 [R1+0x28], R18 ;  /* 0x0000281201007387 */ /* 0x0007e60000100a00 */
[----:B0-----:R-:W3:Y:S02]  /*2f8e0*/  LDL.LU.64 R16, [R1+0x2d30] ;  /* 0x002d300001107983 */ /* 0x001ee40000300a00 */
[C---:B---3--:R-:W-:Y:S02]  /*2f8f0*/  HMMA.16816.F32 R16, R8.reuse, R16, R24 ;  /* 0x000000100810723c */ /* 0x048fe40000001818 */
[----:B------:R-:W2:Y:S11]  /*2f900*/  LDL.LU.64 R24, [R1+0x2d28] ;  /* 0x002d280001187983 */ /* 0x000eb60000300a00 */
[----:B------:R-:W-:Y:S10]  /*2f910*/  @!UPT UIADD3 URZ, URZ, URZ, URZ ;  /* 0x0000003f3f3ff290 */ /* 0x000ff4000fffe03f */
[----:B------:R-:W-:Y:S01]  /*2f920*/  STL.64 [R1+0xf0], R16 ;  /* 0x0000f01001007387 */ /* 0x000fe20000100a00 */
[----:B------:R0:W-:Y:S03]  /*2f930*/  STL.64 [R1+0xf8], R18 ;  /* 0x0000f81201007387 */ /* 0x0001e60000100a00 */
[----:B0-----:R-:W2:Y:S01]  /*2f940*/  LDL.LU.64 R18, [R1+0x2d20] ;  /* 0x002d200001127983 */ /* 0x001ea20000300a00 */
[----:B------:R-:W2:Y:S02]  /*2f950*/  LDL.LU.64 R16, [R1+0x2d18] ;  /* 0x002d180001107983 */ /* 0x000ea40000300a00 */
[----:B--2---:R-:W-:Y:S01]  /*2f960*/  HMMA.16816.F32 R8, R8, R24, R16 ;  /* 0x000000180808723c */ /* 0x004fe20000001810 */
[----:B------:R-:W4:Y:S01]  /*2f970*/  LDL.LU.64 R18, [R1+0x2d10] ;  /* 0x002d100001127983 */ /* 0x000f220000300a00 */
[----:B------:R-:W4:Y:S11]  /*2f980*/  LDL.LU.64 R16, [R1+0x2d08] ;  /* 0x002d080001107983 */ /* 0x000f360000300a00 */
[----:B------:R-:W-:Y:S10]  /*2f990*/  @!UPT UIADD3 URZ, URZ, URZ, URZ ;  /* 0x0000003f3f3ff290 */ /* 0x000ff4000fffe03f */
[----:B------:R0:W-:Y:S01]  /*2f9a0*/  STL.64 [R1+0xe0], R8 ;  /* 0x0000e00801007387 */ /* 0x0001e20000100a00 */
[----:B------:R1:W-:Y:S02]  /*2f9b0*/  STL.64 [R1+0xe8], R10 ;  /* 0x0000e80a01007387 */ /* 0x0003e40000100a00 */
[----:B0-----:R-:W-:Y:S02]  /*2f9c0*/  IMAD.MOV.U32 R8, RZ, RZ, R2 ;  /* 0x000000ffff087224 */ /* 0x001fe400078e0002 */
[----:B------:R-:W2:Y:S01]  /*2f9d0*/  LDL.LU R2, [R1+0x2d00] ;  /* 0x002d000001027983 */ /* 0x000ea20000300800 */
[----:B------:R-:W3:Y:S02]  /*2f9e0*/  LDL.LU R9, [R1+0x284] ;  /* 0x0002840001097983 */ /* 0x000ee40000300800 */
[----:B-1----:R-:W3:Y:S02]  /*2f9f0*/  LDL.LU R10, [R1+0x288] ;  /* 0x00028800010a7983 */ /* 0x002ee40000300800 */
[----:B------:R-:W3:Y:S01]  /*2fa00*/  LDL.LU R11, [R1+0x28c] ;  /* 0x00028c00010b7983 */ /* 0x000ee20000300800 */
[----:B------:R-:W-:Y:S01]  /*2fa10*/  MOV R3, R25 ;  /* 0x0000001900037202 */ /* 0x000fe20000000f00 */
[----:B------:R-:W-:Y:S01]  /*2fa20*/  MOV R25, R20 ;  /* 0x0000001400197202 */ /* 0x000fe20000000f00 */
[C---:B----4-:R-:W-:Y:S11]  /*2fa30*/  HMMA.16816.F32 R16, R4.reuse, R20, R16 ;  /* 0x000000140410723c */ /* 0x050ff60000001810 */
[----:B------:R-:W-:Y:S11]  /*2fa40*/  @!UPT UIADD3 URZ, URZ, URZ, URZ ;  /* 0x0000003f3f3ff290 */ /* 0x000ff6000fffe03f */
[----:B------:R-:W-:Y:S01]  /*2fa50*/  @!UPT UIADD3 URZ, URZ, URZ, URZ ;  /* 0x0000003f3f3ff290 */ /* 0x000fe2000fffe03f */
[----:B------:R-:W-:Y:S01]  /*2fa60*/  STL.64 [R1+0x130], R16 ;  /* 0x0001301001007387 */ /* 0x000fe20000100a00 */
[----:B------:R-:W-:Y:S03]  /*2fa70*/  STL.64 [R1+0x138], R18 ;  /* 0x0001381201007387 */ /* 0x000fe60000100a00 */
[----:B--2---:R-:W0:Y:S02]  /*2fa80*/  LDSM.16.MT88.4 R16, [R2+0xd000] ;  /* 0x00d000000210783b */ /* 0x004e240000004200 */
[----:B0-----:R-:W-:Y:S02]  /*2fa90*/  MOV R20, R19 ;  /* 0x0000001300147202 */ /* 0x001fe40000000f00 */
[----:B------:R-:W2:Y:S01]  /*2faa0*/  LDL.LU R19, [R1+0x2cfc] ;  /* 0x002cfc0001137983 */ /* 0x000ea20000300800 */
[----:B---3--:R-:W-:Y:S01]  /*2fab0*/  HMMA.16816.F32 R8, R4, R12, R8 ;  /* 0x0000000c0408723c */ /* 0x008fe20000001808 */
[----:B------:R-:W-:Y:S01]  /*2fac0*/  IMAD.MOV.U32 R28, RZ, RZ, R12 ;  /* 0x000000ffff1c7224 */ /* 0x000fe200078e000c */
[----:B------:R-:W-:Y:S11]  /*2fad0*/  MOV R26, R13 ;  /* 0x0000000d001a7202 */ /* 0x000ff60000000f00 */
[----:B------:R-:W-:Y:S10]  /*2fae0*/  @!UPT UIADD3 URZ, URZ, URZ, URZ ;  /* 0x0000003f3f3ff290 */ /* 0x000ff4000fffe03f */
[----:B------:R-:W-:Y:S01]  /*2faf0*/  STL.64 [R1+0x280], R8 ;  /* 0x0002800801007387 */ /* 0x000fe20000100a00 */
[----:B------:R-:W-:Y:S02]  /*2fb00*/  STL.64 [R1+0x288], R10 ;  /* 0x0002880a01007387 */ /* 0x000fe40000100a00 */
[----:B------:R-:W0:Y:S04]  /*2fb10*/  LDSM.16.MT88.4 R8, [R2+0xd080] ;  /* 0x00d080000208783b */ /* 0x000e280000004200 */
[----:B------:R-:W3:Y:S01]  /*2fb20*/  LDL R27, [R1+0x14c0] ;  /* 0x0014c000011b7983 */ /* 0x000ee20000100800 */
[----:B0-----:R-:W-:Y:S01]  /*2fb30*/  STL.64 [R1+0x2c20], R10 ;  /* 0x002c200a01007387 */ /* 0x001fe20000100a00 */
[----:B------:R0:W-:Y:S03]  /*2fb40*/  STL.64 [R1+0x2c18], R8 ;  /* 0x002c180801007387 */ /* 0x0001e60000100a00 */
[----:B0-----:R-:W4:Y:S04]  /*2fb50*/  LDL.LU.64 R8, [R1+0x60] ;  /* 0x0000600001087983 */ /* 0x001f280000300a00 */
[----:B--2---:R-:W0:Y:S04]  /*2fb60*/  LDSM.16.MT88.4 R12, [R19+0xd000] ;  /* 0x00d00000130c783b */ /* 0x004e280000004200 */
[----:B0-----:R-:W-:Y:S01]  /*2fb70*/  STL.64 [R1+0x2be0], R14 ;  /* 0x002be00e01007387 */ /* 0x001fe20000100a00 */
[----:B------:R0:W-:Y:S03]  /*2fb80*/  STL.64 [R1+0x2bd8], R12 ;  /* 0x002bd80c01007387 */ /* 0x0001e60000100a00 */
[----:B0-----:R-:W4:Y:S01]  /*2fb90*/  LDL.LU R12, [R1+0x2e0] ;  /* 0x0002e000010c7983 */ /* 0x001f220000300800 */
[----:B------:R-:W4:Y:S02]  /*2fba0*/  LDL.LU R13, [R1+0x2e4] ;  /* 0x0002e400010d7983 */ /* 0x000f240000300800 */
[----:B------:R-:W4:Y:S01]  /*2fbb0*/  LDL.LU R14, [R1+0x2e8] ;  /* 0x0002e800010e7983 */ /* 0x000f220000300800 */
[----:B------:R-:W-:-:S02]  /*2fbc0*/  MOV R24, R21 ;  /* 0x0000001500187202 */ /* 0x000fc40000000f00 */
[----:B------:R-:W-:Y:S02]  /*2fbd0*/  MOV R23, R16 ;  /* 0x0000001000177202 */ /* 0x000fe40000000f00 */
[----:B------:R-:W-:Y:S01]  /*2fbe0*/  MOV R22, R17 ;  /* 0x0000001100167202 */ /* 0x000fe20000000f00 */
[----:B------:R-:W-:Y:S02]  /*2fbf0*/  MOV R21, R18 ;  /* 0x0000001200157202 */ /* 0x000fe40000000f00 */
[----:B------:R-:W0:Y:S01]  /*2fc00*/  LDSM.16.MT88.4 R16, [R19+0xd080] ;  /* 0x00d080001310783b */ /* 0x000e220000004200 */
[----:B------:R-:W-:-:S07]  /*2fc10*/  MOV R15, R29 ;  /* 0x0000001d000f7202 */ /* 0x000fce0000000f00 */
[----:B----4-:R-:W-:Y:S11]  /*2fc20*/  HMMA.16816.F32 R12, R4, R8, R12 ;  /* 0x00000008040c723c */ /* 0x010ff6000000180c */
[----:B------:R-:W-:Y:S11]  /*2fc30*/  @!UPT UIADD3 URZ, URZ, URZ, URZ ;  /* 0x0000003f3f3ff290 */ /* 0x000ff6000fffe03f */
[----:B------:R-:W-:Y:S01]  /*2fc40*/  @!UPT UIADD3 URZ, URZ, URZ, URZ ;  /* 0x0000003f3f3ff290 */ /* 0x000fe2000fffe03f */
[----:B------:R-:W-:Y:S01]  /*2fc50*/  STL.64 [R1+0x2e0], R12 ;  /* 0x0002e00c01007387 */ /* 0x000fe20000100a00 */
[----:B------:R-:W-:Y:S02]  /*2fc60*/  STL.64 [R1+0x2e8], R14 ;  /* 0x0002e80e01007387 */ /* 0x000fe40000100a00 */
[----:B0-----:R-:W-:Y:S02]  /*2fc70*/  STL.64 [R1+0x2b98], R18 ;  /* 0x002b981201007387 */ /* 0x001fe40000100a00 */
[----:B------:R0:W-:Y:S02]  /*2fc80*/  STL.64 [R1+0x2b90], R16 ;  /* 0x002b901001007387 */ /* 0x0001e40000100a00 */
[----:B0-----:R-:W2:Y:S01]  /*2fc90*/  LDL.LU R16, [R1+0x50] ;  /* 0x0000500001107983 */ /* 0x001ea20000300800 */
[----:B------:R-:W-:Y:S02]  /*2fca0*/  MOV R17, R3 ;  /* 0x0000000300117202 */ /* 0x000fe40000000f00 */
[----:B------:R-:W4:Y:S02]  /*2fcb0*/  LDL.LU R3, [R1+0x2cf8] ;  /* 0x002cf80001037983 */ /* 0x000f240000300800 */
[----:B------:R-:W2:Y:S01]  /*2fcc0*/  LDL R18, [R1+0x58] ;  /* 0x0000580001127983 */ /* 0x000ea20000100800 */
[----:B------:R-:W2:Y:S01]  /*2fcd0*/  LDL R19, [R1+0x5c] ;  /* 0x00005c0001137983 */ /* 0x000ea20000100800 */
[----:B------:R-:W2:Y:S02]  /*2fce0*/  LDL.LU R12, [R1+0x290] ;  /* 0x00029000010c7983 */ /* 0x000ea40000300800 */
[----:B------:R-:W2:Y:S02]  /*2fcf0*/  LDL.LU R13, [R1+0x294] ;  /* 0x00029400010d7983 */ /* 0x000ea40000300800 */
[----:B------:R-:W2:Y:S01]  /*2fd00*/  LDL.LU R14, [R1+0x298] ;  /* 0x00029800010e7983 */ /* 0x000ea20000300800 */
[----:B------:R-:W2:Y:S01]  /*2fd10*/  LDL.LU R15, [R1+0x29c] ;  /* 0x00029c00010f7983 */ /* 0x000ea20000300800 */
[----:B------:R-:W-:-:S02]  /*2fd20*/  MOV R0, R8 ;  /* 0x0000000800007202 */ /* 0x000fc40000000f00 */
[----:B------:R-:W-:Y:S01]  /*2fd30*/  MOV R29, R9 ;  /* 0x00000009001d7202 */ /* 0x000fe20000000f00 */
[----:B------:R-:W-:Y:S01]  /*2fd40*/  MOV R8, R23 ;  /* 0x0000001700087202 */ /* 0x000fe20000000f00 */
[----:B------:R-:W-:Y:S02]  /*2fd50*/  MOV R9, R22 ;  /* 0x0000001600097202 */ /* 0x000fe40000000f00 */
[----:B------:R-:W-:Y:S02]  /*2fd60*/  MOV R10, R21 ;  /* 0x00000015000a7202 */ /* 0x000fe40000000f00 */
[----:B------:R-:W-:Y:S02]  /*2fd70*/  MOV R11, R20 ;  /* 0x00000014000b7202 */ /* 0x000fe40000000f00 */
[----:B---3--:R-:W0:Y:S04]  /*2fd80*/  LDSM.16.MT88.4 R20, [R27+0xd000] ;  /* 0x00d000001b14783b */ /* 0x008e280000004200 */
[----:B--2---:R-:W-:Y:S01]  /*2fd90*/  STL.64 [R1+0x2bf0], R14 ;  /* 0x002bf00e01007387 */ /* 0x004fe20000100a00 */
[----:B------:R1:W-:Y:S02]  /*2fda0*/  STL.64 [R1+0x2be8], R12 ;  /* 0x002be80c01007387 */ /* 0x0003e40000100a00 */
[----:B-1----:R-:W-:-:S02]  /*2fdb0*/  MOV R12, R28 ;  /* 0x0000001c000c7202 */ /* 0x002fc40000000f00 */
[----:B------:R-:W2:Y:S01]  /*2fdc0*/  LDL.LU R28, [R1+0x2cf4] ;  /* 0x002cf400011c7983 */ /* 0x000ea20000300800 */
[----:B------:R-:W3:Y:S02]  /*2fdd0*/  LDL R14, [R1+0x78] ;  /* 0x00007800010e7983 */ /* 0x000ee40000100800 */
[----:B------:R-:W3:Y:S02]  /*2fde0*/  LDL R15, [R1+0x7c] ;  /* 0x00007c00010f7983 */ /* 0x000ee40000100800 */
[----:B------:R-:W-:Y:S01]  /*2fdf0*/  IMAD.MOV.U32 R13, RZ, RZ, R26 ;  /* 0x000000ffff0d7224 */ /* 0x000fe200078e001a */
[----:B---3--:R-:W-:Y:S04]  /*2fe00*/  STL.64 [R1+0x2ca0], R14 ;  /* 0x002ca00e01007387 */ /* 0x008fe80000100a00 */
[----:B------:R-:W-:Y:S02]  /*2fe10*/  STL.64 [R1+0x2c98], R12 ;  /* 0x002c980c01007387 */ /* 0x000fe40000100a00 */
[----:B------:R-:W-:Y:S02]  /*2fe20*/  STL.64 [R1+0x2c70], R10 ;  /* 0x002c700a01007387 */ /* 0x000fe40000100a00 */
[----:B------:R-:W-:Y:S01]  /*2fe30*/  STL.64 [R1+0x2c68], R8 ;  /* 0x002c680801007387 */ /* 0x000fe20000100a00 */
[----:B------:R-:W-:Y:S01]  /*2fe40*/  STL [R1+0x2cd0], R27 ;  /* 0x002cd01b01007387 */ /* 0x000fe20000100800 */
[----:B0-----:R-:W-:Y:S02]  /*2fe50*/  STL.64 [R1+0x2b48], R22 ;  /* 0x002b481601007387 */ /* 0x001fe40000100a00 */
[----:B------:R0:W-:Y:S02]  /*2fe60*/  STL.64 [R1+0x2b40], R20 ;  /* 0x002b401401007387 */ /* 0x0001e40000100a00 */
[----:B0-----:R-:W3:Y:S01]  /*2fe70*/  LDL.LU R20, [R1+0x1d0] ;  /* 0x0001d00001147983 */ /* 0x001ee20000300800 */
[----:B------:R-:W3:Y:S01]  /*2fe80*/  LDL.LU R21, [R1+0x1d4] ;  /* 0x0001d40001157983 */ /* 0x000ee20000300800 */
[----:B--2---:R-:W-:-:S02]  /*2fe90*/  MOV R22, R28 ;  /* 0x0000001c00167202 */ /* 0x004fc40000000f00 */
[----:B----4-:R-:W-:Y:S01]  /*2fea0*/  MOV R23, R3 ;  /* 0x0000000300177202 */ /* 0x010fe20000000f00 */
[----:B------:R-:W2:Y:S01]  /*2feb0*/  LDL.LU R28, [R1+0x2cf0] ;  /* 0x002cf000011c7983 */ /* 0x000ea20000300800 */
[----:B------:R-:W4:Y:S03]  /*2fec0*/  LDL.LU R3, [R1+0x2cec] ;  /* 0x002cec0001037983 */ /* 0x000f260000300800 */
[----:B------:R-:W-:Y:S04]  /*2fed0*/  STL.64 [R1+0x2c00], R22 ;  /* 0x002c001601007387 */ /* 0x000fe80000100a00 */
[----:B---3--:R0:W-:Y:S04]  /*2fee0*/  STL.64 [R1+0x2bf8], R20 ;  /* 0x002bf81401007387 */ /* 0x0081e80000100a00 */
[----:B0-----:R-:W3:Y:S01]  /*2fef0*/  LDL.LU R20, [R1+0x210] ;  /* 0x0002100001147983 */ /* 0x001ee20000300800 */
[----:B------:R-:W3:Y:S02]  /*2ff00*/  LDL.LU R21, [R1+0x214] ;  /* 0x0002140001157983 */ /* 0x000ee40000300800 */
[----:B------:R-:W2:Y:S02]  /*2ff10*/  LDL.LU R22, [R1+0x218] ;  /* 0x0002180001167983 */ /* 0x000ea40000300800 */
[----:B------:R-:W2:Y:S02]  /*2ff20*/  LDL.LU R23, [R1+0x21c] ;  /* 0x00021c0001177983 */ /* 0x000ea40000300800 */
[----:B--2---:R-:W-:Y:S01]  /*2ff30*/  STL.64 [R1+0x2c10], R22 ;  /* 0x002c101601007387 */ /* 0x004fe20000100a00 */
[----:B---3--:R0:W-:Y:S03]  /*2ff40*/  STL.64 [R1+0x2c08], R20 ;  /* 0x002c081401007387 */ /* 0x0081e60000100a00 */
[----:B0-----:R-:W2:Y:S01]  /*2ff50*/  LDL.LU R20, [R1+0x220] ;  /* 0x0002200001147983 */ /* 0x001ea20000300800 */
[----:B------:R-:W2:Y:S02]  /*2ff60*/  LDL.LU R21, [R1+0x224] ;  /* 0x0002240001157983 */ /* 0x000ea40000300800 */
[----:B----4-:R-:W-:Y:S01]  /*2ff70*/  IMAD.MOV.U32 R22, RZ, RZ, R3 ;  /* 0x000000ffff167224 */ /* 0x010fe200078e0003 */
[----:B------:R-:W-:Y:S01]  /*2ff80*/  MOV R23, R28 ;  /* 0x0000001c00177202 */ /* 0x000fe20000000f00 */
[----:B------:R-:W3:Y:S01]  /*2ff90*/  LDL.LU R3, [R1+0x2ce8] ;  /* 0x002ce80001037983 */ /* 0x000ee20000300800 */
[----:B------:R-:W4:Y:S03]  /*2ffa0*/  LDL.LU R28, [R1+0x2ce4] ;  /* 0x002ce400011c7983 */ /* 0x000f260000300800 */
[----:B------:R-:W-:Y:S04]  /*2ffb0*/  STL.64 [R1+0x2c30], R22 ;  /* 0x002c301601007387 */ /* 0x000fe80000100a00 */
[----:B--2---:R0:W-:Y:S04]  /*2ffc0*/  STL.64 [R1+0x2c28], R20 ;  /* 0x002c281401007387 */ /* 0x0041e80000100a00 */
[----:B0-----:R-:W2:Y:S01]  /*2ffd0*/  LDL.LU R20, [R1+0x230] ;  /* 0x0002300001147983 */ /* 0x001ea20000300800 */
        /* <DEDUP_REMOVED lines=13> */
[----:B------:R-:W-:-:S02]  /*300b0*/  MOV R13, R24 ;  /* 0x00000018000d7202 */ /* 0x000fc40000000f00 */
[----:B------:R-:W-:Y:S01]  /*300c0*/  MOV R12, R25 ;  /* 0x00000019000c7202 */ /* 0x000fe20000000f00 */
[----:B------:R-:W3:Y:S01]  /*300d0*/  LDL.LU R24, [R1+0x2d0] ;  /* 0x0002d00001187983 */ /* 0x000ee20000300800 */
[----:B------:R-:W3:Y:S02]  /*300e0*/  LDL.LU R25, [R1+0x2d4] ;  /* 0x0002d40001197983 */ /* 0x000ee40000300800 */
[----:B------:R-:W3:Y:S02]  /*300f0*/  LDL.LU R26, [R1+0x2d8] ;  /* 0x0002d800011a7983 */ /* 0x000ee40000300800 */
[----:B------:R-:W3:Y:S01]  /*30100*/  LDL.LU R27, [R1+0x2dc] ;  /* 0x0002dc00011b7983 */ /* 0x000ee20000300800 */
        /* <DEDUP_REMOVED lines=12> */
[----:B------:R-:W-:Y:S01]  /*301d0*/  STL.64 [R1+0x2c40], R22 ;  /* 0x002c401601007387 */ /* 0x000fe20000100a00 */
[----:B------:R0:W-:Y:S03]  /*301e0*/  STL.64 [R1+0x2c38], R20 ;  /* 0x002c381401007387 */ /* 0x0001e60000100a00 */
[----:B0-----:R-:W2:Y:S01]  /*301f0*/  LDL.LU R20, [R1+0x240] ;  /* 0x0002400001147983 */ /* 0x001ea20000300800 */
[----:B------:R-:W2:Y:S01]  /*30200*/  LDL.LU R21, [R1+0x244] ;  /* 0x0002440001157983 */ /* 0x000ea20000300800 */
[----:B----4-:R-:W-:-:S02]  /*30210*/  MOV R22, R28 ;  /* 0x0000001c00167202 */ /* 0x010fc40000000f00 */
[----:B---3--:R-:W-:Y:S01]  /*30220*/  MOV R23, R3 ;  /* 0x0000000300177202 */ /* 0x008fe20000000f00 */
        /* <DEDUP_REMOVED lines=8> */
[----:B------:R-:W-:Y:S01]  /*302b0*/  HMMA.16816.F32 R4, R4, R16, R24 ;  /* 0x000000100404723c */ /* 0x000fe20000001818 */
[----:B--2---:R4:W-:Y:S01]  /*302c0*/  STL.64 [R1+0x2c60], R22 ;  /* 0x002c601601007387 */ /* 0x0049e20000100a00 */
[----:B------:R0:W-:Y:S01]  /*302d0*/  STL.64 [R1+0x2c58], R20 ;  /* 0x002c581401007387 */ /* 0x0001e20000100a00 */
[----:B----4-:R-:W-:-:S02]  /*302e0*/  MOV R22, R3 ;  /* 0x0000000300167202 */ /* 0x010fc40000000f00 */
[----:B0-----:R-:W2:Y:S01]  /*302f0*/  LDL.LU R20, [R1+0x260] ;  /* 0x0002600001147983 */ /* 0x001ea20000300800 */
[----:B------:R-:W2:Y:S02]  /*30300*/  LDL.LU R21, [R1+0x264] ;  /* 0x0002640001157983 */ /* 0x000ea40000300800 */
[----:B------:R-:W4:Y:S02]  /*30310*/  LDL.LU R3, [R1+0x2cd8] ;  /* 0x002cd80001037983 */ /* 0x000f240000300800 */
[----:B---3--:R-:W-:Y:S02]  /*30320*/  IMAD.MOV.U32 R23, RZ, RZ, R28 ;  /* 0x000000ffff177224 */ /* 0x008fe400078e001c */
[----:B------:R-:W3:Y:S01]  /*30330*/  LDL.LU R28, [R1+0x2cd4] ;  /* 0x002cd400011c7983 */ /* 0x000ee20000300800 */
[----:B------:R-:W2:Y:S10]  /*30340*/  LDL.LU R27, [R1+0x2cd0] ;  /* 0x002cd000011b7983 */ /* 0x000eb40000300800 */
[----:B------:R-:W-:Y:S02]  /*30350*/  STL.64 [R1+0x2d0], R4 ;  /* 0x0002d00401007387 */ /* 0x000fe40000100a00 */
[----:B------:R0:W-:Y:S02]  /*30360*/  STL.64 [R1+0x2d8], R6 ;  /* 0x0002d80601007387 */ /* 0x0001e40000100a00 */
[----:B0-----:R-:W3:Y:S01]  /*30370*/  LDL.LU.64 R6, [R1+0x2cc8] ;  /* 0x002cc80001067983 */ /* 0x001ee20000300a00 */
[----:B------:R-:W3:Y:S03]  /*30380*/  LDL.LU.64 R4, [R1+0x2cc0] ;  /* 0x002cc00001047983 */ /* 0x000ee60000300a00 */
[----:B--2---:R-:W0:Y:S01]  /*30390*/  LDSM.16.MT88.4 R24, [R27+0xd080] ;  /* 0x00d080001b18783b */ /* 0x004e220000004200 */
[----:B---3--:R-:W-:Y:S03]  /*303a0*/  HMMA.16816.F32 R12, R4, R12, R8 ;  /* 0x0000000c040c723c */ /* 0x008fe60000001808 */
[----:B0-----:R-:W-:Y:S01]  /*303b0*/  STL.64 [R1+0x2b08], R26 ;  /* 0x002b081a01007387 */ /* 0x001fe20000100a00 */
[----:B------:R0:W-:Y:S02]  /*303c0*/  STL.64 [R1+0x2b00], R24 ;  /* 0x002b001801007387 */ /* 0x0001e40000100a00 */
[----:B0-----:R-:W-:-:S02]  /*303d0*/  MOV R24, R0 ;  /* 0x0000000000187202 */ /* 0x001fc40000000f00 */
[----:B------:R-:W2:Y:S01]  /*303e0*/  LDL.LU R0, [R1+0x2cb8] ;  /* 0x002cb80001007983 */ /* 0x000ea20000300800 */
[----:B------:R-:W3:Y:S02]  /*303f0*/  LDL.LU.64 R10, [R1+0x2cb0] ;  /* 0x002cb000010a7983 */ /* 0x000ee40000300a00 */
[----:B------:R-:W3:Y:S11]  /*30400*/  LDL.LU.64 R8, [R1+0x2ca8] ;  /* 0x002ca80001087983 */ /* 0x000ef60000300a00 */
[----:B------:R-:W-:Y:S01]  /*30410*/  @!UPT UIADD3 URZ, URZ, URZ, URZ ;  /* 0x0000003f3f3ff290 */ /* 0x000fe2000fffe03f */
[----:B------:R-:W-:Y:S01]  /*30420*/  STL.64 [R1+0x2c0], R12 ;  /* 0x0002c00c01007387 */ /* 0x000fe20000100a00 */
[----:B------:R0:W-:Y:S04]  /*30430*/  STL.64 [R1+0x2c8], R14 ;  /* 0x0002c80e01007387 */ /* 0x0001e80000100a00 */
[----:B0-----:R-:W2:Y:S01]  /*30440*/  LDL.LU.64 R14, [R1+0x2ca0] ;  /* 0x002ca000010e7983 */ /* 0x001ea20000300a00 */
        /* <DEDUP_REMOVED lines=9> */
[C---:B---3--:R-:W-:Y:S11]  /*304e0*/  HMMA.16816.F32 R8, R4.reuse, R24, R8 ;  /* 0x000000180408723c */ /* 0x048ff60000001808 */
[----:B------:R-:W-:Y:S11]  /*304f0*/  @!UPT UIADD3 URZ, URZ, URZ, URZ ;  /* 0x0000003f3f3ff290 */ /* 0x000ff6000fffe03f */
[----:B------:R-:W-:Y:S01]  /*30500*/  @!UPT UIADD3 URZ, URZ, URZ, URZ ;  /* 0x0000003f3f3ff290 */ /* 0x000fe2000fffe03f */
[----:B------:R-:W-:Y:S01]  /*30510*/  STL.64 [R1+0x2a0], R8 ;  /* 0x0002a00801007387 */ /* 0x000fe20000100a00 */
[----:B------:R-:W-:Y:S02]  /*30520*/  STL.64 [R1+0x2a8], R10 ;  /* 0x0002a80a01007387 */ /* 0x000fe40000100a00 */
[----:B--2---:R-:W0:Y:S02]  /*30530*/  LDSM.16.MT88.4 R8, [R0+0xd000] ;  /* 0x00d000000008783b */ /* 0x004e240000004200 */
[----:B0-----:R-:W-:Y:S02]  /*30540*/  STL.64 [R1+0x90], R8 ;  /* 0x0000900801007387 */ /* 0x001fe40000100a00 */
[----:B------:R0:W-:Y:S02]  /*30550*/  STL.64 [R1+0x98], R10 ;  /* 0x0000980a01007387 */ /* 0x0001e40000100a00 */
        /* <DEDUP_REMOVED lines=14> */
[----:B0-----:R-:W2:Y:S01]  /*30640*/  LDL.LU.64 R22, [R1+0x2c60] ;  /* 0x002c600001167983 */ /* 0x001ea20000300a00 */
[----:B------:R-:W2:Y:S01]  /*30650*/  LDL.LU.64 R20, [R1+0x2c58] ;  /* 0x002c580001147983 */ /* 0x000ea20000300a00 */
[----:B----4-:R-:W-:Y:S02]  /*30660*/  MOV R27, R3 ;  /* 0x00000003001b7202 */ /* 0x010fe40000000f00 */
[----:B------:R-:W-:Y:S01]  /*30670*/  MOV R26, R28 ;  /* 0x0000001c001a7202 */ /* 0x000fe20000000f00 */
[C---:B--2---:R-:W-:Y:S11]  /*30680*/  HMMA.16816.F32 R20, R8.reuse, R14, R20 ;  /* 0x0000000e0814723c */ /* 0x044ff60000001814 */
[----:B------:R-:W-:Y:S11]  /*30690*/  @!UPT UIADD3 URZ, URZ, URZ, URZ ;  /* 0x0000003f3f3ff290 */ /* 0x000ff6000fffe03f */
[----:B------:R-:W-:Y:S02]  /*306a0*/  @!UPT UIADD3 URZ, URZ, URZ, URZ ;  /* 0x0000003f3f3ff290 */ /* 0x000fe4000fffe03f */
[----:B------:R-:W-:Y:S01]  /*306b0*/  IMAD.MOV.U32 R3, RZ, RZ, R22 ;  /* 0x000000ffff037224 */ /* 0x000fe200078e0016 */
[----:B------:R-:W-:Y:S02]  /*306c0*/  MOV R0, R23 ;  /* 0x0000001700007202 */ /* 0x000fe40000000f00 */
[----:B------:R-:W-:Y:S02]  /*306d0*/  MOV R29, R20 ;  /* 0x00000014001d7202 */ /* 0x000fe40000000f00 */
[----:B------:R-:W-:Y:S01]  /*306e0*/  MOV R28, R21 ;  /* 0x00000015001c7202 */ /* 0x000fe20000000f00 */
[----:B------:R-:W2:Y:S01]  /*306f0*/  LDL.LU.64 R22, [R1+0x2c50] ;  /* 0x002c500001167983 */ /* 0x000ea20000300a00 */
[----:B------:R-:W2:Y:S02]  /*30700*/  LDL.LU.64 R20, [R1+0x2c48] ;  /* 0x002c480001147983 */ /* 0x000ea40000300a00 */
[----:B------:R-:W-:Y:S02]  /*30710*/  STL [R1+0x2a6c], R0 ;  /* 0x002a6c0001007387 */ /* 0x000fe40000100800 */
[----:B------:R-:W-:Y:S01]  /*30720*/  STL [R1+0x2a68], R3 ;  /* 0x002a680301007387 */ /* 0x000fe20000100800 */
[----:B------:R-:W-:Y:S01]  /*30730*/  STL [R1+0x2a64], R28 ;  /* 0x002a641c01007387 */ /* 0x000fe20000100800 */
[----:B------:R0:W-:Y:S03]  /*30740*/  STL [R1+0x2a60], R29 ;  /* 0x002a601d01007387 */ /* 0x0001e60000100800 */
[----:B0-----:R-:W3:Y:S01]  /*30750*/  LDL R29, [R1+0xcc4] ;  /* 0x000cc400011d7983 */ /* 0x001ee20000100800 */
        /* <DEDUP_REMOVED lines=30> */
[C---:B--2---:R-:W-:Y:S08]  /*30940*/  HMMA.16816.F32 R16, R8.reuse, R18, R20 ;  /* 0x000000120810723c */ /* 0x044ff00000001814 */
[----:B----4-:R-:W-:Y:S01]  /*30950*/  HMMA.16816.F32 R24, R8, R26, R12 ;  /* 0x0000001a0818723c */ /* 0x010fe2000000180c */
[----:B------:R-:W2:Y:S01]  /*30960*/  LDL.LU.64 R14, [R1+0x2be0] ;  /* 0x002be000010e7983 */ /* 0x000ea20000300a00 */
[----:B------:R-:W2:Y:S02]  /*30970*/  LDL.LU.64 R12, [R1+0x2bd8] ;  /* 0x002bd800010c7983 */ /* 0x000ea40000300a00 */
[----:B------:R-:W4:Y:S11]  /*30980*/  LDL.LU R8, [R1+0x130] ;  /* 0x0001300001087983 */ /* 0x000f360000300800 */
[----:B------:R-:W-:Y:S08]  /*30990*/  @!UPT UIADD3 URZ, URZ, URZ, URZ ;  /* 0x0000003f3f3ff290 */ /* 0x000ff0000fffe03f */
[----:B------:R0:W-:Y:S01]  /*309a0*/  STL.64 [R1+0x1f0], R24 ;  /* 0x0001f01801007387 */ /* 0x0001e20000100a00 */
[----:B------:R1:W-:Y:S02]  /*309b0*/  STL.64 [R1+0x1f8], R26 ;  /* 0x0001f81a01007387 */ /* 0x0003e40000100a00 */
[----:B------:R-:W-:Y:S02]  /*309c0*/  STL.64 [R1+0x1e0], R16 ;  /* 0x0001e01001007387 */ /* 0x000fe40000100a00 */
[----:B------:R-:W-:Y:S01]  /*309d0*/  STL.64 [R1+0x1e8], R18 ;  /* 0x0001e81201007387 */ /* 0x000fe20000100a00 */
[----:B------:R-:W4:Y:S01]  /*309e0*/  LDL.LU R9, [R1+0x134] ;  /* 0x0001340001097983 */ /* 0x000f220000300800 */
[----:B------:R-:W2:Y:S02]  /*309f0*/  LDL.LU R10, [R1+0x138] ;  /* 0x00013800010a7983 */ /* 0x000ea40000300800 */
[----:B------:R-:W2:Y:S01]  /*30a00*/  LDL.LU R11, [R1+0x13c] ;  /* 0x00013c00010b7983 */ /* 0x000ea20000300800 */
[----:B0-----:R-:W2:Y:S01]  /*30a10*/  LDL.LU R24, [R1+0x40] ;  /* 0x0000400001187983 */ /* 0x001ea20000300800 */
[----:B------:R-:W2:Y:S02]  /*30a20*/  LDL.LU R25, [R1+0x44] ;  /* 0x0000440001197983 */ /* 0x000ea40000300800 */
[----:B-1----:R-:W2:Y:S02]  /*30a30*/  LDL.LU R26, [R1+0x48] ;  /* 0x00004800011a7983 */ /* 0x002ea40000300800 */
        /* <DEDUP_REMOVED lines=21> */
[----:B--2---:R0:W-:Y:S01]  /*30b90*/  STL.64 [R1+0x2ba8], R18 ;  /* 0x002ba81201007387 */ /* 0x0041e20000100a00 */
[----:B------:R1:W-:Y:S03]  /*30ba0*/  STL.64 [R1+0x2ba0], R16 ;  /* 0x002ba01001007387 */ /* 0x0003e60000100a00 */
[----:B0-----:R-:W2:Y:S04]  /*30bb0*/  LDL.64 R18, [R1+0x68] ;  /* 0x0000680001127983 */ /* 0x001ea80000100a00 */
[----:B--2---:R0:W-:Y:S01]  /*30bc0*/  STL.64 [R1+0x2bc0], R18 ;  /* 0x002bc01201007387 */ /* 0x0041e20000100a00 */
[----:B-1----:R-:W2:Y:S02]  /*30bd0*/  LDL.LU R16, [R1+0x190] ;  /* 0x0001900001107983 */ /* 0x002ea40000300800 */
[----:B------:R-:W2:Y:S01]  /*30be0*/  LDL.LU R17, [R1+0x194] ;  /* 0x0001940001117983 */ /* 0x000ea20000300800 */
[----:B0-----:R-:W2:Y:S01]  /*30bf0*/  LDL.LU R18, [R1+0x198] ;  /* 0x0001980001127983 */ /* 0x001ea20000300800 */
[----:B------:R-:W2:Y:S03]  /*30c00*/  LDL.LU R19, [R1+0x19c] ;  /* 0x00019c0001137983 */ /* 0x000ea60000300800 */
[----:B--2---:R-:W-:Y:S01]  /*30c10*/  STL.64 [R1+0x2bd0], R18 ;  /* 0x002bd01201007387 */ /* 0x004fe20000100a00 */
[----:B------:R0:W-:Y:S03]  /*30c20*/  STL.64 [R1+0x2bc8], R16 ;  /* 0x002bc81001007387 */ /* 0x0001e60000100a00 */
[----:B0-----:R-:W2:Y:S01]  /*30c30*/  LDL.LU R16, [R1+0x1b0] ;  /* 0x0001b00001107983 */ /* 0x001ea20000300800 */
[----:B------:R-:W2:Y:S02]  /*30c40*/  LDL.LU R17, [R1+0x1b4] ;  /* 0x0001b40001117983 */ /* 0x000ea40000300800 */
[----:B------:R-:W2:Y:S02]  /*30c50*/  LDL.LU R18, [R1+0x1b8] ;  /* 0x0001b80001127983 */ /* 0x000ea40000300800 */
[----:B------:R-:W2:Y:S01]  /*30c60*/  LDL.LU R19, [R1+0x1bc] ;  /* 0x0001bc0001137983 */ /* 0x000ea20000300800 */
[----:B------:R0:W-:Y:S01]  /*30c70*/  STL.64 [R1+0x2b68], R22 ;  /* 0x002b681601007387 */ /* 0x0001e20000100a00 */
[----:B------:R-:W-:Y:S03]  /*30c80*/  STL.64 [R1+0x2b60], R20 ;  /* 0x002b601401007387 */ /* 0x000fe60000100a00 */
[----:B0-----:R-:W2:Y:S01]  /*30c90*/  LDL.64 R22, [R1+0x78] ;  /* 0x0000780001167983 */ /* 0x001ea20000100a00 */
        /* <DEDUP_REMOVED lines=18> */
[C---:B------:R-:W-:Y:S01]  /*30dc0*/  HMMA.16816.F32 R16, R12.reuse, R6, R16 ;  /* 0x000000060c10723c */ /* 0x040fe20000001810 */
        /* <DEDUP_REMOVED lines=12> */
[----:B------:R0:W-:Y:S01]  /*30e90*/  STL.64 [R1+0x2ad0], R10 ;  /* 0x002ad00a01007387 */ /* 0x0001e20000100a00 */
[----:B----4-:R-:W-:Y:S03]  /*30ea0*/  STL.64 [R1+0x2ac8], R8 ;  /* 0x002ac80801007387 */ /* 0x010fe60000100a00 */
[----:B0-----:R-:W4:Y:S01]  /*30eb0*/  LDL.LU.64 R10, [R1+0x58] ;  /* 0x00005800010a7983 */ /* 0x001f220000300a00 */
        /* <DEDUP_REMOVED lines=9> */
[----:B0-----:R-:W2:Y:S02]  /*30f50*/  LDL.LU.64 R18, [R1+0x2bc0] ;  /* 0x002bc00001127983 */ /* 0x001ea40000300a00 */
[C---:B--2---:R-:W-:Y:S01]  /*30f60*/  HMMA.16816.F32 R24, R12.reuse, R18, R24 ;  /* 0x000000120c18723c */ /* 0x044fe20000001818 */
[----:B------:R-:W-:Y:S02]  /*30f70*/  MOV R3, R18 ;  /* 0x0000001200037202 */ /* 0x000fe40000000f00 */
[----:B------:R-:W-:Y:S11]  /*30f80*/  MOV R0, R19 ;  /* 0x0000001300007202 */ /* 0x000ff60000000f00 */
[----:B------:R-:W-:Y:S09]  /*30f90*/  @!UPT UIADD3 URZ, URZ, URZ, URZ ;  /* 0x0000003f3f3ff290 */ /* 0x000ff2000fffe03f */
[----:B------:R-:W-:Y:S01]  /*30fa0*/  STL.64 [R1+0x1b0], R24 ;  /* 0x0001b01801007387 */ /* 0x000fe20000100a00 */
[----:B------:R0:W-:Y:S03]  /*30fb0*/  STL.64 [R1+0x1b8], R26 ;  /* 0x0001b81a01007387 */ /* 0x0001e60000100a00 */
[----:B0-----:R-:W2:Y:S01]  /*30fc0*/  LDL.LU.64 R26, [R1+0x2bb8] ;  /* 0x002bb800011a7983 */ /* 0x001ea20000300a00 */
[----:B------:R-:W2:Y:S02]  /*30fd0*/  LDL.LU.64 R24, [R1+0x2bb0] ;  /* 0x002bb00001187983 */ /* 0x000ea40000300a00 */
[----:B------:R-:W4:Y:S02]  /*30fe0*/  LDL.LU.64 R18, [R1+0x2ba8] ;  /* 0x002ba80001127983 */ /* 0x000f240000300a00 */
[----:B------:R-:W4:Y:S02]  /*30ff0*/  LDL.LU.64 R16, [R1+0x2ba0] ;  /* 0x002ba00001107983 */ /* 0x000f240000300a00 */
[----:B----4-:R-:W-:Y:S01]  /*31000*/  HMMA.16816.F32 R12, R12, R10, R16 ;  /* 0x0000000a0c0c723c */ /* 0x010fe20000001810 */
[----:B------:R-:W2:Y:S01]  /*31010*/  LDL.LU.64 R18, [R1+0x2b98] ;  /* 0x002b980001127983 */ /* 0x000ea20000300a00 */
[----:B------:R-:W2:Y:S11]  /*31020*/  LDL.LU.64 R16, [R1+0x2b90] ;  /* 0x002b900001107983 */ /* 0x000eb60000300a00 */
[----:B------:R-:W-:Y:S10]  /*31030*/  @!UPT UIADD3 URZ, URZ, URZ, URZ ;  /* 0x0000003f3f3ff290 */ /* 0x000ff4000fffe03f */
[----:B------:R-:W-:Y:S01]  /*31040*/  STL.64 [R1+0x1a0], R12 ;  /* 0x0001a00c01007387 */ /* 0x000fe20000100a00 */
[----:B------:R0:W-:Y:S03]  /*31050*/  STL.64 [R1+0x1a8], R14 ;  /* 0x0001a80e01007387 */ /* 0x0001e60000100a00 */
[----:B0-----:R-:W4:Y:S04]  /*31060*/  LDL R14, [R1+0x14dc] ;  /* 0x0014dc00010e7983 */ /* 0x001f280000100800 */
[----:B----4-:R0:W-:Y:S01]  /*31070*/  STL [R1+0x2ad8], R14 ;  /* 0x002ad80e01007387 */ /* 0x0101e20000100800 */
[----:B------:R-:W4:Y:S02]  /*31080*/  LDL.LU R12, [R1+0xe0] ;  /* 0x0000e000010c7983 */ /* 0x000f240000300800 */
[----:B------:R-:W4:Y:S01]  /*31090*/  LDL.LU R13, [R1+0xe4] ;  /* 0x0000e400010d7983 */ /* 0x000f220000300800 */
[----:B0-----:R-:W3:Y:S01]  /*310a0*/  LDL.LU R14, [R1+0xe8] ;  /* 0x0000e800010e7983 */ /* 0x001ee20000300800 */
[----:B------:R-:W3:Y:S01]  /*310b0*/  LDL.LU R15, [R1+0xec] ;  /* 0x0000ec00010f7983 */ /* 0x000ee20000300800 */
[C---:B--2---:R-:W-:Y:S02]  /*310c0*/  HMMA.16816.F32 R24, R16.reuse, R6, R24 ;  /* 0x000000061018723c */ /* 0x044fe40000001818 */
[----:B---3--:R-:W-:Y:S01]  /*310d0*/  STL.64 [R1+0x2ae8], R14 ;  /* 0x002ae80e01007387 */ /* 0x008fe20000100a00 */
[----:B----4-:R-:W-:Y:S11]  /*310e0*/  STL.64 [R1+0x2ae0], R12 ;  /* 0x002ae00c01007387 */ /* 0x010ff60000100a00 */
[----:B------:R-:W-:Y:S09]  /*310f0*/  @!UPT UIADD3 URZ, URZ, URZ, URZ ;  /* 0x0000003f3f3ff290 */ /* 0x000ff2000fffe03f */
[----:B------:R-:W-:Y:S02]  /*31100*/  STL.64 [R1+0x190], R24 ;  /* 0x0001901801007387 */ /* 0x000fe40000100a00 */
[----:B------:R0:W-:Y:S02]  /*31110*/  STL.64 [R1+0x198], R26 ;  /* 0x0001981a01007387 */ /* 0x0001e40000100a00 */
[----:B0-----:R-:W2:Y:S01]  /*31120*/  LDL.LU.64 R26, [R1+0x2b88] ;  /* 0x002b8800011a7983 */ /* 0x001ea20000300a00 */
[----:B------:R-:W2:Y:S01]  /*31130*/  LDL.LU.64 R24, [R1+0x2b80] ;  /* 0x002b800001187983 */ /* 0x000ea20000300a00 */
[----:B------:R-:W-:Y:S02]  /*31140*/  MOV R14, R3 ;  /* 0x00000003000e7202 */ /* 0x000fe40000000f00 */
[----:B------:R-:W-:Y:S01]  /*31150*/  MOV R15, R0 ;  /* 0x00000000000f7202 */ /* 0x000fe20000000f00 */
[----:B------:R-:W-:Y:S02]  /*31160*/  MOV R3, R22 ;  /* 0x0000001600037202 */ /* 0x000fe40000000f00 */
[----:B------:R-:W-:Y:S01]  /*31170*/  IMAD.MOV.U32 R0, RZ, RZ, R23 ;  /* 0x000000ffff007224 */ /* 0x000fe200078e0017 */
        /* <DEDUP_REMOVED lines=30> */
[----:B------:R-:W-:-:S07]  /*31360*/  MOV R19, R0 ;  /* 0x0000000000137202 */ /* 0x000fce0000000f00 */
        /* <DEDUP_REMOVED lines=15> */
[----:B------:R-:W3:Y:S01]  /*31460*/  LDL.LU R12, [R1+0x20] ;  /* 0x00002000010c7983 */ /* 0x000ee20000300800 */
[----:B------:R-:W3:Y:S04]  /*31470*/  LDL.LU R13, [R1+0x24] ;  /* 0x00002400010d7983 */ /* 0x000ee80000300800 */
[----:B0-----:R-:W3:Y:S01]  /*31480*/  LDL.LU R14, [R1+0x28] ;  /* 0x00002800010e7983 */ /* 0x001ee20000300800 */
[----:B------:R-:W3:Y:S01]  /*31490*/  LDL.LU R15, [R1+0x2c] ;  /* 0x00002c00010f7983 */ /* 0x000ee20000300800 */
[----:B--2---:R-:W-:Y:S02]  /*314a0*/  HMMA.16816.F32 R20, R20, R10, R24 ;  /* 0x0000000a1414723c */ /* 0x004fe40000001818 */
[----:B------:R-:W3:Y:S01]  /*314b0*/  LDL.LU.64 R26, [R1+0x2b08] ;  /* 0x002b0800011a7983 */ /* 0x000ee20000300a00 */
[----:B------:R-:W3:Y:S11]  /*314c0*/  LDL.LU.64 R24, [R1+0x2b00] ;  /* 0x002b000001187983 */ /* 0x000ef60000300a00 */
[----:B------:R-:W-:Y:S09]  /*314d0*/  @!UPT UIADD3 URZ, URZ, URZ, URZ ;  /* 0x0000003f3f3ff290 */ /* 0x000ff2000fffe03f */
        /* <DEDUP_REMOVED lines=9> */
[----:B0-----:R-:W4:Y:S01]  /*31570*/  LDL.LU R10, [R1+0xf8] ;  /* 0x0000f800010a7983 */ /* 0x001f220000300800 */
[----:B------:R-:W4:Y:S01]  /*31580*/  LDL.LU R11, [R1+0xfc] ;  /* 0x0000fc00010b7983 */ /* 0x000f220000300800 */
[C---:B---3--:R-:W-:Y:S02]  /*31590*/  HMMA.16816.F32 R16, R24.reuse, R18, R12 ;  /* 0x000000121810723c */ /* 0x048fe4000000180c */
[----:B------:R-:W0:Y:S06]  /*315a0*/  LDSM.16.MT88.4 R12, [R29+0xd080] ;  /* 0x00d080001d0c783b */ /* 0x000e2c0000004200 */
[----:B--2---:R-:W-:Y:S11]  /*315b0*/  HMMA.16816.F32 R20, R24, R6, R20 ;  /* 0x000000061814723c */ /* 0x004ff60000001814 */
[----:B------:R-:W-:Y:S11]  /*315c0*/  @!UPT UIADD3 URZ, URZ, URZ, URZ ;  /* 0x0000003f3f3ff290 */ /* 0x000ff6000fffe03f */
[----:B------:R-:W-:Y:S01]  /*315d0*/  @!UPT UIADD3 URZ, URZ, URZ, URZ ;  /* 0x0000003f3f3ff290 */ /* 0x000fe2000fffe03f */
[----:B------:R-:W-:Y:S01]  /*315e0*/  STL.64 [R1+0xd0], R20 ;  /* 0x0000d01401007387 */ /* 0x000fe20000100a00 */
[----:B------:R-:W-:Y:S02]  /*315f0*/  STL.64 [R1+0xd8], R22 ;  /* 0x0000d81601007387 */ /* 0x000fe40000100a00 */
[----:B------:R-:W-:Y:S02]  /*31600*/  STL.64 [R1+0xc0], R16 ;  /* 0x0000c01001007387 */ /* 0x000fe40000100a00 */
[----:B------:R0:W-:Y:S02]  /*31610*/  STL.64 [R1+0xc8], R18 ;  /* 0x0000c81201007387 */ /* 0x0001e40000100a00 */
[----:B0-----:R-:W-:Y:S02]  /*31620*/  MOV R19, R14 ;  /* 0x0000000e00137202 */ /* 0x001fe40000000f00 */
[----:B------:R-:W-:Y:S02]  /*31630*/  MOV R18, R15 ;  /* 0x0000000f00127202 */ /* 0x000fe40000000f00 */
[----:B------:R-:W4:Y:S01]  /*31640*/  LDL.LU.64 R14, [R1+0x2af8] ;  /* 0x002af800010e7983 */ /* 0x000f220000300a00 */
[----:B------:R-:W-:-:S02]  /*31650*/  MOV R21, R12 ;  /* 0x0000000c00157202 */ /* 0x000fc40000000f00 */
[----:B------:R-:W-:Y:S01]  /*31660*/  MOV R20, R13 ;  /* 0x0000000d00147202 */ /* 0x000fe20000000f00 */
[----:B------:R-:W-:Y:S01]  /*31670*/  STL [R1+0x2a70], R29 ;  /* 0x002a701d01007387 */ /* 0x000fe20000100800 */
[C---:B----4-:R-:W-:Y:S01]  /*31680*/  HMMA.16816.F32 R12, R24.reuse, R14, R8 ;  /* 0x0000000e180c723c */ /* 0x050fe20000001808 */
[----:B------:R-:W2:Y:S11]  /*31690*/  LDL.LU.64 R10, [R1+0x2af0] ;  /* 0x002af000010a7983 */ /* 0x000eb60000300a00 */
[----:B------:R-:W-:Y:S11]  /*316a0*/  @!UPT UIADD3 URZ, URZ, URZ, URZ ;  /* 0x0000003f3f3ff290 */ /* 0x000ff6000fffe03f */
[----:B------:R-:W-:Y:S01]  /*316b0*/  STL.64 [R1+0xb0], R12 ;  /* 0x0000b00c01007387 */ /* 0x000fe20000100a00 */
[----:B------:R0:W-:Y:S03]  /*316c0*/  STL.64 [R1+0xb8], R14 ;  /* 0x0000b80e01007387 */ /* 0x0001e60000100a00 */
[----:B0-----:R-:W3:Y:S01]  /*316d0*/  LDL.LU.64 R14, [R1+0x2ae8] ;  /* 0x002ae800010e7983 */ /* 0x001ee20000300a00 */
[----:B------:R-:W3:Y:S02]  /*316e0*/  LDL.LU.64 R12, [R1+0x2ae0] ;  /* 0x002ae000010c7983 */ /* 0x000ee40000300a00 */
[----:B--2---:R-:W-:Y:S01]  /*316f0*/  IMAD.MOV.U32 R17, RZ, RZ, R10 ;  /* 0x000000ffff117224 */ /* 0x004fe200078e000a */
[----:B------:R-:W-:Y:S01]  /*31700*/  MOV R16, R11 ;  /* 0x0000000b00107202 */ /* 0x000fe20000000f00 */
[----:B---3--:R-:W-:Y:S01]  /*31710*/  HMMA.16816.F32 R24, R24, R10, R12 ;  /* 0x0000000a1818723c */ /* 0x008fe2000000180c */
[----:B------:R-:W2:Y:S11]  /*31720*/  LDL.LU R14, [R1+0x2ad8] ;  /* 0x002ad800010e7983 */ /* 0x000eb60000300800 */
[----:B------:R-:W-:Y:S11]  /*31730*/  @!UPT UIADD3 URZ, URZ, URZ, URZ ;  /* 0x0000003f3f3ff290 */ /* 0x000ff6000fffe03f */
[----:B------:R0:W-:Y:S01]  /*31740*/  STL.64 [R1+0xa0], R24 ;  /* 0x0000a01801007387 */ /* 0x0001e20000100a00 */
[----:B------:R1:W-:Y:S02]  /*31750*/  STL.64 [R1+0xa8], R26 ;  /* 0x0000a81a01007387 */ /* 0x0003e40000100a00 */
[----:B------:R-:W3:Y:S02]  /*31760*/  LDL.LU.64 R10, [R1+0x2ad0] ;  /* 0x002ad000010a7983 */ /* 0x000ee40000300a00 */
[----:B------:R-:W3:Y:S01]  /*31770*/  LDL.LU.64 R8, [R1+0x2ac8] ;  /* 0x002ac80001087983 */ /* 0x000ee20000300a00 */
[----:B0-----:R-:W3:Y:S01]  /*31780*/  LDL.LU.64 R24, [R1+0x90] ;  /* 0x0000900001187983 */ /* 0x001ee20000300a00 */
[----:B-1----:R-:W3:Y:S01]  /*31790*/  LDL.LU.64 R26, [R1+0x98] ;  /* 0x00009800011a7983 */ /* 0x002ee20000300a00 */
[----:B------:R-:W-:Y:S01]  /*317a0*/  MOV R13, R6 ;  /* 0x00000006000d7202 */ /* 0x000fe20000000f00 */
[----:B------:R-:W-:Y:S01]  /*317b0*/  IMAD.MOV.U32 R12, RZ, RZ, R7 ;  /* 0x000000ffff0c7224 */ /* 0x000fe200078e0007 */
[----:B---3--:R-:W-:Y:S01]  /*317c0*/  HMMA.16816.F32 R8, R24, R6, R8 ;  /* 0x000000061808723c */ /* 0x008fe20000001808 */
[----:B------:R-:W0:Y:S11]  /*317d0*/  LDSM.16.MT88.4 R4, [R2+0xe000] ;  /* 0x00e000000204783b */ /* 0x000e360000004200 */
[----:B------:R-:W-:Y:S11]  /*317e0*/  @!UPT UIADD3 URZ, URZ, URZ, URZ ;  /* 0x0000003f3f3ff290 */ /* 0x000ff6000fffe03f */
[----:B------:R1:W-:Y:S01]  /*317f0*/  STL.64 [R1+0xe0], R8 ;  /* 0x0000e00801007387 */ /* 0x0003e20000100a00 */
[----:B------:R-:W-:Y:S01]  /*31800*/  STL.64 [R1+0xe8], R10 ;  /* 0x0000e80a01007387 */ /* 0x000fe20000100a00 */
[----:B0-----:R-:W-:Y:S02]  /*31810*/  MOV R0, R5 ;  /* 0x0000000500007202 */ /* 0x001fe40000000f00 */
[----:B------:R-:W-:Y:S01]  /*31820*/  MOV R3, R6 ;  /* 0x0000000600037202 */ /* 0x000fe20000000f00 */
[----:B------:R-:W-:Y:S01]  /*31830*/  STL [R1+0x30], R4 ;  /* 0x0000300401007387 */ /* 0x000fe20000100800 */
[----:B------:R-:W-:Y:S02]  /*31840*/  MOV R28, R7 ;  /* 0x00000007001c7202 */ /* 0x000fe40000000f00 */
[----:B--2---:R-:W0:Y:S04]  /*31850*/  LDSM.16.M88.4 R4, [R14+0x10180] ;  /* 0x010180000e04783b */ /* 0x004e280000000200 */
[----:B------:R-:W2:Y:S01]  /*31860*/  LDL R15, [R1+0x14c4] ;  /* 0x0014c400010f7983 */ /* 0x000ea20000100800 */
[----:B------:R-:W-:Y:S01]  /*31870*/  STL [R1+0x2a74], R3 ;  /* 0x002a740301007387 */ /* 0x000fe20000100800 */
[----:B-1----:R-:W-:-:S02]  /*31880*/  MOV R9, R26 ;  /* 0x0000001a00097202 */ /* 0x002fc40000000f00 */
[----:B------:R-:W-:Y:S01]  /*31890*/  MOV R8, R27 ;  /* 0x0000001b00087202 */ /* 0x000fe20000000f00 */
[----:B0-----:R0:W-:Y:S01]  /*318a0*/  STL [R1+0x283c], R6 ;  /* 0x00283c0601007387 */ /* 0x0011e20000100800 */
[----:B------:R1:W-:Y:S02]  /*318b0*/  STL [R1+0x2838], R7 ;  /* 0x0028380701007387 */ /* 0x0003e40000100800 */
[----:B------:R3:W-:Y:S02]  /*318c0*/  STL.64 [R1+0x2a38], R4 ;  /* 0x002a380401007387 */ /* 0x0007e40000100a00 */
[----:B------:R-:W4:Y:S01]  /*318d0*/  LDL.LU.64 R26, [R1+0x68] ;  /* 0x00006800011a7983 */ /* 0x000f220000300a00 */
[----:B------:R-:W-:Y:S02]  /*318e0*/  MOV R11, R24 ;  /* 0x00000018000b7202 */ /* 0x000fe40000000f00 */
[----:B------:R-:W-:Y:S02]  /*318f0*/  MOV R10, R25 ;  /* 0x00000019000a7202 */ /* 0x000fe40000000f00 */
[----:B0-----:R-:W-:Y:S01]  /*31900*/  MOV R6, R19 ;  /* 0x0000001300067202 */ /* 0x001fe20000000f00 */
[----:B-1----:R-:W-:Y:S01]  /*31910*/  IMAD.MOV.U32 R7, RZ, RZ, R18 ;  /* 0x000000ffff077224 */ /* 0x002fe200078e0012 */
[----:B---3--:R-:W-:-:S02]  /*31920*/  MOV R4, R21 ;  /* 0x0000001500047202 */ /* 0x008fc40000000f00 */
[----:B------:R-:W-:Y:S02]  /*31930*/  MOV R5, R20 ;  /* 0x0000001400057202 */ /* 0x000fe40000000f00 */
[----:B------:R-:W-:Y:S04]  /*31940*/  LDSM.16.M88.4 R20, [R14+0x18180] ;  /* 0x018180000e14783b */ /* 0x000fe80000000200 */
[----:B----4-:R0:W-:Y:S04]  /*31950*/  STL.64 [R1+0x2ac0], R26 ;  /* 0x002ac01a01007387 */ /* 0x0101e80000100a00 */
[----:B0-----:R-:W3:Y:S01]  /*31960*/  LDL.LU.64 R26, [R1+0x78] ;  /* 0x00007800011a7983 */ /* 0x001ee20000300a00 */
[----:B------:R0:W-:Y:S02]  /*31970*/  STL.64 [R1+0x2ab0], R6 ;  /* 0x002ab00601007387 */ /* 0x0001e40000100a00 */
[----:B------:R1:W-:Y:S01]  /*31980*/  STL.64 [R1+0x2aa8], R4 ;  /* 0x002aa80401007387 */ /* 0x0003e20000100a00 */
[----:B0-----:R-:W-:-:S02]  /*31990*/  MOV R6, R9 ;  /* 0x0000000900067202 */ /* 0x001fc40000000f00 */
[----:B-1----:R-:W-:Y:S02]  /*319a0*/  MOV R4, R11 ;  /* 0x0000000b00047202 */ /* 0x002fe40000000f00 */
[----:B------:R-:W-:Y:S02]  /*319b0*/  MOV R5, R10 ;  /* 0x0000000a00057202 */ /* 0x000fe40000000f00 */
[----:B------:R-:W-:Y:S02]  /*319c0*/  MOV R7, R8 ;  /* 0x0000000800077202 */ /* 0x000fe40000000f00 */
[----:B------:R-:W0:Y:S04]  /*319d0*/  LDSM.16.M88.4 R8, [R14+0x14180] ;  /* 0x014180000e08783b */ /* 0x000e280000000200 */
[----:B0-----:R0:W-:Y:S01]  /*319e0*/  STL [R1+0x288c], R10 ;  /* 0x00288c0a01007387 */ /* 0x0011e20000100800 */
[----:B------:R1:W-:Y:S01]  /*319f0*/  STL [R1+0x2888], R11 ;  /* 0x0028880b01007387 */ /* 0x0003e20000100800 */
[----:B0-----:R-:W-:-:S02]  /*31a00*/  MOV R10, R17 ;  /* 0x00000011000a7202 */ /* 0x001fc40000000f00 */
[----:B-1----:R-:W-:Y:S02]  /*31a10*/  MOV R11, R16 ;  /* 0x00000010000b7202 */ /* 0x002fe40000000f00 */
[----:B------:R-:W0:Y:S04]  /*31a20*/  LDSM.16.M88.4 R16, [R14+0x1c180] ;  /* 0x01c180000e10783b */ /* 0x000e280000000200 */
[----:B------:R-:W-:Y:S01]  /*31a30*/  STL.64 [R1+0x2a40], R8 ;  /* 0x002a400801007387 */ /* 0x000fe20000100a00 */
[----:B------:R-:W-:Y:S02]  /*31a40*/  STL [R1+0x2874], R22 ;  /* 0x0028741601007387 */ /* 0x000fe40000100800 */
[----:B------:R-:W-:Y:S02]  /*31a50*/  STL [R1+0x2870], R23 ;  /* 0x0028701701007387 */ /* 0x000fe40000100800 */
[----:B------:R1:W-:Y:S02]  /*31a60*/  STL.64 [R1+0x2a48], R20 ;  /* 0x002a481401007387 */ /* 0x0003e40000100a00 */
[----:B-1----:R-:W4:Y:S01]  /*31a70*/  LDL.LU R20, [R1+0x2e0] ;  /* 0x0002e00001147983 */ /* 0x002f220000300800 */
[----:B------:R-:W4:Y:S02]  /*31a80*/  LDL.LU R21, [R1+0x2e4] ;  /* 0x0002e40001157983 */ /* 0x000f240000300800 */
[----:B------:R-:W4:Y:S02]  /*31a90*/  LDL.LU R22, [R1+0x2e8] ;  /* 0x0002e80001167983 */ /* 0x000f240000300800 */
[----:B------:R-:W4:Y:S01]  /*31aa0*/  LDL.LU R23, [R1+0x2ec] ;  /* 0x0002ec0001177983 */ /* 0x000f220000300800 */
[----:B0-----:R-:W-:Y:S01]  /*31ab0*/  STL [R1+0x2834], R18 ;  /* 0x0028341201007387 */ /* 0x001fe20000100800 */
[----:B------:R-:W-:Y:S02]  /*31ac0*/  STL [R1+0x2830], R19 ;  /* 0x0028301301007387 */ /* 0x000fe40000100800 */
[----:B------:R0:W-:Y:S02]  /*31ad0*/  STL.64 [R1+0x2a30], R16 ;  /* 0x002a301001007387 */ /* 0x0001e40000100a00 */
[----:B0-----:R-:W2:Y:S01]  /*31ae0*/  LDL.LU R16, [R1+0x280] ;  /* 0x0002800001107983 */ /* 0x001ea20000300800 */
[----:B------:R-:W2:Y:S02]  /*31af0*/  LDL.LU R17, [R1+0x284] ;  /* 0x0002840001117983 */ /* 0x000ea40000300800 */
[----:B------:R-:W2:Y:S02]  /*31b00*/  LDL.LU R18, [R1+0x288] ;  /* 0x0002880001127983 */ /* 0x000ea40000300800 */
[----:B------:R-:W2:Y:S01]  /*31b10*/  LDL.LU R19, [R1+0x28c] ;  /* 0x00028c0001137983 */ /* 0x000ea20000300800 */
[----:B---3--:R-:W-:Y:S01]  /*31b20*/  MOV R14, R27 ;  /* 0x0000001b000e7202 */ /* 0x008fe20000000f00 */
[----:B--2---:R-:W-:Y:S11]  /*31b30*/  HMMA.16816.F32 R16, R4, R26, R16 ;  /* 0x0000001a0410723c */ /* 0x004ff60000001810 */
[----:B------:R-:W-:Y:S11]  /*31b40*/  @!UPT UIADD3 URZ, URZ, URZ, URZ ;  /* 0x0000003f3f3ff290 */ /* 0x000ff6000fffe03f */
[----:B------:R-:W-:Y:S01]  /*31b50*/  @!UPT UIADD3 URZ, URZ, URZ, URZ ;  /* 0x0000003f3f3ff290 */ /* 0x000fe2000fffe03f */
[----:B------:R0:W-:Y:S02]  /*31b60*/  STL.64 [R1+0xf0], R16 ;  /* 0x0000f01001007387 */ /* 0x0001e40000100a00 */
[----:B0-----:R-:W-:Y:S02]  /*31b70*/  IMAD.MOV.U32 R16, RZ, RZ, R26 ;  /* 0x000000ffff107224 */ /* 0x001fe400078e001a */
[----:B------:R-:W0:Y:S02]  /*31b80*/  LDSM.16.MT88.4 R24, [R2+0xe080] ;  /* 0x00e080000218783b */ /* 0x000e240000004200 */
[----:B0-----:R-:W-:Y:S02]  /*31b90*/  MOV R3, R24 ;  /* 0x0000001800037202 */ /* 0x001fe40000000f00 */
[----:B------:R-:W-:Y:S02]  /*31ba0*/  MOV R29, R25 ;  /* 0x00000019001d7202 */ /* 0x000fe40000000f00 */
[----:B------:R-:W-:-:S02]  /*31bb0*/  MOV R9, R26 ;  /* 0x0000001a00097202 */ /* 0x000fc40000000f00 */
[----:B------:R-:W-:Y:S02]  /*31bc0*/  MOV R8, R27 ;  /* 0x0000001b00087202 */ /* 0x000fe40000000f00 */
[----:B------:R-:W0:Y:S04]  /*31bd0*/  LDSM.16.MT88.4 R24, [R15+0xe000] ;  /* 0x00e000000f18783b */ /* 0x000e280000004200 */
[----:B------:R-:W-:Y:S04]  /*31be0*/  STL.64 [R1+0xf8], R18 ;  /* 0x0000f81201007387 */ /* 0x000fe80000100a00 */
[----:B0-----:R-:W-:Y:S01]  /*31bf0*/  STL.64 [R1+0x10], R24 ;  /* 0x0000101801007387 */ /* 0x001fe20000100a00 */
[----:B------:R0:W-:Y:S01]  /*31c00*/  STL [R1+0x18], R26 ;  /* 0x0000181a01007387 */ /* 0x0001e20000100800 */
[----:B------:R-:W-:-:S02]  /*31c10*/  MOV R2, R27 ;  /* 0x0000001b00027202 */ /* 0x000fc40000000f00 */
[----:B0-----:R-:W4:Y:S03]  /*31c20*/  LDL.LU.64 R26, [R1+0x2ac0] ;  /* 0x002ac000011a7983 */ /* 0x001f260000300a00 */
[----:B------:R0:W-:Y:S01]  /*31c30*/  STL [R1+0x29d4], R2 ;  /* 0x0029d40201007387 */ /* 0x0001e20000100800 */
[----:B----4-:R-:W-:Y:S01]  /*31c40*/  HMMA.16816.F32 R20, R4, R26, R20 ;  /* 0x0000001a0414723c */ /* 0x010fe20000001814 */
[----:B0-----:R-:W-:Y:S11]  /*31c50*/  IMAD.MOV.U32 R2, RZ, RZ, R27 ;  /* 0x000000ffff027224 */ /* 0x001ff600078e001b */
[----:B------:R-:W-:Y:S11]  /*31c60*/  @!UPT UIADD3 URZ, URZ, URZ, URZ ;  /* 0x0000003f3f3ff290 */ /* 0x000ff6000fffe03f */
[----:B------:R0:W-:Y:S01]  /*31c70*/  STL.64 [R1+0x110], R20 ;  /* 0x0001101401007387 */ /* 0x0001e20000100a00 */
[----:B------:R1:W-:Y:S02]  /*31c80*/  STL.64 [R1+0x118], R22 ;  /* 0x0001181601007387 */ /* 0x0003e40000100a00 */
[----:B------:R-:W2:Y:S01]  /*31c90*/  LDL R27, [R1+0x14c0] ;  /* 0x0014c000011b7983 */ /* 0x000ea20000100800 */
[----:B0-----:R-:W3:Y:S01]  /*31ca0*/  LDL.LU R20, [R1+0x270] ;  /* 0x0002700001147983 */ /* 0x001ee20000300800 */
[----:B------:R-:W3:Y:S02]  /*31cb0*/  LDL.LU R21, [R1+0x274] ;  /* 0x0002740001157983 */ /* 0x000ee40000300800 */
[----:B-1----:R-:W4:Y:S02]  /*31cc0*/  LDL.LU R22, [R1+0x278] ;  /* 0x0002780001167983 */ /* 0x002f240000300800 */
[----:B------:R-:W4:Y:S01]  /*31cd0*/  LDL.LU R23, [R1+0x27c] ;  /* 0x00027c0001177983 */ /* 0x000f220000300800 */
[----:B------:R-:W-:Y:S01]  /*31ce0*/  MOV R17, R26 ;  /* 0x0000001a00117202 */ /* 0x000fe20000000f00 */
[----:B----4-:R0:W-:Y:S01]  /*31cf0*/  STL.64 [R1+0x2a58], R22 ;  /* 0x002a581601007387 */ /* 0x0101e20000100a00 */
[----:B---3--:R-:W-:Y:S02]  /*31d00*/  STL.64 [R1+0x2a50], R20 ;  /* 0x002a501401007387 */ /* 0x008fe40000100a00 */
[----:B0-----:R-:W-:-:S02]  /*31d10*/  MOV R22, R17 ;  /* 0x0000001100167202 */ /* 0x001fc40000000f00 */
[----:B------:R-:W-:-:S05]  /*31d20*/  MOV R23, R2 ;  /* 0x0000000200177202 */ /* 0x000fca0000000f00 */
[----:B------:R0:W-:Y:S02]  /*31d30*/  STL.64 [R1+0x2a78], R22 ;  /* 0x002a781601007387 */ /* 0x0001e40000100a00 */
[----:B0-----:R-:W-:Y:S02]  /*31d40*/  MOV R22, R16 ;  /* 0x0000001000167202 */ /* 0x001fe40000000f00 */
[----:B------:R-:W-:-:S05]  /*31d50*/  MOV R23, R14 ;  /* 0x0000000e00177202 */ /* 0x000fca0000000f00 */
[----:B------:R0:W-:Y:S02]  /*31d60*/  STL.64 [R1+0x2a90], R22 ;  /* 0x002a901601007387 */ /* 0x0001e40000100a00 */
[----:B0-----:R-:W-:Y:S02]  /*31d70*/  MOV R22, R13 ;  /* 0x0000000d00167202 */ /* 0x001fe40000000f00 */
[----:B------:R-:W-:Y:S02]  /*31d80*/  MOV R23, R12 ;  /* 0x0000000c00177202 */ /* 0x000fe40000000f00 */
[----:B------:R-:W0:Y:S04]  /*31d90*/  LDSM.16.MT88.4 R12, [R15+0xe080] ;  /* 0x00e080000f0c783b */ /* 0x000e280000004200 */
[----:B------:R1:W-:Y:S01]  /*31da0*/  STL.64 [R1+0x2ab8], R22 ;  /* 0x002ab81601007387 */ /* 0x0003e20000100a00 */
[----:B------:R-:W3:Y:S02]  /*31db0*/  LDL.LU R20, [R1+0x2d0] ;  /* 0x0002d00001147983 */ /* 0x000ee40000300800 */
[----:B------:R-:W3:Y:S01]  /*31dc0*/  LDL.LU R21, [R1+0x2d4] ;  /* 0x0002d40001157983 */ /* 0x000ee20000300800 */
[----:B-1----:R-:W3:Y:S01]  /*31dd0*/  LDL.LU R22, [R1+0x2d8] ;  /* 0x0002d80001167983 */ /* 0x002ee20000300800 */
[----:B------:R-:W3:Y:S03]  /*31de0*/  LDL.LU R23, [R1+0x2dc] ;  /* 0x0002dc0001177983 */ /* 0x000ee60000300800 */
[----:B0-----:R-:W-:Y:S01]  /*31df0*/  STL.64 [R1], R12 ;  /* 0x0000000c01007387 */ /* 0x001fe20000100a00 */
[----:B------:R-:W-:Y:S02]  /*31e00*/  STL [R1+0xc], R15 ;  /* 0x00000c0f01007387 */ /* 0x000fe40000100800 */
[----:B------:R-:W4:Y:S02]  /*31e10*/  LDL.LU R16, [R1+0x260] ;  /* 0x0002600001107983 */ /* 0x000f240000300800 */
[----:B------:R-:W4:Y:S01]  /*31e20*/  LDL.LU R17, [R1+0x264] ;  /* 0x0002640001117983 */ /* 0x000f220000300800 */
[----:B------:R-:W3:Y:S01]  /*31e30*/  LDL.LU R18, [R1+0x268] ;  /* 0x0002680001127983 */ /* 0x000ee20000300800 */
[----:B------:R-:W3:Y:S01]  /*31e40*/  LDL.LU R19, [R1+0x26c] ;  /* 0x00026c0001137983 */ /* 0x000ee20000300800 */
[----:B------:R-:W-:-:S02]  /*31e50*/  MOV R2, R14 ;  /* 0x0000000e00027202 */ /* 0x000fc40000000f00 */
[----:B--2---:R-:W0:Y:S02]  /*31e60*/  LDSM.16.MT88.4 R12, [R27+0xe000] ;  /* 0x00e000001b0c783b */ /* 0x004e240000004200 */
[----:B------:R-:W1:Y:S02]  /*31e70*/  LDSM.16.MT88.4 R24, [R27+0xe080] ;  /* 0x00e080001b18783b */ /* 0x000e640000004200 */
[----:B---3--:R-:W-:Y:S02]  /*31e80*/  STL.64 [R1+0x2a88], R18 ;  /* 0x002a881201007387 */ /* 0x008fe40000100a00 */
[----:B----4-:R2:W-:Y:S02]  /*31e90*/  STL.64 [R1+0x2a80], R16 ;  /* 0x002a801001007387 */ /* 0x0105e40000100a00 */
[----:B--2---:R-:W2:Y:S01]  /*31ea0*/  LDL.LU R16, [R1+0x2b0] ;  /* 0x0002b00001107983 */ /* 0x004ea20000300800 */
[----:B------:R-:W2:Y:S02]  /*31eb0*/  LDL.LU R17, [R1+0x2b4] ;  /* 0x0002b40001117983 */ /* 0x000ea40000300800 */
[----:B------:R-:W3:Y:S02]  /*31ec0*/  LDL.LU R18, [R1+0x2b8] ;  /* 0x0002b80001127983 */ /* 0x000ee40000300800 */
[----:B------:R-:W3:Y:S01]  /*31ed0*/  LDL.LU R19, [R1+0x2bc] ;  /* 0x0002bc0001137983 */ /* 0x000ee20000300800 */
[----:B------:R-:W-:Y:S01]  /*31ee0*/  HMMA.16816.F32 R4, R4, R10, R20 ;  /* 0x0000000a0404723c */ /* 0x000fe20000001814 */
[----:B---3--:R-:W-:Y:S01]  /*31ef0*/  STL.64 [R1+0x2aa0], R18 ;  /* 0x002aa01201007387 */ /* 0x008fe20000100a00 */
[----:B--2---:R2:W-:Y:S03]  /*31f00*/  STL.64 [R1+0x2a98], R16 ;  /* 0x002a981001007387 */ /* 0x0045e60000100a00 */
[----:B--2---:R-:W2:Y:S01]  /*31f10*/  LDL.LU R16, [R1+0x2c0] ;  /* 0x0002c00001107983 */ /* 0x004ea20000300800 */
[----:B------:R-:W2:Y:S02]  /*31f20*/  LDL.LU R17, [R1+0x2c4] ;  /* 0x0002c40001117983 */ /* 0x000ea40000300800 */
[----:B------:R-:W2:Y:S02]  /*31f30*/  LDL.LU R18, [R1+0x2c8] ;  /* 0x0002c80001127983 */ /* 0x000ea40000300800 */
[----:B------:R-:W2:Y:S01]  /*31f40*/  LDL.LU R19, [R1+0x2cc] ;  /* 0x0002cc0001137983 */ /* 0x000ea20000300800 */
[----:B0-----:R-:W-:Y:S01]  /*31f50*/  STL.64 [R1+0x2960], R14 ;  /* 0x0029600e01007387 */ /* 0x001fe20000100a00 */
[----:B------:R0:W-:Y:S03]  /*31f60*/  STL.64 [R1+0x2958], R12 ;  /* 0x0029580c01007387 */ /* 0x0001e60000100a00 */
[----:B0-----:R-:W3:Y:S01]  /*31f70*/  LDL.LU R12, [R1+0x2a0] ;  /* 0x0002a000010c7983 */ /* 0x001ee20000300800 */
[----:B------:R-:W3:Y:S02]  /*31f80*/  LDL.LU R13, [R1+0x2a4] ;  /* 0x0002a400010d7983 */ /* 0x000ee40000300800 */
[----:B------:R-:W3:Y:S02]  /*31f90*/  LDL.LU R14, [R1+0x2a8] ;  /* 0x0002a800010e7983 */ /* 0x000ee40000300800 */
[----:B------:R-:W3:Y:S01]  /*31fa0*/  LDL.LU R15, [R1+0x2ac] ;  /* 0x0002ac00010f7983 */ /* 0x000ee20000300800 */
[----:B------:R-:W2:Y:S02]  /*31fb0*/  LDL.LU.64 R22, [R1+0x2ab8] ;  /* 0x002ab80001167983 */ /* 0x000ea40000300a00 */
[----:B------:R-:W-:Y:S02]  /*31fc0*/  STL.64 [R1+0x390], R4 ;  /* 0x0003900401007387 */ /* 0x000fe40000100a00 */
[----:B------:R0:W-:Y:S02]  /*31fd0*/  STL.64 [R1+0x398], R6 ;  /* 0x0003980601007387 */ /* 0x0001e40000100a00 */
[----:B0-----:R-:W2:Y:S01]  /*31fe0*/  LDL.LU.64 R6, [R1+0x2ab0] ;  /* 0x002ab00001067983 */ /* 0x001ea20000300a00 */
[----:B------:R-:W2:Y:S02]  /*31ff0*/  LDL.LU.64 R4, [R1+0x2aa8] ;  /* 0x002aa80001047983 */ /* 0x000ea40000300a00 */
[----:B-1----:R-:W-:Y:S02]  /*32000*/  STL.64 [R1+0x2920], R26 ;  /* 0x0029201a01007387 */ /* 0x002fe40000100a00 */
[----:B------:R0:W-:Y:S02]  /*32010*/  STL.64 [R1+0x2918], R24 ;  /* 0x0029181801007387 */ /* 0x0001e40000100a00 */
[----:B0-----:R-:W4:Y:S01]  /*32020*/  LDL.LU R24, [R1+0x240] ;  /* 0x0002400001187983 */ /* 0x001f220000300800 */
[----:B------:R-:W4:Y:S02]  /*32030*/  LDL.LU R25, [R1+0x244] ;  /* 0x0002440001197983 */ /* 0x000f240000300800 */
[----:B------:R-:W4:Y:S02]  /*32040*/  LDL.LU R26, [R1+0x248] ;  /* 0x00024800011a7983 */ /* 0x000f240000300800 */
[----:B------:R-:W4:Y:S01]  /*32050*/  LDL.LU R27, [R1+0x24c] ;  /* 0x00024c00011b7983 */ /* 0x000f220000300800 */
[C---:B--2---:R-:W-:Y:S01]  /*32060*/  HMMA.16816.F32 R20, R4.reuse, R22, R16 ;  /* 0x000000160414723c */ /* 0x044fe20000001810 */
[----:B------:R-:W2:Y:S01]  /*32070*/  LDL.LU.64 R18, [R1+0x2aa0] ;  /* 0x002aa00001127983 */ /* 0x000ea20000300a00 */
[----:B------:R-:W2:Y:S11]  /*32080*/  LDL.LU.64 R16, [R1+0x2a98] ;  /* 0x002a980001107983 */ /* 0x000eb60000300a00 */
[----:B------:R-:W-:Y:S10]  /*32090*/  @!UPT UIADD3 URZ, URZ, URZ, URZ ;  /* 0x0000003f3f3ff290 */ /* 0x000ff4000fffe03f */
        /* <DEDUP_REMOVED lines=9> */
[----:B0-----:R-:W3:Y:S02]  /*32130*/  LDL.LU.64 R22, [R1+0x2a78] ;  /* 0x002a780001167983 */ /* 0x001ee40000300a00 */
[----:B---3--:R-:W-:Y:S07]  /*32140*/  HMMA.16816.F32 R20, R4, R22, R12 ;  /* 0x000000160414723c */ /* 0x008fee000000180c */
[----:B------:R-:W-:-:S02]  /*32150*/  IMAD.MOV.U32 R12, RZ, RZ, R3 ;  /* 0x000000ffff0c7224 */ /* 0x000fc400078e0003 */
[----:B------:R-:W3:Y:S01]  /*32160*/  LDL.LU R3, [R1+0x2a74] ;  /* 0x002a740001037983 */ /* 0x000ee20000300800 */
[----:B------:R-:W-:Y:S11]  /*32170*/  MOV R13, R29 ;  /* 0x0000001d000d7202 */ /* 0x000ff60000000f00 */
[----:B------:R-:W-:Y:S02]  /*32180*/  @!UPT UIADD3 URZ, URZ, URZ, URZ ;  /* 0x0000003f3f3ff290 */ /* 0x000fe4000fffe03f */
[----:B------:R-:W-:Y:S01]  /*32190*/  STL.64 [R1+0x280], R20 ;  /* 0x0002801401007387 */ /* 0x000fe20000100a00 */
[----:B------:R-:W-:Y:S02]  /*321a0*/  STL.64 [R1+0x288], R22 ;  /* 0x0002881601007387 */ /* 0x000fe40000100a00 */
[----:B------:R-:W2:Y:S01]  /*321b0*/  LDL.LU R29, [R1+0x2a70] ;  /* 0x002a7000011d7983 */ /* 0x000ea20000300800 */
[----:B------:R-:W-:Y:S02]  /*321c0*/  MOV R14, R9 ;  /* 0x00000009000e7202 */ /* 0x000fe40000000f00 */
[----:B------:R-:W-:-:S05]  /*321d0*/  MOV R15, R8 ;  /* 0x00000008000f7202 */ /* 0x000fca0000000f00 */
[----:B------:R-:W-:Y:S01]  /*321e0*/  STL.64 [R1+0x2a20], R14 ;  /* 0x002a200e01007387 */ /* 0x000fe20000100a00 */
[----:B------:R0:W-:Y:S03]  /*321f0*/  STL.64 [R1+0x2a18], R12 ;  /* 0x002a180c01007387 */ /* 0x0001e60000100a00 */
[----:B0-----:R-:W4:Y:S01]  /*32200*/  LDL.LU R12, [R1+0x30] ;  /* 0x00003000010c7983 */ /* 0x001f220000300800 */
[----:B------:R-:W-:Y:S02]  /*32210*/  MOV R13, R0 ;  /* 0x00000000000d7202 */ /* 0x000fe40000000f00 */
[----:B------:R-:W4:Y:S01]  /*32220*/  LDL.LU R0, [R1+0x2a6c] ;  /* 0x002a6c0001007983 */ /* 0x000f220000300800 */
[----:B------:R-:W-:Y:S01]  /*32230*/  MOV R15, R28 ;  /* 0x0000001c000f7202 */ /* 0x000fe20000000f00 */
[----:B--2---:R0:W1:Y:S01]  /*32240*/  LDSM.16.MT88.4 R20, [R29+0xe000] ;  /* 0x00e000001d14783b */ /* 0x0040620000004200 */
[----:B---3--:R-:W-:-:S02]  /*32250*/  MOV R14, R3 ;  /* 0x00000003000e7202 */ /* 0x008fc40000000f00 */
[----:B------:R-:W2:Y:S02]  /*32260*/  LDL.LU R3, [R1+0x2a68] ;  /* 0x002a680001037983 */ /* 0x000ea40000300800 */
[----:B------:R-:W3:Y:S01]  /*32270*/  LDL.LU R28, [R1+0x2a64] ;  /* 0x002a6400011c7983 */ /* 0x000ee20000300800 */
[----:B0-----:R-:W2:Y:S04]  /*32280*/  LDL.LU R29, [R1+0x2a60] ;  /* 0x002a6000011d7983 */ /* 0x001ea80000300800 */
[----:B-1----:R-:W-:Y:S01]  /*32290*/  STL.64 [R1+0x60], R20 ;  /* 0x0000601401007387 */ /* 0x002fe20000100a00 */
[----:B------:R0:W-:Y:S03]  /*322a0*/  STL.64 [R1+0x68], R22 ;  /* 0x0000681601007387 */ /* 0x0001e60000100a00 */
[----:B0-----:R-:W2:Y:S01]  /*322b0*/  LDL.LU.64 R22, [R1+0x2a58] ;  /* 0x002a580001167983 */ /* 0x001ea20000300a00 */
[----:B------:R-:W2:Y:S02]  /*322c0*/  LDL.LU.64 R20, [R1+0x2a50] ;  /* 0x002a500001147983 */ /* 0x000ea40000300a00 */
[----:B--2---:R-:W-:Y:S01]  /*322d0*/  HMMA.16816.F32 R4, R4, R10, R20 ;  /* 0x0000000a0404723c */ /* 0x004fe20000001814 */
[----:B------:R-:W2:Y:S01]  /*322e0*/  LDL.LU.64 R20, [R1+0x2a48] ;  /* 0x002a480001147983 */ /* 0x000ea20000300a00 */
[----:B------:R-:W2:Y:S11]  /*322f0*/  LDL.LU.64 R8, [R1+0x2a40] ;  /* 0x002a400001087983 */ /* 0x000eb60000300a00 */
[----:B------:R-:W-:Y:S10]  /*32300*/  @!UPT UIADD3 URZ, URZ, URZ, URZ ;  /* 0x0000003f3f3ff290 */ /* 0x000ff4000fffe03f */
[----:B------:R0:W-:Y:S01]  /*32310*/  STL.64 [R1+0x278], R6 ;  /* 0x0002780601007387 */ /* 0x0001e20000100a00 */
[----:B------:R-:W-:Y:S01]  /*32320*/  MOV R10, R4 ;  /* 0x00000004000a7202 */ /* 0x000fe20000000f00 */
[----:B------:R-:W-:Y:S02]  /*32330*/  IMAD.MOV.U32 R11, RZ, RZ, R5 ;  /* 0x000000ffff0b7224 */ /* 0x000fe400078e0005 */
[----:B------:R-:W2:Y:S02]  /*32340*/  LDL.LU.64 R4, [R1+0x2a38] ;  /* 0x002a380001047983 */ /* 0x000ea40000300a00 */
[----:B------:R-:W-:Y:S02]  /*32350*/  STL [R1+0x2898], R10 ;  /* 0x0028980a01007387 */ /* 0x000fe40000100800 */
[----:B------:R-:W-:Y:S01]  /*32360*/  STL [R1+0x2894], R11 ;  /* 0x0028940b01007387 */ /* 0x000fe20000100800 */
[----:B0-----:R-:W-:Y:S02]  /*32370*/  MOV R6, R3 ;  /* 0x0000000300067202 */ /* 0x001fe40000000f00 */
[----:B----4-:R-:W-:Y:S01]  /*32380*/  MOV R7, R0 ;  /* 0x0000000000077202 */ /* 0x010fe20000000f00 */
[----:B--2---:R-:W-:Y:S11]  /*32390*/  HMMA.16816.F32 R16, R12, R4, R16 ;  /* 0x000000040c10723c */ /* 0x004ff60000001810 */
[----:B------:R-:W-:Y:S11]  /*323a0*/  @!UPT UIADD3 URZ, URZ, URZ, URZ ;  /* 0x0000003f3f3ff290 */ /* 0x000ff6000fffe03f */
[----:B------:R-:W-:Y:S01]  /*323b0*/  @!UPT UIADD3 URZ, URZ, URZ, URZ ;  /* 0x0000003f3f3ff290 */ /* 0x000fe2000fffe03f */
[----:B------:R-:W-:Y:S01]  /*323c0*/  STL.64 [R1+0x368], R18 ;  /* 0x0003681201007387 */ /* 0x000fe20000100a00 */
[----:B------:R-:W-:Y:S02]  /*323d0*/  MOV R22, R16 ;  /* 0x0000001000167202 */ /* 0x000fe40000000f00 */
[----:B------:R-:W-:Y:S02]  /*323e0*/  MOV R23, R17 ;  /* 0x0000001100177202 */ /* 0x000fe40000000f00 */
[----:B------:R-:W2:Y:S01]  /*323f0*/  LDL.LU.64 R16, [R1+0x2a30] ;  /* 0x002a300001107983 */ /* 0x000ea20000300a00 */
[----:B------:R0:W-:Y:S02]  /*32400*/  STL.64 [R1+0x2a28], R4 ;  /* 0x002a280401007387 */ /* 0x0001e40000100a00 */
[----:B0-----:R-:W-:Y:S02]  /*32410*/  MOV R4, R29 ;  /* 0x0000001d00047202 */ /* 0x001fe40000000f00 */
[----:B---3--:R-:W-:-:S07]  /*32420*/  MOV R5, R28 ;  /* 0x0000001c00057202 */ /* 0x008fce0000000f00 */
[C---:B------:R-:W-:Y:S11]  /*32430*/  HMMA.16816.F32 R4, R12.reuse, R8, R4 ;  /* 0x000000080c04723c */ /* 0x040ff60000001804 */
[----:B------:R-:W-:Y:S11]  /*32440*/  @!UPT UIADD3 URZ, URZ, URZ, URZ ;  /* 0x0000003f3f3ff290 */ /* 0x000ff6000fffe03f */
[----:B------:R-:W-:Y:S01]  /*32450*/  @!UPT UIADD3 URZ, URZ, URZ, URZ ;  /* 0x0000003f3f3ff290 */ /* 0x000fe2000fffe03f */
[----:B------:R-:W-:Y:S01]  /*32460*/  STL.64 [R1+0x350], R4 ;  /* 0x0003500401007387 */ /* 0x000fe20000100a00 */
[----:B------:R0:W-:Y:S01]  /*32470*/  STL [R1+0x358], R6 ;  /* 0x0003580601007387 */ /* 0x0001e20000100800 */
[----:B------:R-:W-:Y:S02]  /*32480*/  MOV R29, R7 ;  /* 0x00000007001d7202 */ /* 0x000fe40000000f00 */
[C---:B0-----:R-:W-:Y:S03]  /*32490*/  HMMA.16816.F32 R4, R12.reuse, R20, R24 ;  /* 0x000000140c04723c */ /* 0x041fe60000001818 */
[----:B------:R-:W-:Y:S11]  /*324a0*/  STL [R1+0x2890], R29 ;  /* 0x0028901d01007387 */ /* 0x000ff60000100800 */
[----:B------:R-:W-:Y:S10]  /*324b0*/  @!UPT UIADD3 URZ, URZ, URZ, URZ ;  /* 0x0000003f3f3ff290 */ /* 0x000ff4000fffe03f */
[----:B------:R-:W-:Y:S01]  /*324c0*/  IMAD.MOV.U32 R19, RZ, RZ, R4 ;  /* 0x000000ffff137224 */ /* 0x000fe200078e0004 */
[----:B------:R-:W-:Y:S01]  /*324d0*/  MOV R28, R5 ;  /* 0x00000005001c7202 */ /* 0x000fe20000000f00 */
[----:B------:R-:W2:Y:S01]  /*324e0*/  LDL.LU R4, [R1+0x230] ;  /* 0x0002300001047983 */ /* 0x000ea20000300800 */
[----:B------:R-:W-:Y:S01]  /*324f0*/  MOV R3, R6 ;  /* 0x0000000600037202 */ /* 0x000fe20000000f00 */
[----:B------:R-:W2:Y:S01]  /*32500*/  LDL.LU R5, [R1+0x234] ;  /* 0x0002340001057983 */ /* 0x000ea20000300800 */
[----:B------:R-:W-:Y:S01]  /*32510*/  MOV R0, R7 ;  /* 0x0000000700007202 */ /* 0x000fe20000000f00 */
[----:B------:R-:W2:Y:S01]  /*32520*/  LDL.LU R6, [R1+0x238] ;  /* 0x0002380001067983 */ /* 0x000ea20000300800 */
[----:B------:R-:W2:Y:S02]  /*32530*/  LDL.LU R7, [R1+0x23c] ;  /* 0x00023c0001077983 */ /* 0x000ea40000300800 */
[----:B------:R-:W-:Y:S02]  /*32540*/  STL.64 [R1+0x2a00], R22 ;  /* 0x002a001601007387 */ /* 0x000fe40000100a00 */
        /* <DEDUP_REMOVED lines=9> */
[----:B------:R-:W3:Y:S02]  /*325e0*/  LDL.LU R22, [R1+0x228] ;  /* 0x0002280001167983 */ /* 0x000ee40000300800 */
[----:B------:R-:W3:Y:S01]  /*325f0*/  LDL.LU R23, [R1+0x22c] ;  /* 0x00022c0001177983 */ /* 0x000ee20000300800 */
[----:B------:R-:W4:Y:S01]  /*32600*/  LDL.LU R24, [R1+0x1c0] ;  /* 0x0001c00001187983 */ /* 0x000f220000300800 */
[----:B------:R-:W4:Y:S02]  /*32610*/  LDL.LU R25, [R1+0x1c4] ;  /* 0x0001c40001197983 */ /* 0x000f240000300800 */
[----:B------:R-:W3:Y:S02]  /*32620*/  LDL.LU R26, [R1+0x1c8] ;  /* 0x0001c800011a7983 */ /* 0x000ee40000300800 */
[----:B------:R-:W3:Y:S01]  /*32630*/  LDL.LU R27, [R1+0x1cc] ;  /* 0x0001cc00011b7983 */ /* 0x000ee20000300800 */
[----:B--2---:R-:W-:Y:S01]  /*32640*/  HMMA.16816.F32 R12, R12, R16, R4 ;  /* 0x000000100c0c723c */ /* 0x004fe20000001804 */
[----:B---3--:R-:W-:Y:S01]  /*32650*/  STL.64 [R1+0x29e0], R26 ;  /* 0x0029e01a01007387 */ /* 0x008fe20000100a00 */
[----:B----4-:R0:W-:Y:S03]  /*32660*/  STL.64 [R1+0x29d8], R24 ;  /* 0x0029d81801007387 */ /* 0x0101e60000100a00 */
[----:B0-----:R-:W2:Y:S01]  /*32670*/  LDL.LU R24, [R1+0x1e0] ;  /* 0x0001e00001187983 */ /* 0x001ea20000300800 */
[----:B------:R-:W2:Y:S02]  /*32680*/  LDL.LU R25, [R1+0x1e4] ;  /* 0x0001e40001197983 */ /* 0x000ea40000300800 */
[----:B------:R-:W3:Y:S02]  /*32690*/  LDL.LU R26, [R1+0x1e8] ;  /* 0x0001e800011a7983 */ /* 0x000ee40000300800 */
[----:B------:R-:W3:Y:S11]  /*326a0*/  LDL.LU R27, [R1+0x1ec] ;  /* 0x0001ec00011b7983 */ /* 0x000ef60000300800 */
[----:B------:R-:W-:Y:S03]  /*326b0*/  @!UPT UIADD3 URZ, URZ, URZ, URZ ;  /* 0x0000003f3f3ff290 */ /* 0x000fe6000fffe03f */
        /* <DEDUP_REMOVED lines=9> */
[----:B------:R-:W-:Y:S01]  /*32750*/  STL [R1+0x28b0], R0 ;  /* 0x0028b00001007387 */ /* 0x000fe20000100800 */
[----:B------:R-:W-:Y:S02]  /*32760*/  STL [R1+0x2848], R3 ;  /* 0x0028480301007387 */ /* 0x000fe40000100800 */
[----:B------:R-:W-:Y:S02]  /*32770*/  STL [R1+0x2844], R28 ;  /* 0x0028441c01007387 */ /* 0x000fe40000100800 */
[----:B------:R-:W-:Y:S01]  /*32780*/  STL [R1+0x2840], R19 ;  /* 0x0028401301007387 */ /* 0x000fe20000100800 */
[----:B------:R-:W3:Y:S01]  /*32790*/  LDL.LU.64 R4, [R1+0x2a28] ;  /* 0x002a280001047983 */ /* 0x000ee20000300a00 */
[----:B------:R0:W-:Y:S02]  /*327a0*/  STL [R1+0x330], R12 ;  /* 0x0003300c01007387 */ /* 0x0001e40000100800 */
[----:B------:R-:W3:Y:S01]  /*327b0*/  LDL.LU.64 R14, [R1+0x2a20] ;  /* 0x002a2000010e7983 */ /* 0x000ee20000300a00 */
[----:B0-----:R-:W3:Y:S01]  /*327c0*/  LDL.LU.64 R12, [R1+0x2a18] ;  /* 0x002a1800010c7983 */ /* 0x001ee20000300a00 */
[----:B------:R-:W4:Y:S01]  /*327d0*/  LDL R0, [R1+0xcc4] ;  /* 0x000cc40001007983 */ /* 0x000f220000100800 */
[C---:B---3--:R-:W-:Y:S11]  /*327e0*/  HMMA.16816.F32 R20, R12.reuse, R4, R20 ;  /* 0x000000040c14723c */ /* 0x048ff60000001814 */
[----:B------:R-:W-:Y:S11]  /*327f0*/  @!UPT UIADD3 URZ, URZ, URZ, URZ ;  /* 0x0000003f3f3ff290 */ /* 0x000ff6000fffe03f */
[----:B------:R-:W-:Y:S01]  /*32800*/  @!UPT UIADD3 URZ, URZ, URZ, URZ ;  /* 0x0000003f3f3ff290 */ /* 0x000fe2000fffe03f */
[----:B------:R0:W-:Y:S01]  /*32810*/  STL [R1+0x328], R22 ;  /* 0x0003281601007387 */ /* 0x0001e20000100800 */
[----:B------:R-:W-:Y:S02]  /*32820*/  MOV R18, R23 ;  /* 0x0000001700127202 */ /* 0x000fe40000000f00 */
[----:B------:R-:W-:Y:S01]  /*32830*/  MOV R6, R20 ;  /* 0x0000001400067202 */ /* 0x000fe20000000f00 */
[----:B------:R-:W-:Y:S01]  /*32840*/  IMAD.MOV.U32 R7, RZ, RZ, R21 ;  /* 0x000000ffff077224 */ /* 0x000fe200078e0015 */
        /* <DEDUP_REMOVED lines=19> */
[----:B------:R-:W-:Y:S02]  /*32980*/  STL [R1+0x29d0], R18 ;  /* 0x0029d01201007387 */ /* 0x000fe40000100800 */
[----:B------:R0:W-:Y:S11]  /*32990*/  STL.64 [R1+0x29c8], R16 ;  /* 0x0029c81001007387 */ /* 0x0001f60000100a00 */
[----:B------:R-:W-:Y:S06]  /*329a0*/  @!UPT UIADD3 URZ, URZ, URZ, URZ ;  /* 0x0000003f3f3ff290 */ /* 0x000fec000fffe03f */
[----:B------:R1:W-:Y:S01]  /*329b0*/  STL.64 [R1+0x130], R12 ;  /* 0x0001300c01007387 */ /* 0x0003e20000100a00 */
[----:B------:R3:W-:Y:S02]  /*329c0*/  STL.64 [R1+0x138], R14 ;  /* 0x0001380e01007387 */ /* 0x0007e40000100a00 */
[----:B0-----:R-:W2:Y:S02]  /*329d0*/  LDL.LU R16, [R1+0x1d0] ;  /* 0x0001d00001107983 */ /* 0x001ea40000300800 */
[----:B------:R-:W2:Y:S01]  /*329e0*/  LDL.LU R17, [R1+0x1d4] ;  /* 0x0001d40001117983 */ /* 0x000ea20000300800 */
[----:B------:R-:W2:Y:S01]  /*329f0*/  LDL.LU R18, [R1+0x1d8] ;  /* 0x0001d80001127983 */ /* 0x000ea20000300800 */
[----:B------:R-:W2:Y:S03]  /*32a00*/  LDL.LU R19, [R1+0x1dc] ;  /* 0x0001dc0001137983 */ /* 0x000ea60000300800 */
[----:B-1----:R-:W2:Y:S01]  /*32a10*/  LDL.LU R12, [R1] ;  /* 0x00000000010c7983 */ /* 0x002ea20000300800 */
[----:B------:R-:W2:Y:S01]  /*32a20*/  LDL.LU R13, [R1+0x4] ;  /* 0x00000400010d7983 */ /* 0x000ea20000300800 */
[----:B---3--:R-:W-:-:S02]  /*32a30*/  MOV R14, R2 ;  /* 0x00000002000e7202 */ /* 0x008fc40000000f00 */
[----:B------:R-:W3:Y:S01]  /*32a40*/  LDL.LU R2, [R1+0x29d4] ;  /* 0x0029d40001027983 */ /* 0x000ee20000300800 */
[----:B------:R-:W2:Y:S03]  /*32a50*/  LDL.LU R15, [R1+0xc] ;  /* 0x00000c00010f7983 */ /* 0x000ea60000300800 */
[----:B--2---:R-:W-:Y:S01]  /*32a60*/  STL.64 [R1+0x29b0], R14 ;  /* 0x0029b00e01007387 */ /* 0x004fe20000100a00 */
[----:B------:R0:W-:Y:S03]  /*32a70*/  STL.64 [R1+0x29a8], R12 ;  /* 0x0029a80c01007387 */ /* 0x0001e60000100a00 */
[----:B0-----:R-:W2:Y:S01]  /*32a80*/  LDL.LU R12, [R1+0x10] ;  /* 0x00001000010c7983 */ /* 0x001ea20000300800 */
[----:B------:R-:W2:Y:S02]  /*32a90*/  LDL.LU R13, [R1+0x14] ;  /* 0x00001400010d7983 */ /* 0x000ea40000300800 */
[----:B------:R-:W2:Y:S01]  /*32aa0*/  LDL.LU R14, [R1+0x18] ;  /* 0x00001800010e7983 */ /* 0x000ea20000300800 */
[----:B---3--:R-:W-:-:S07]  /*32ab0*/  MOV R15, R2 ;  /* 0x00000002000f7202 */ /* 0x008fce0000000f00 */
[C---:B--2---:R-:W-:Y:S11]  /*32ac0*/  HMMA.16816.F32 R16, R12.reuse, R4, R16 ;  /* 0x000000040c10723c */ /* 0x044ff60000001810 */
[----:B------:R-:W-:Y:S11]  /*32ad0*/  @!UPT UIADD3 URZ, URZ, URZ, URZ ;  /* 0x0000003f3f3ff290 */ /* 0x000ff6000fffe03f */
[----:B------:R-:W-:Y:S01]  /*32ae0*/  @!UPT UIADD3 URZ, URZ, URZ, URZ ;  /* 0x0000003f3f3ff290 */ /* 0x000fe2000fffe03f */
[----:B------:R-:W-:Y:S01]  /*32af0*/  STL.64 [R1+0x2f0], R16 ;  /* 0x0002f01001007387 */ /* 0x000fe20000100a00 */
[----:B------:R-:W-:Y:S02]  /*32b00*/  STL [R1+0x2f8], R18 ;  /* 0x0002f81201007387 */ /* 0x000fe40000100800 */
[----:B------:R-:W-:Y:S02]  /*32b10*/  STL.64 [R1+0x29c0], R6 ;  /* 0x0029c00601007387 */ /* 0x000fe40000100a00 */
[----:B------:R0:W-:Y:S02]  /*32b20*/  STL.64 [R1+0x29b8], R4 ;  /* 0x0029b80401007387 */ /* 0x0001e40000100a00 */
[----:B0-----:R-:W-:Y:S01]  /*32b30*/  HMMA.16816.F32 R4, R12, R8, R24 ;  /* 0x000000080c04723c */ /* 0x001fe20000001818 */
[----:B------:R-:W-:-:S05]  /*32b40*/  MOV R2, R19 ;  /* 0x0000001300027202 */ /* 0x000fca0000000f00 */
[----:B------:R-:W-:Y:S01]  /*32b50*/  STL [R1+0x27c8], R2 ;  /* 0x0027c80201007387 */ /* 0x000fe20000100800 */
[----:B------:R-:W-:Y:S02]  /*32b60*/  STL.64 [R1+0x29a0], R10 ;  /* 0x0029a00a01007387 */ /* 0x000fe40000100a00 */
[----:B------:R-:W-:Y:S11]  /*32b70*/  STL.64 [R1+0x2998], R8 ;  /* 0x0029980801007387 */ /* 0x000ff60000100a00 */
[----:B------:R-:W-:Y:S03]  /*32b80*/  @!UPT UIADD3 URZ, URZ, URZ, URZ ;  /* 0x0000003f3f3ff290 */ /* 0x000fe6000fffe03f */
[----:B------:R-:W-:Y:S01]  /*32b90*/  STL.64 [R1+0x2e0], R4 ;  /* 0x0002e00401007387 */ /* 0x000fe20000100a00 */
[----:B------:R-:W-:Y:S02]  /*32ba0*/  STL.64 [R1+0x2e8], R6 ;  /* 0x0002e80601007387 */ /* 0x000fe40000100a00 */
[----:B------:R-:W2:Y:S02]  /*32bb0*/  LDL.LU R24, [R1+0x100] ;  /* 0x0001000001187983 */ /* 0x000ea40000300800 */
[----:B------:R-:W2:Y:S01]  /*32bc0*/  LDL.LU R25, [R1+0x104] ;  /* 0x0001040001197983 */ /* 0x000ea20000300800 */
[----:B------:R-:W3:Y:S01]  /*32bd0*/  LDL.LU R26, [R1+0x108] ;  /* 0x00010800011a7983 */ /* 0x000ee20000300800 */
[----:B------:R-:W3:Y:S03]  /*32be0*/  LDL.LU R27, [R1+0x10c] ;  /* 0x00010c00011b7983 */ /* 0x000ee60000300800 */
[----:B---3--:R-:W-:Y:S01]  /*32bf0*/  STL.64 [R1+0x2930], R26 ;  /* 0x0029301a01007387 */ /* 0x008fe20000100a00 */
[----:B--2---:R0:W-:Y:S03]  /*32c00*/  STL.64 [R1+0x2928], R24 ;  /* 0x0029281801007387 */ /* 0x0041e60000100a00 */
[----:B0-----:R-:W2:Y:S01]  /*32c10*/  LDL.LU R24, [R1+0x120] ;  /* 0x0001200001187983 */ /* 0x001ea20000300800 */
[----:B------:R-:W2:Y:S02]  /*32c20*/  LDL.LU R25, [R1+0x124] ;  /* 0x0001240001197983 */ /* 0x000ea40000300800 */
[----:B------:R-:W3:Y:S02]  /*32c30*/  LDL.LU R26, [R1+0x128] ;  /* 0x00012800011a7983 */ /* 0x000ee40000300800 */
[----:B------:R-:W3:Y:S01]  /*32c40*/  LDL.LU R27, [R1+0x12c] ;  /* 0x00012c00011b7983 */ /* 0x000ee20000300800 */
[----:B------:R-:W2:Y:S01]  /*32c50*/  LDL.LU R8, [R1+0x190] ;  /* 0x0001900001087983 */ /* 0x000ea20000300800 */
[----:B------:R-:W4:Y:S02]  /*32c60*/  LDL.LU R9, [R1+0x194] ;  /* 0x0001940001097983 */ /* 0x000f240000300800 */
[----:B------:R-:W4:Y:S02]  /*32c70*/  LDL.LU R10, [R1+0x198] ;  /* 0x00019800010a7983 */ /* 0x000f240000300800 */
[----:B------:R-:W4:Y:S01]  /*32c80*/  LDL.LU R11, [R1+0x19c] ;  /* 0x00019c00010b7983 */ /* 0x000f220000300800 */
[----:B------:R-:W4:Y:S01]  /*32c90*/  LDL.LU R4, [R1+0x1a0] ;  /* 0x0001a00001047983 */ /* 0x000f220000300800 */
[----:B------:R-:W4:Y:S02]  /*32ca0*/  LDL.LU R5, [R1+0x1a4] ;  /* 0x0001a40001057983 */ /* 0x000f240000300800 */
[----:B------:R-:W4:Y:S02]  /*32cb0*/  LDL.LU R6, [R1+0x1a8] ;  /* 0x0001a80001067983 */ /* 0x000f240000300800 */
[----:B------:R-:W4:Y:S01]  /*32cc0*/  LDL.LU R7, [R1+0x1ac] ;  /* 0x0001ac0001077983 */ /* 0x000f220000300800 */
[----:B------:R-:W4:Y:S01]  /*32cd0*/  LDL.LU R16, [R1+0x1b0] ;  /* 0x0001b00001107983 */ /* 0x000f220000300800 */
[----:B------:R-:W4:Y:S02]  /*32ce0*/  LDL.LU R17, [R1+0x1b4] ;  /* 0x0001b40001117983 */ /* 0x000f240000300800 */
[----:B------:R-:W4:Y:S02]  /*32cf0*/  LDL.LU R18, [R1+0x1b8] ;  /* 0x0001b80001127983 */ /* 0x000f240000300800 */
[----:B------:R-:W4:Y:S01]  /*32d00*/  LDL.LU R19, [R1+0x1bc] ;  /* 0x0001bc0001137983 */ /* 0x000f220000300800 */
[----:B---3--:R-:W-:Y:S01]  /*32d10*/  STL.64 [R1+0x2940], R26 ;  /* 0x0029401a01007387 */ /* 0x008fe20000100a00 */
[----:B--2---:R0:W-:Y:S03]  /*32d20*/  STL.64 [R1+0x2938], R24 ;  /* 0x0029381801007387 */ /* 0x0041e60000100a00 */
        /* <DEDUP_REMOVED lines=16> */
[----:B----4-:R-:W-:Y:S01]  /*32e30*/  HMMA.16816.F32 R16, R12, R20, R16 ;  /* 0x000000140c10723c */ /* 0x010fe20000001810 */
        /* <DEDUP_REMOVED lines=11> */
[----:B------:R-:W2:Y:S02]  /*32ef0*/  LDL.LU R27, [R1+0x18c] ;  /* 0x00018c00011b7983 */ /* 0x000ea40000300800 */
[----:B------:R-:W-:Y:S01]  /*32f00*/  STL.64 [R1+0x2d0], R16 ;  /* 0x0002d01001007387 */ /* 0x000fe20000100a00 */
[----:B------:R0:W-:Y:S03]  /*32f10*/  STL [R1+0x2d8], R18 ;  /* 0x0002d81201007387 */ /* 0x0001e60000100800 */
[----:B0-----:R-:W3:Y:S01]  /*32f20*/  LDL.LU R18, [R1+0x29d0] ;  /* 0x0029d00001127983 */ /* 0x001ee20000300800 */
[----:B------:R-:W4:Y:S01]  /*32f30*/  LDL.LU.64 R16, [R1+0x29c8] ;  /* 0x0029c80001107983 */ /* 0x000f220000300a00 */
[----:B------:R-:W-:-:S05]  /*32f40*/  MOV R2, R19 ;  /* 0x0000001300027202 */ /* 0x000fca0000000f00 */
[----:B------:R-:W-:Y:S01]  /*32f50*/  STL [R1+0x27cc], R2 ;  /* 0x0027cc0201007387 */ /* 0x000fe20000100800 */
[----:B----4-:R-:W-:Y:S03]  /*32f60*/  HMMA.16816.F32 R12, R12, R16, R4 ;  /* 0x000000100c0c723c */ /* 0x010fe60000001804 */
[----:B------:R-:W4:Y:S01]  /*32f70*/  LDL.LU.64 R6, [R1+0x29c0] ;  /* 0x0029c00001067983 */ /* 0x000f220000300a00 */
[----:B------:R-:W2:Y:S11]  /*32f80*/  LDL.LU.64 R4, [R1+0x29b8] ;  /* 0x0029b80001047983 */ /* 0x000eb60000300a00 */
[----:B------:R-:W-:Y:S08]  /*32f90*/  @!UPT UIADD3 URZ, URZ, URZ, URZ ;  /* 0x0000003f3f3ff290 */ /* 0x000ff0000fffe03f */
        /* <DEDUP_REMOVED lines=8> */
[----:B------:R0:W-:Y:S01]  /*33020*/  STL [R1+0x2b8], R10 ;  /* 0x0002b80a01007387 */ /* 0x0001e20000100800 */
[----:B------:R-:W-:Y:S02]  /*33030*/  MOV R2, R11 ;  /* 0x0000000b00027202 */ /* 0x000fe40000000f00 */
[----:B0-----:R-:W2:Y:S01]  /*33040*/  LDL.LU.64 R10, [R1+0x29a0] ;  /* 0x0029a000010a7983 */ /* 0x001ea20000300a00 */
[----:B------:R-:W2:Y:S02]  /*33050*/  LDL.LU.64 R8, [R1+0x2998] ;  /* 0x0029980001087983 */ /* 0x000ea40000300a00 */
        /* <DEDUP_REMOVED lines=16> */
[----:B------:R-:W3:Y:S02]  /*33160*/  LDL R19, [R1+0x950] ;  /* 0x0009500001137983 */ /* 0x000ee40000100800 */
[----:B------:R-:W-:Y:S01]  /*33170*/  STL [R1+0x27d4], R2 ;  /* 0x0027d40201007387 */ /* 0x000fe20000100800 */
        /* <DEDUP_REMOVED lines=16> */
[----:B------:R-:W3:Y:S01]  /*33280*/  LDL R3, [R1+0x14c0] ;  /* 0x0014c00001037983 */ /* 0x000ee20000100800 */
        /* <DEDUP_REMOVED lines=36> */
[C---:B---3--:R-:W-:Y:S11]  /*334d0*/  HMMA.16816.F32 R8, R24.reuse, R4, R8 ;  /* 0x000000041808723c */ /* 0x048ff60000001808 */
[----:B------:R-:W-:Y:S11]  /*334e0*/  @!UPT UIADD3 URZ, URZ, URZ, URZ ;  /* 0x0000003f3f3ff290 */ /* 0x000ff6000fffe03f */
[----:B------:R-:W-:Y:S01]  /*334f0*/  @!UPT UIADD3 URZ, URZ, URZ, URZ ;  /* 0x0000003f3f3ff290 */ /* 0x000fe2000fffe03f */
[----:B------:R-:W-:Y:S01]  /*33500*/  STL.64 [R1+0x230], R8 ;  /* 0x0002300801007387 */ /* 0x000fe20000100a00 */
[----:B------:R0:W-:Y:S03]  /*33510*/  STL.64 [R1+0x238], R10 ;  /* 0x0002380a01007387 */ /* 0x0001e60000100a00 */
[----:B0-----:R-:W3:Y:S01]  /*33520*/  LDL.LU.64 R10, [R1+0x2910] ;  /* 0x00291000010a7983 */ /* 0x001ee20000300a00 */
[----:B------:R-:W2:Y:S02]  /*33530*/  LDL.LU.64 R8, [R1+0x2908] ;  /* 0x0029080001087983 */ /* 0x000ea40000300a00 */
[----:B----4-:R-:W-:Y:S02]  /*33540*/  STL.64 [R1+0x28f0], R6 ;  /* 0x0028f00601007387 */ /* 0x010fe40000100a00 */
[----:B------:R0:W-:Y:S02]  /*33550*/  STL.64 [R1+0x28e8], R4 ;  /* 0x0028e80401007387 */ /* 0x0001e40000100a00 */
[----:B0-----:R-:W4:Y:S01]  /*33560*/  LDL.LU R4, [R1+0xb0] ;  /* 0x0000b00001047983 */ /* 0x001f220000300800 */
[----:B------:R-:W4:Y:S02]  /*33570*/  LDL.LU R5, [R1+0xb4] ;  /* 0x0000b40001057983 */ /* 0x000f240000300800 */
[----:B------:R-:W4:Y:S02]  /*33580*/  LDL.LU R6, [R1+0xb8] ;  /* 0x0000b80001067983 */ /* 0x000f240000300800 */
[----:B------:R-:W4:Y:S01]  /*33590*/  LDL.LU R7, [R1+0xbc] ;  /* 0x0000bc0001077983 */ /* 0x000f220000300800 */
[C---:B--2---:R-:W-:Y:S11]  /*335a0*/  HMMA.16816.F32 R20, R24.reuse, R8, R20 ;  /* 0x000000081814723c */ /* 0x044ff60000001814 */
[----:B------:R-:W-:Y:S11]  /*335b0*/  @!UPT UIADD3 URZ, URZ, URZ, URZ ;  /* 0x0000003f3f3ff290 */ /* 0x000ff6000fffe03f */
[----:B------:R-:W-:Y:S01]  /*335c0*/  @!UPT UIADD3 URZ, URZ, URZ, URZ ;  /* 0x0000003f3f3ff290 */ /* 0x000fe2000fffe03f */
[----:B------:R-:W-:Y:S01]  /*335d0*/  STL.64 [R1+0x220], R20 ;  /* 0x0002201401007387 */ /* 0x000fe20000100a00 */
[----:B------:R0:W-:Y:S03]  /*335e0*/  STL.64 [R1+0x228], R22 ;  /* 0x0002281601007387 */ /* 0x0001e60000100a00 */
[----:B0-----:R-:W2:Y:S01]  /*335f0*/  LDL.LU.64 R22, [R1+0x2900] ;  /* 0x0029000001167983 */ /* 0x001ea20000300a00 */
[----:B------:R-:W4:Y:S02]  /*33600*/  LDL.LU.64 R20, [R1+0x28f8] ;  /* 0x0028f80001147983 */ /* 0x000f240000300a00 */
[----:B---3--:R-:W-:Y:S02]  /*33610*/  STL.64 [R1+0x28e0], R10 ;  /* 0x0028e00a01007387 */ /* 0x008fe40000100a00 */
[----:B------:R0:W-:Y:S02]  /*33620*/  STL.64 [R1+0x28d8], R8 ;  /* 0x0028d80801007387 */ /* 0x0001e40000100a00 */
[----:B0-----:R-:W3:Y:S01]  /*33630*/  LDL.LU R8, [R1+0xe0] ;  /* 0x0000e00001087983 */ /* 0x001ee20000300800 */
[----:B------:R-:W3:Y:S02]  /*33640*/  LDL.LU R9, [R1+0xe4] ;  /* 0x0000e40001097983 */ /* 0x000ee40000300800 */
[----:B------:R-:W3:Y:S02]  /*33650*/  LDL.LU R10, [R1+0xe8] ;  /* 0x0000e800010a7983 */ /* 0x000ee40000300800 */
[----:B------:R-:W3:Y:S01]  /*33660*/  LDL.LU R11, [R1+0xec] ;  /* 0x0000ec00010b7983 */ /* 0x000ee20000300800 */
[C---:B----4-:R-:W-:Y:S01]  /*33670*/  HMMA.16816.F32 R4, R24.reuse, R20, R4 ;  /* 0x000000141804723c */ /* 0x050fe20000001804 */
[----:B--2---:R-:W-:Y:S01]  /*33680*/  STL.64 [R1+0x28d0], R22 ;  /* 0x0028d01601007387 */ /* 0x004fe20000100a00 */
[----:B------:R0:W-:Y:S11]  /*33690*/  STL.64 [R1+0x28c8], R20 ;  /* 0x0028c81401007387 */ /* 0x0001f60000100a00 */
[----:B------:R-:W-:Y:S10]  /*336a0*/  @!UPT UIADD3 URZ, URZ, URZ, URZ ;  /* 0x0000003f3f3ff290 */ /* 0x000ff4000fffe03f */
[----:B------:R-:W-:Y:S01]  /*336b0*/  STL.64 [R1+0x210], R4 ;  /* 0x0002100401007387 */ /* 0x000fe20000100a00 */
[----:B------:R1:W-:Y:S02]  /*336c0*/  STL.64 [R1+0x218], R6 ;  /* 0x0002180601007387 */ /* 0x0003e40000100a00 */
[----:B0-----:R-:W2:Y:S02]  /*336d0*/  LDL.LU R20, [R1+0xf0] ;  /* 0x0000f00001147983 */ /* 0x001ea40000300800 */
[----:B------:R-:W2:Y:S01]  /*336e0*/  LDL.LU R21, [R1+0xf4] ;  /* 0x0000f40001157983 */ /* 0x000ea20000300800 */
[----:B------:R-:W2:Y:S01]  /*336f0*/  LDL.LU R22, [R1+0xf8] ;  /* 0x0000f80001167983 */ /* 0x000ea20000300800 */
[----:B------:R-:W2:Y:S01]  /*33700*/  LDL.LU R23, [R1+0xfc] ;  /* 0x0000fc0001177983 */ /* 0x000ea20000300800 */
[----:B-1----:R-:W-:Y:S02]  /*33710*/  HMMA.16816.F32 R4, R24, R16, R12 ;  /* 0x000000101804723c */ /* 0x002fe4000000180c */
[----:B------:R-:W0:Y:S04]  /*33720*/  LDSM.16.MT88.4 R12, [R0+0xe080] ;  /* 0x00e08000000c783b */ /* 0x000e280000004200 */
[----:B------:R-:W4:Y:S11]  /*33730*/  LDL.LU R24, [R1+0x110] ;  /* 0x0001100001187983 */ /* 0x000f360000300800 */
[----:B------:R-:W-:Y:S06]  /*33740*/  @!UPT UIADD3 URZ, URZ, URZ, URZ ;  /* 0x0000003f3f3ff290 */ /* 0x000fec000fffe03f */
[----:B------:R-:W-:Y:S01]  /*33750*/  STL.64 [R1+0x1b0], R4 ;  /* 0x0001b00401007387 */ /* 0x000fe20000100a00 */
[----:B------:R-:W-:Y:S02]  /*33760*/  STL.64 [R1+0x1b8], R6 ;  /* 0x0001b80601007387 */ /* 0x000fe40000100a00 */
[----:B------:R-:W1:Y:S04]  /*33770*/  LDSM.16.MT88.4 R4, [R19+0xf000] ;  /* 0x00f000001304783b */ /* 0x000e680000004200 */
[----:B------:R-:W4:Y:S01]  /*33780*/  LDL.LU R25, [R1+0x114] ;  /* 0x0001140001197983 */ /* 0x000f220000300800 */
[----:B------:R-:W4:Y:S01]  /*33790*/  LDL.LU R26, [R1+0x118] ;  /* 0x00011800011a7983 */ /* 0x000f220000300800 */
[----:B------:R-:W4:Y:S03]  /*337a0*/  LDL.LU R27, [R1+0x11c] ;  /* 0x00011c00011b7983 */ /* 0x000f260000300800 */
[----:B0-----:R-:W-:Y:S01]  /*337b0*/  STL.64 [R1+0x28a8], R14 ;  /* 0x0028a80e01007387 */ /* 0x001fe20000100a00 */
[----:B------:R0:W-:Y:S03]  /*337c0*/  STL.64 [R1+0x28a0], R12 ;  /* 0x0028a00c01007387 */ /* 0x0001e60000100a00 */
[----:B0-----:R-:W3:Y:S01]  /*337d0*/  LDL.LU R12, [R1+0x60] ;  /* 0x00006000010c7983 */ /* 0x001ee20000300800 */
[----:B------:R-:W3:Y:S02]  /*337e0*/  LDL.LU R13, [R1+0x64] ;  /* 0x00006400010d7983 */ /* 0x000ee40000300800 */
[----:B------:R-:W3:Y:S02]  /*337f0*/  LDL.LU R14, [R1+0x68] ;  /* 0x00006800010e7983 */ /* 0x000ee40000300800 */
[----:B------:R-:W3:Y:S01]  /*33800*/  LDL.LU R15, [R1+0x6c] ;  /* 0x00006c00010f7983 */ /* 0x000ee20000300800 */
[----:B-1----:R-:W-:Y:S01]  /*33810*/  STL.64 [R1+0x50], R4 ;  /* 0x0000500401007387 */ /* 0x002fe20000100a00 */
[----:B------:R0:W-:Y:S03]  /*33820*/  STL.64 [R1+0x58], R6 ;  /* 0x0000580601007387 */ /* 0x0001e60000100a00 */
[----:B0-----:R-:W2:Y:S01]  /*33830*/  LDL.LU.64 R6, [R1+0x28f0] ;  /* 0x0028f00001067983 */ /* 0x001ea20000300a00 */
[----:B------:R-:W3:Y:S02]  /*33840*/  LDL.LU.64 R4, [R1+0x28e8] ;  /* 0x0028e80001047983 */ /* 0x000ee40000300a00 */
[----:B---3--:R-:W-:Y:S01]  /*33850*/  HMMA.16816.F32 R8, R12, R4, R8 ;  /* 0x000000040c08723c */ /* 0x008fe20000001808 */
[----:B--2---:R-:W-:Y:S01]  /*33860*/  STL.64 [R1+0x28c0], R6 ;  /* 0x0028c00601007387 */ /* 0x004fe20000100a00 */
[----:B------:R0:W-:Y:S11]  /*33870*/  STL.64 [R1+0x28b8], R4 ;  /* 0x0028b80401007387 */ /* 0x0001f60000100a00 */
[----:B------:R-:W-:Y:S10]  /*33880*/  @!UPT UIADD3 URZ, URZ, URZ, URZ ;  /* 0x0000003f3f3ff290 */ /* 0x000ff4000fffe03f */
[----:B------:R-:W-:Y:S01]  /*33890*/  STL.64 [R1+0x1f0], R8 ;  /* 0x0001f00801007387 */ /* 0x000fe20000100a00 */
[----:B------:R-:W-:Y:S02]  /*338a0*/  STL.64 [R1+0x1f8], R10 ;  /* 0x0001f80a01007387 */ /* 0x000fe40000100a00 */
[----:B------:R-:W1:Y:S04]  /*338b0*/  LDSM.16.MT88.4 R8, [R19+0xf080] ;  /* 0x00f080001308783b */ /* 0x000e680000004200 */
[----:B0-----:R-:W2:Y:S01]  /*338c0*/  LDL.LU R4, [R1+0x390] ;  /* 0x0003900001047983 */ /* 0x001ea20000300800 */
[----:B-1----:R-:W-:Y:S01]  /*338d0*/  STL.64 [R1+0x40], R8 ;  /* 0x0000400801007387 */ /* 0x002fe20000100a00 */
[----:B------:R-:W-:Y:S02]  /*338e0*/  STL.64 [R1+0x48], R10 ;  /* 0x0000480a01007387 */ /* 0x000fe40000100a00 */
[----:B------:R-:W0:Y:S04]  /*338f0*/  LDSM.16.MT88.4 R8, [R28+0xf000] ;  /* 0x00f000001c08783b */ /* 0x000e280000004200 */
[----:B------:R-:W2:Y:S01]  /*33900*/  LDL.LU R5, [R1+0x394] ;  /* 0x0003940001057983 */ /* 0x000ea20000300800 */
[----:B------:R-:W2:Y:S01]  /*33910*/  LDL.LU R6, [R1+0x398] ;  /* 0x0003980001067983 */ /* 0x000ea20000300800 */
[----:B------:R-:W2:Y:S03]  /*33920*/  LDL.LU R7, [R1+0x39c] ;  /* 0x00039c0001077983 */ /* 0x000ea60000300800 */
[----:B0-----:R-:W-:Y:S01]  /*33930*/  STL.64 [R1+0x30], R8 ;  /* 0x0000300801007387 */ /* 0x001fe20000100a00 */
[----:B------:R0:W-:Y:S02]  /*33940*/  STL [R1+0x38], R10 ;  /* 0x0000380a01007387 */ /* 0x0001e40000100800 */
[----:B------:R-:W-:-:S02]  /*33950*/  IMAD.MOV.U32 R2, RZ, RZ, R11 ;  /* 0x000000ffff027224 */ /* 0x000fc400078e000b */
[----:B0-----:R-:W3:Y:S01]  /*33960*/  LDL.LU.64 R10, [R1+0x28e0] ;  /* 0x0028e000010a7983 */ /* 0x001ee20000300a00 */
[----:B------:R-:W2:Y:S02]  /*33970*/  LDL.LU.64 R8, [R1+0x28d8] ;  /* 0x0028d80001087983 */ /* 0x000ea40000300a00 */
[----:B------:R-:W-:Y:S01]  /*33980*/  STL [R1+0x27d8], R2 ;  /* 0x0027d80201007387 */ /* 0x000fe20000100800 */
[C---:B--2---:R-:W-:Y:S11]  /*33990*/  HMMA.16816.F32 R20, R12.reuse, R8, R20 ;  /* 0x000000080c14723c */ /* 0x044ff60000001814 */
[----:B------:R-:W-:Y:S11]  /*339a0*/  @!UPT UIADD3 URZ, URZ, URZ, URZ ;  /* 0x0000003f3f3ff290 */ /* 0x000ff6000fffe03f */
[----:B------:R-:W-:Y:S01]  /*339b0*/  @!UPT UIADD3 URZ, URZ, URZ, URZ ;  /* 0x0000003f3f3ff290 */ /* 0x000fe2000fffe03f */
[----:B------:R-:W-:Y:S01]  /*339c0*/  STL.64 [R1+0x1e0], R20 ;  /* 0x0001e01401007387 */ /* 0x000fe20000100a00 */
[----:B------:R-:W-:Y:S02]  /*339d0*/  STL.64 [R1+0x1e8], R22 ;  /* 0x0001e81601007387 */ /* 0x000fe40000100a00 */
[----:B------:R-:W0:Y:S02]  /*339e0*/  LDSM.16.MT88.4 R20, [R28+0xf080] ;  /* 0x00f080001c14783b */ /* 0x000e240000004200 */
[----:B0-----:R-:W-:Y:S02]  /*339f0*/  STL.64 [R1+0x20], R20 ;  /* 0x0000201401007387 */ /* 0x001fe40000100a00 */
[----:B------:R-:W-:Y:S01]  /*33a00*/  STL [R1+0x28], R22 ;  /* 0x0000281601007387 */ /* 0x000fe20000100800 */
[----:B------:R-:W-:Y:S02]  /*33a10*/  MOV R2, R23 ;  /* 0x0000001700027202 */ /* 0x000fe40000000f00 */
[----:B------:R-:W0:Y:S04]  /*33a20*/  LDSM.16.MT88.4 R20, [R3+0xf000] ;  /* 0x00f000000314783b */ /* 0x000e280000004200 */
[----:B------:R-:W-:Y:S04]  /*33a30*/  STL [R1+0x27f0], R2 ;  /* 0x0027f00201007387 */ /* 0x000fe80000100800 */
[----:B0-----:R-:W-:Y:S01]  /*33a40*/  STL.64 [R1+0x10], R20 ;  /* 0x0000101401007387 */ /* 0x001fe20000100a00 */
[----:B------:R0:W-:Y:S03]  /*33a50*/  STL.64 [R1+0x18], R22 ;  /* 0x0000181601007387 */ /* 0x0001e60000100a00 */
[----:B0-----:R-:W2:Y:S01]  /*33a60*/  LDL.LU.64 R22, [R1+0x28d0] ;  /* 0x0028d00001167983 */ /* 0x001ea20000300a00 */
[----:B------:R-:W4:Y:S02]  /*33a70*/  LDL.LU.64 R20, [R1+0x28c8] ;  /* 0x0028c80001147983 */ /* 0x000f240000300a00 */
[----:B----4-:R-:W-:Y:S01]  /*33a80*/  HMMA.16816.F32 R24, R12, R20, R24 ;  /* 0x000000140c18723c */ /* 0x010fe20000001818 */
[----:B--2---:R-:W-:Y:S01]  /*33a90*/  STL.64 [R1+0x2880], R22 ;  /* 0x0028801601007387 */ /* 0x004fe20000100a00 */
[----:B------:R0:W-:Y:S11]  /*33aa0*/  STL.64 [R1+0x2878], R20 ;  /* 0x0028781401007387 */ /* 0x0001f60000100a00 */
[----:B------:R-:W-:Y:S10]  /*33ab0*/  @!UPT UIADD3 URZ, URZ, URZ, URZ ;  /* 0x0000003f3f3ff290 */ /* 0x000ff4000fffe03f */
[----:B------:R-:W-:Y:S01]  /*33ac0*/  STL.64 [R1+0x1d0], R24 ;  /* 0x0001d01801007387 */ /* 0x000fe20000100a00 */
[----:B------:R-:W-:Y:S02]  /*33ad0*/  STL.64 [R1+0x1d8], R26 ;  /* 0x0001d81a01007387 */ /* 0x000fe40000100a00 */
[----:B------:R-:W1:Y:S04]  /*33ae0*/  LDSM.16.MT88.4 R24, [R3+0xf080] ;  /* 0x00f080000318783b */ /* 0x000e680000004200 */
[----:B0-----:R-:W2:Y:S01]  /*33af0*/  LDL.LU R20, [R1+0x370] ;  /* 0x0003700001147983 */ /* 0x001ea20000300800 */
[----:B------:R-:W2:Y:S01]  /*33b00*/  LDL.LU R21, [R1+0x374] ;  /* 0x0003740001157983 */ /* 0x000ea20000300800 */
[----:B------:R-:W2:Y:S02]  /*33b10*/  LDL.LU R22, [R1+0x378] ;  /* 0x0003780001167983 */ /* 0x000ea40000300800 */
[----:B------:R-:W2:Y:S01]  /*33b20*/  LDL.LU R23, [R1+0x37c] ;  /* 0x00037c0001177983 */ /* 0x000ea20000300800 */
[----:B-1----:R-:W-:-:S02]  /*33b30*/  MOV R3, R24 ;  /* 0x0000001800037202 */ /* 0x002fc40000000f00 */
[----:B------:R-:W-:Y:S02]  /*33b40*/  MOV R28, R25 ;  /* 0x00000019001c7202 */ /* 0x000fe40000000f00 */
[----:B------:R-:W-:Y:S02]  /*33b50*/  MOV R19, R26 ;  /* 0x0000001a00137202 */ /* 0x000fe40000000f00 */
[----:B------:R-:W-:Y:S02]  /*33b60*/  MOV R2, R27 ;  /* 0x0000001b00027202 */ /* 0x000fe40000000f00 */
[----:B------:R-:W0:Y:S04]  /*33b70*/  LDSM.16.MT88.4 R24, [R0+0xf000] ;  /* 0x00f000000018783b */ /* 0x000e280000004200 */
[----:B0-----:R-:W-:Y:S01]  /*33b80*/  STL.64 [R1+0x2660], R26 ;  /* 0x0026601a01007387 */ /* 0x001fe20000100a00 */
[----:B------:R0:W-:Y:S03]  /*33b90*/  STL.64 [R1+0x2658], R24 ;  /* 0x0026581801007387 */ /* 0x0001e60000100a00 */
[----:B0-----:R-:W4:Y:S01]  /*33ba0*/  LDL.LU.64 R24, [R1+0x40] ;  /* 0x0000400001187983 */ /* 0x001f220000300a00 */
[----:B------:R-:W2:Y:S01]  /*33bb0*/  LDL.LU.64 R26, [R1+0x48] ;  /* 0x00004800011a7983 */ /* 0x000ea20000300a00 */
[----:B------:R-:W-:Y:S02]  /*33bc0*/  HMMA.16816.F32 R12, R12, R16, R4 ;  /* 0x000000100c0c723c */ /* 0x000fe40000001804 */
[----:B--2---:R-:W-:Y:S01]  /*33bd0*/  STL.64 [R1+0x27e8], R26 ;  /* 0x0027e81a01007387 */ /* 0x004fe20000100a00 */
[----:B----4-:R0:W-:Y:S03]  /*33be0*/  STL.64 [R1+0x27e0], R24 ;  /* 0x0027e01801007387 */ /* 0x0101e60000100a00 */
[----:B0-----:R-:W2:Y:S01]  /*33bf0*/  LDL.LU R24, [R1+0x380] ;  /* 0x0003800001187983 */ /* 0x001ea20000300800 */
[----:B------:R-:W2:Y:S02]  /*33c00*/  LDL.LU R25, [R1+0x384] ;  /* 0x0003840001197983 */ /* 0x000ea40000300800 */
[----:B------:R-:W2:Y:S02]  /*33c10*/  LDL.LU R26, [R1+0x388] ;  /* 0x00038800011a7983 */ /* 0x000ea40000300800 */
[----:B------:R-:W2:Y:S01]  /*33c20*/  LDL.LU R27, [R1+0x38c] ;  /* 0x00038c00011b7983 */ /* 0x000ea20000300800 */
[----:B------:R-:W4:Y:S01]  /*33c30*/  LDL.LU.64 R6, [R1+0x28c0] ;  /* 0x0028c00001067983 */ /* 0x000f220000300a00 */
[----:B------:R-:W2:Y:S02]  /*33c40*/  LDL.LU.64 R4, [R1+0x28b8] ;  /* 0x0028b80001047983 */ /* 0x000ea40000300a00 */
[----:B------:R-:W-:Y:S02]  /*33c50*/  STL.64 [R1+0x2868], R18 ;  /* 0x0028681201007387 */ /* 0x000fe40000100a00 */
[----:B------:R0:W-:Y:S06]  /*33c60*/  STL.64 [R1+0x2860], R16 ;  /* 0x0028601001007387 */ /* 0x0001ec0000100a00 */
[----:B------:R-:W-:Y:S01]  /*33c70*/  STL.64 [R1+0x1c0], R12 ;  /* 0x0001c00c01007387 */ /* 0x000fe20000100a00 */
[----:B------:R-:W-:Y:S02]  /*33c80*/  STL.64 [R1+0x1c8], R14 ;  /* 0x0001c80e01007387 */ /* 0x000fe40000100a00 */
[----:B------:R1:W3:Y:S04]  /*33c90*/  LDSM.16.MT88.4 R12, [R0+0xf080] ;  /* 0x00f08000000c783b */ /* 0x0002e80000004200 */
[----:B------:R-:W-:Y:S06]  /*33ca0*/  BAR.SYNC.DEFER_BLOCKING 0x0 ;  /* 0x0000000000007b1d */ /* 0x000fec0000010000 */
[----:B0-----:R-:W2:Y:S01]  /*33cb0*/  LDL.LU R16, [R1+0x280] ;  /* 0x0002800001107983 */ /* 0x001ea20000300800 */
[----:B------:R-:W2:Y:S02]  /*33cc0*/  LDL.LU R17, [R1+0x284] ;  /* 0x0002840001117983 */ /* 0x000ea40000300800 */
[----:B------:R-:W2:Y:S02]  /*33cd0*/  LDL.LU R18, [R1+0x288] ;  /* 0x0002880001127983 */ /* 0x000ea40000300800 */
[----:B------:R-:W2:Y:S01]  /*33ce0*/  LDL.LU R19, [R1+0x28c] ;  /* 0x00028c0001137983 */ /* 0x000ea20000300800 */
[----:B-1----:R-:W2:Y:S04]  /*33cf0*/  LDL.LU R0, [R1+0x28b0] ;  /* 0x0028b00001007983 */ /* 0x002ea80000300800 */
[----:B---3--:R-:W-:Y:S01]  /*33d00*/  STL.64 [R1+0x60], R12 ;  /* 0x0000600c01007387 */ /* 0x008fe20000100a00 */
[----:B------:R0:W-:Y:S03]  /*33d10*/  STL.64 [R1+0x68], R14 ;  /* 0x0000680e01007387 */ /* 0x0001e60000100a00 */
[----:B0-----:R-:W2:Y:S01]  /*33d20*/  LDL.LU.64 R14, [R1+0x28a8] ;  /* 0x0028a800010e7983 */ /* 0x001ea20000300a00 */
[----:B------:R-:W2:Y:S02]  /*33d30*/  LDL.LU.64 R12, [R1+0x28a0] ;  /* 0x0028a000010c7983 */ /* 0x000ea40000300a00 */
[C---:B--2---:R-:W-:Y:S11]  /*33d40*/  HMMA.16816.F32 R24, R12.reuse, R4, R24 ;  /* 0x000000040c18723c */ /* 0x044ff60000001818 */
[----:B------:R-:W-:Y:S11]  /*33d50*/  @!UPT UIADD3 URZ, URZ, URZ, URZ ;  /* 0x0000003f3f3ff290 */ /* 0x000ff6000fffe03f */
[----:B------:R-:W-:Y:S01]  /*33d60*/  @!UPT UIADD3 URZ, URZ, URZ, URZ ;  /* 0x0000003f3f3ff290 */ /* 0x000fe2000fffe03f */
[----:B------:R0:W-:Y:S01]  /*33d70*/  STL.64 [R1+0x200], R24 ;  /* 0x0002001801007387 */ /* 0x0001e20000100a00 */
[----:B------:R1:W-:Y:S03]  /*33d80*/  STL.64 [R1+0x208], R26 ;  /* 0x0002081a01007387 */ /* 0x0003e60000100a00 */
[----:B0-----:R-:W2:Y:S01]  /*33d90*/  LDL.LU R24, [R1+0x330] ;  /* 0x0003300001187983 */ /* 0x001ea20000300800 */
[----:B-1----:R-:W-:Y:S01]  /*33da0*/  MOV R26, R11 ;  /* 0x0000000b001a7202 */ /* 0x002fe20000000f00 */
[----:B------:R-:W-:Y:S01]  /*33db0*/  IMAD.MOV.U32 R27, RZ, RZ, R29 ;  /* 0x000000ffff1b7224 */ /* 0x000fe200078e001d */
[----:B------:R-:W-:Y:S02]  /*33dc0*/  MOV R25, R10 ;  /* 0x0000000a00197202 */ /* 0x000fe40000000f00 */
[----:B------:R-:W3:Y:S01]  /*33dd0*/  LDL.LU R10, [R1+0x2898] ;  /* 0x00289800010a7983 */ /* 0x000ee20000300800 */
[----:B------:R-:W3:Y:S02]  /*33de0*/  LDL.LU R11, [R1+0x2894] ;  /* 0x00289400010b7983 */ /* 0x000ee40000300800 */
[----:B------:R-:W3:Y:S02]  /*33df0*/  LDL.LU R29, [R1+0x2890] ;  /* 0x00289000011d7983 */ /* 0x000ee40000300800 */
[----:B------:R-:W-:Y:S01]  /*33e00*/  STL.64 [R1+0x2800], R26 ;  /* 0x0028001a01007387 */ /* 0x000fe20000100a00 */
[C---:B------:R-:W-:Y:S01]  /*33e10*/  HMMA.16816.F32 R20, R12.reuse, R8, R20 ;  /* 0x000000080c14723c */ /* 0x040fe20000001814 */
[----:B--2---:R0:W-:Y:S04]  /*33e20*/  STL.64 [R1+0x27f8], R24 ;  /* 0x0027f81801007387 */ /* 0x0041e80000100a00 */
[----:B0-----:R-:W2:Y:S01]  /*33e30*/  LDL.LU.64 R24, [R1+0x50] ;  /* 0x0000500001187983 */ /* 0x001ea20000300a00 */
[----:B------:R-:W2:Y:S11]  /*33e40*/  LDL.LU.64 R26, [R1+0x58] ;  /* 0x00005800011a7983 */ /* 0x000eb60000300a00 */
[----:B------:R-:W-:Y:S07]  /*33e50*/  @!UPT UIADD3 URZ, URZ, URZ, URZ ;  /* 0x0000003f3f3ff290 */ /* 0x000fee000fffe03f */
[----:B------:R-:W-:Y:S02]  /*33e60*/  MOV R5, R22 ;  /* 0x0000001600057202 */ /* 0x000fe40000000f00 */
[----:B------:R-:W-:Y:S01]  /*33e70*/  MOV R4, R23 ;  /* 0x0000001700047202 */ /* 0x000fe20000000f00 */
[----:B--2---:R-:W-:Y:S01]  /*33e80*/  STL.64 [R1+0x2858], R26 ;  /* 0x0028581a01007387 */ /* 0x004fe20000100a00 */
[----:B------:R3:W-:Y:S02]  /*33e90*/  STL.64 [R1+0x2850], R24 ;  /* 0x0028501801007387 */ /* 0x0007e40000100a00 */
[----:B---3--:R-:W-:Y:S02]  /*33ea0*/  MOV R24, R10 ;  /* 0x0000000a00187202 */ /* 0x008fe40000000f00 */
[----:B------:R-:W-:Y:S01]  /*33eb0*/  MOV R25, R11 ;  /* 0x0000000b00197202 */ /* 0x000fe20000000f00 */
[----:B------:R-:W2:Y:S01]  /*33ec0*/  LDL.LU R10, [R1+0x288c] ;  /* 0x00288c00010a7983 */ /* 0x000ea20000300800 */
[----:B------:R-:W2:Y:S02]  /*33ed0*/  LDL.LU R11, [R1+0x2888] ;  /* 0x00288800010b7983 */ /* 0x000ea40000300800 */
[----:B------:R-:W3:Y:S02]  /*33ee0*/  LDL.LU R26, [R1+0x278] ;  /* 0x00027800011a7983 */ /* 0x000ee40000300800 */
[----:B------:R-:W3:Y:S01]  /*33ef0*/  LDL.LU R27, [R1+0x27c] ;  /* 0x00027c00011b7983 */ /* 0x000ee20000300800 */
[----:B------:R0:W-:Y:S01]  /*33f00*/  STL.64 [R1+0x240], R20 ;  /* 0x0002401401007387 */ /* 0x0001e20000100a00 */
[----:B------:R-:W2:Y:S03]  /*33f10*/  LDL.LU.64 R22, [R1+0x2880] ;  /* 0x0028800001167983 */ /* 0x000ea60000300a00 */
[----:B0-----:R-:W2:Y:S02]  /*33f20*/  LDL.LU.64 R20, [R1+0x2878] ;  /* 0x0028780001147983 */ /* 0x001ea40000300a00 */
[----:B--2---:R-:W-:Y:S02]  /*33f30*/  HMMA.16816.F32 R16, R12, R20, R16 ;  /* 0x000000140c10723c */ /* 0x004fe40000001810 */
[----:B------:R0:W-:Y:S01]  /*33f40*/  STL.64 [R1+0x2828], R10 ;  /* 0x0028280a01007387 */ /* 0x0001e20000100a00 */
[----:B------:R-:W-:-:S02]  /*33f50*/  MOV R8, R22 ;  /* 0x0000001600087202 */ /* 0x000fc40000000f00 */
[----:B------:R-:W2:Y:S01]  /*33f60*/  LDL.LU R22, [R1+0x2874] ;  /* 0x0028740001167983 */ /* 0x000ea20000300800 */
[----:B------:R-:W-:Y:S02]  /*33f70*/  MOV R9, R23 ;  /* 0x0000001700097202 */ /* 0x000fe40000000f00 */
[----:B------:R-:W2:Y:S04]  /*33f80*/  LDL.LU R23, [R1+0x2870] ;  /* 0x0028700001177983 */ /* 0x000ea80000300800 */
[----:B0-----:R-:W3:Y:S01]  /*33f90*/  LDL.LU R10, [R1+0x368] ;  /* 0x00036800010a7983 */ /* 0x001ee20000300800 */
[----:B------:R-:W3:Y:S10]  /*33fa0*/  LDL.LU R11, [R1+0x36c] ;  /* 0x00036c00010b7983 */ /* 0x000ef40000300800 */
[----:B------:R0:W-:Y:S01]  /*33fb0*/  STL.64 [R1+0x280], R16 ;  /* 0x0002801001007387 */ /* 0x0001e20000100a00 */
[----:B------:R-:W-:Y:S01]  /*33fc0*/  MOV R21, R18 ;  /* 0x0000001200157202 */ /* 0x000fe20000000f00 */
[----:B------:R-:W-:-:S02]  /*33fd0*/  IMAD.MOV.U32 R20, RZ, RZ, R19 ;  /* 0x000000ffff147224 */ /* 0x000fc400078e0013 */
[----:B------:R-:W3:Y:S04]  /*33fe0*/  LDL.LU.64 R18, [R1+0x2868] ;  /* 0x0028680001127983 */ /* 0x000ee80000300a00 */
[----:B0-----:R-:W3:Y:S04]  /*33ff0*/  LDL.LU.64 R16, [R1+0x2860] ;  /* 0x0028600001107983 */ /* 0x001ee80000300a00 */
[----:B--2---:R-:W-:Y:S01]  /*34000*/  STL.64 [R1+0x2820], R22 ;  /* 0x0028201601007387 */ /* 0x004fe20000100a00 */
[----:B------:R0:W-:Y:S03]  /*34010*/  STL.64 [R1+0x2818], R20 ;  /* 0x0028181401007387 */ /* 0x0001e60000100a00 */
[----:B0-----:R-:W2:Y:S01]  /*34020*/  LDL.LU R20, [R1+0x350] ;  /* 0x0003500001147983 */ /* 0x001ea20000300800 */
[----:B------:R-:W2:Y:S02]  /*34030*/  LDL.LU R21, [R1+0x354] ;  /* 0x0003540001157983 */ /* 0x000ea40000300800 */
[----:B------:R-:W2:Y:S01]  /*34040*/  LDL.LU R22, [R1+0x358] ;  /* 0x0003580001167983 */ /* 0x000ea20000300800 */
[----:B---3--:R-:W-:Y:S01]  /*34050*/  HMMA.16816.F32 R12, R12, R16, R24 ;  /* 0x000000100c0c723c */ /* 0x008fe20000001818 */
[----:B------:R-:W3:Y:S01]  /*34060*/  LDL.LU.64 R26, [R1+0x2858] ;  /* 0x00285800011a7983 */ /* 0x000ee20000300a00 */
[----:B------:R-:W3:Y:S01]  /*34070*/  LDL.LU.64 R24, [R1+0x2850] ;  /* 0x0028500001187983 */ /* 0x000ee20000300a00 */
[----:B------:R-:W-:Y:S11]  /*34080*/  MOV R23, R29 ;  /* 0x0000001d00177202 */ /* 0x000ff60000000f00 */
[----:B------:R-:W-:Y:S09]  /*34090*/  @!UPT UIADD3 URZ, URZ, URZ, URZ ;  /* 0x0000003f3f3ff290 */ /* 0x000ff2000fffe03f */
[----:B------:R-:W-:Y:S01]  /*340a0*/  STL.64 [R1+0x270], R12 ;  /* 0x0002700c01007387 */ /* 0x000fe20000100a00 */
[----:B------:R0:W-:Y:S01]  /*340b0*/  STL [R1+0x278], R14 ;  /* 0x0002780e01007387 */ /* 0x0001e20000100800 */
[----:B------:R-:W-:Y:S01]  /*340c0*/  MOV R29, R15 ;  /* 0x0000000f001d7202 */ /* 0x000fe20000000f00 */
[----:B------:R-:W-:Y:S01]  /*340d0*/  MOV R15, R2 ;  /* 0x00000002000f7202 */ /* 0x000fe20000000f00 */
[----:B0-----:R-:W-:Y:S02]  /*340e0*/  MOV R14, R19 ;  /* 0x00000013000e7202 */ /* 0x001fe40000000f00 */
[----:B------:R-:W-:Y:S02]  /*340f0*/  MOV R12, R3 ;  /* 0x00000003000c7202 */ /* 0x000fe40000000f00 */
[----:B------:R-:W-:Y:S01]  /*34100*/  MOV R13, R28 ;  /* 0x0000001c000d7202 */ /* 0x000fe20000000f00 */
[----:B------:R-:W2:Y:S01]  /*34110*/  LDL.LU R3, [R1+0x2848] ;  /* 0x0028480001037983 */ /* 0x000ea20000300800 */
[----:B------:R-:W2:Y:S02]  /*34120*/  LDL.LU R28, [R1+0x2844] ;  /* 0x00284400011c7983 */ /* 0x000ea40000300800 */
[----:B------:R-:W2:Y:S02]  /*34130*/  LDL.LU R19, [R1+0x2840] ;  /* 0x0028400001137983 */ /* 0x000ea40000300800 */
[----:B------:R-:W-:Y:S01]  /*34140*/  STL.64 [R1+0x26a0], R14 ;  /* 0x0026a00e01007387 */ /* 0x000fe20000100a00 */
[----:B------:R4:W-:Y:S02]  /*34150*/  STL.64 [R1+0x2698], R12 ;  /* 0x0026980c01007387 */ /* 0x0009e40000100a00 */
[----:B----4-:R-:W-:Y:S01]  /*34160*/  MOV R12, R6 ;  /* 0x00000006000c7202 */ /* 0x010fe20000000f00 */
[----:B------:R-:W-:Y:S01]  /*34170*/  IMAD.MOV.U32 R13, RZ, RZ, R7 ;  /* 0x000000ffff0d7224 */ /* 0x000fe200078e0007 */
[----:B------:R-:W3:Y:S01]  /*34180*/  LDL.LU R6, [R1+0x283c] ;  /* 0x00283c0001067983 */ /* 0x000ee20000300800 */
[----:B------:R-:W3:Y:S02]  /*34190*/  LDL.LU R7, [R1+0x2838] ;  /* 0x0028380001077983 */ /* 0x000ee40000300800 */
[----:B------:R-:W4:Y:S01]  /*341a0*/  LDL.LU R14, [R1+0x328] ;  /* 0x00032800010e7983 */ /* 0x000f220000300800 */
[----:B------:R-:W-:-:S02]  /*341b0*/  MOV R15, R18 ;  /* 0x00000012000f7202 */ /* 0x000fc40000000f00 */
[----:B------:R-:W2:Y:S01]  /*341c0*/  LDL.LU R18, [R1+0x2834] ;  /* 0x0028340001127983 */ /* 0x000ea20000300800 */
[C---:B---3--:R-:W-:Y:S03]  /*341d0*/  HMMA.16816.F32 R8, R24.reuse, R6, R8 ;  /* 0x000000061808723c */ /* 0x048fe60000001808 */
[----:B----4-:R-:W-:Y:S01]  /*341e0*/  STL.64 [R1+0x2810], R14 ;  /* 0x0028100e01007387 */ /* 0x010fe20000100a00 */
[----:B------:R2:W-:Y:S02]  /*341f0*/  STL.64 [R1+0x2808], R12 ;  /* 0x0028080c01007387 */ /* 0x0005e40000100a00 */
[----:B--2---:R-:W-:Y:S02]  /*34200*/  MOV R12, R19 ;  /* 0x00000013000c7202 */ /* 0x004fe40000000f00 */
[----:B------:R-:W2:Y:S11]  /*34210*/  LDL.LU R19, [R1+0x2830] ;  /* 0x0028300001137983 */ /* 0x000eb60000300800 */
[----:B------:R-:W-:Y:S04]  /*34220*/  @!UPT UIADD3 URZ, URZ, URZ, URZ ;  /* 0x0000003f3f3ff290 */ /* 0x000fe8000fffe03f */
[----:B------:R-:W-:Y:S01]  /*34230*/  STL.64 [R1+0x1a0], R8 ;  /* 0x0001a00801007387 */ /* 0x000fe20000100a00 */
[----:B------:R-:W-:Y:S02]  /*34240*/  IMAD.MOV.U32 R17, RZ, RZ, R10 ;  /* 0x000000ffff117224 */ /* 0x000fe400078e000a */
[----:B------:R0:W-:Y:S01]  /*34250*/  STL.64 [R1+0x1a8], R10 ;  /* 0x0001a80a01007387 */ /* 0x0001e20000100a00 */
[----:B------:R-:W-:Y:S02]  /*34260*/  MOV R16, R11 ;  /* 0x0000000b00107202 */ /* 0x000fe40000000f00 */
[----:B0-----:R-:W3:Y:S02]  /*34270*/  LDL.LU.64 R10, [R1+0x2828] ;  /* 0x00282800010a7983 */ /* 0x001ee40000300a00 */
[----:B---3--:R-:W-:Y:S11]  /*34280*/  HMMA.16816.F32 R20, R24, R10, R20 ;  /* 0x0000000a1814723c */ /* 0x008ff60000001814 */
[----:B------:R-:W-:Y:S11]  /*34290*/  @!UPT UIADD3 URZ, URZ, URZ, URZ ;  /* 0x0000003f3f3ff290 */ /* 0x000ff6000fffe03f */
[----:B------:R-:W-:Y:S01]  /*342a0*/  @!UPT UIADD3 URZ, URZ, URZ, URZ ;  /* 0x0000003f3f3ff290 */ /* 0x000fe2000fffe03f */
[----:B------:R-:W-:Y:S01]  /*342b0*/  STL.64 [R1+0x190], R20 ;  /* 0x0001901401007387 */ /* 0x000fe20000100a00 */
[----:B------:R0:W-:Y:S03]  /*342c0*/  STL.64 [R1+0x198], R22 ;  /* 0x0001981601007387 */ /* 0x0001e60000100a00 */
[----:B0-----:R-:W3:Y:S01]  /*342d0*/  LDL.LU.64 R22, [R1+0x2820] ;  /* 0x0028200001167983 */ /* 0x001ee20000300a00 */
[----:B------:R-:W-:Y:S02]  /*342e0*/  MOV R13, R28 ;  /* 0x0000001c000d7202 */ /* 0x000fe40000000f00 */
[----:B------:R-:W-:Y:S02]  /*342f0*/  MOV R14, R3 ;  /* 0x00000003000e7202 */ /* 0x000fe40000000f00 */
[----:B------:R-:W-:Y:S01]  /*34300*/  MOV R15, R0 ;  /* 0x00000000000f7202 */ /* 0x000fe20000000f00 */
[----:B------:R-:W4:Y:S01]  /*34310*/  LDL.LU.64 R20, [R1+0x2818] ;  /* 0x0028180001147983 */ /* 0x000f220000300a00 */
[----:B------:R-:W-:-:S02]  /*34320*/  MOV R28, R8 ;  /* 0x00000008001c7202 */ /* 0x000fc40000000f00 */
[----:B------:R-:W-:Y:S01]  /*34330*/  MOV R3, R9 ;  /* 0x0000000900037202 */ /* 0x000fe20000000f00 */
[----:B------:R-:W-:Y:S01]  /*34340*/  MOV R8, R26 ;  /* 0x0000001a00087202 */ /* 0x000fe20000000f00 */
[----:B------:R-:W-:Y:S02]  /*34350*/  MOV R0, R27 ;  /* 0x0000001b00007202 */ /* 0x000fe40000000f00 */
[----:B------:R-:W-:Y:S02]  /*34360*/  MOV R2, R24 ;  /* 0x0000001800027202 */ /* 0x000fe40000000f00 */
[----:B------:R-:W-:Y:S01]  /*34370*/  MOV R9, R25 ;  /* 0x0000001900097202 */ /* 0x000fe20000000f00 */
[----:B---3--:R-:W-:Y:S11]  /*34380*/  HMMA.16816.F32 R12, R24, R22, R12 ;  /* 0x00000016180c723c */ /* 0x008ff6000000180c */
[----:B------:R-:W-:Y:S11]  /*34390*/  @!UPT UIADD3 URZ, URZ, URZ, URZ ;  /* 0x0000003f3f3ff290 */ /* 0x000ff6000fffe03f */
[----:B------:R-:W-:Y:S01]  /*343a0*/  @!UPT UIADD3 URZ, URZ, URZ, URZ ;  /* 0x0000003f3f3ff290 */ /* 0x000fe2000fffe03f */
[----:B------:R-:W-:Y:S01]  /*343b0*/  STL.64 [R1+0x180], R12 ;  /* 0x0001800c01007387 */ /* 0x000fe20000100a00 */
[----:B------:R0:W-:Y:S03]  /*343c0*/  STL.64 [R1+0x188], R14 ;  /* 0x0001880e01007387 */ /* 0x0001e60000100a00 */
[----:B0-----:R-:W3:Y:S01]  /*343d0*/  LDL.LU.64 R14, [R1+0x2810] ;  /* 0x00281000010e7983 */ /* 0x001ee20000300a00 */
[----:B------:R-:W3:Y:S02]  /*343e0*/  LDL.LU.64 R12, [R1+0x2808] ;  /* 0x00280800010c7983 */ /* 0x000ee40000300a00 */
[----:B------:R-:W2:Y:S02]  /*343f0*/  LDL.LU.64 R26, [R1+0x2800] ;  /* 0x00280000011a7983 */ /* 0x000ea40000300a00 */
[----:B------:R-:W2:Y:S01]  /*34400*/  LDL.LU.64 R24, [R1+0x27f8] ;  /* 0x0027f80001187983 */ /* 0x000ea20000300a00 */
[----:B------:R0:W-:Y:S01]  /*34410*/  STL.64 [R1+0x27c0], R22 ;  /* 0x0027c01601007387 */ /* 0x0001e20000100a00 */
[----:B----4-:R1:W-:Y:S02]  /*34420*/  STL.64 [R1+0x27b8], R20 ;  /* 0x0027b81401007387 */ /* 0x0103e40000100a00 */
[----:B0-----:R-:W-:Y:S01]  /*34430*/  IMAD.MOV.U32 R22, RZ, RZ, R8 ;  /* 0x000000ffff167224 */ /* 0x001fe200078e0008 */
[----:B-1----:R-:W-:-:S02]  /*34440*/  MOV R20, R2 ;  /* 0x0000000200147202 */ /* 0x002fc40000000f00 */
[----:B------:R-:W-:Y:S02]  /*34450*/  MOV R21, R9 ;  /* 0x0000000900157202 */ /* 0x000fe40000000f00 */
[----:B------:R-:W-:Y:S01]  /*34460*/  MOV R23, R0 ;  /* 0x0000000000177202 */ /* 0x000fe20000000f00 */
[----:B------:R-:W4:Y:S06]  /*34470*/  LDL.LU R2, [R1+0x27f0] ;  /* 0x0027f00001027983 */ /* 0x000f2c0000300800 */
[----:B--2---:R-:W-:Y:S01]  /*34480*/  HMMA.16816.F32 R20, R20, R18, R24 ;  /* 0x000000121414723c */ /* 0x004fe20000001818 */
[----:B------:R-:W3:Y:S01]  /*34490*/  LDL.LU.64 R26, [R1+0x27e8] ;  /* 0x0027e800011a7983 */ /* 0x000ee20000300a00 */
[----:B------:R-:W3:Y:S02]  /*344a0*/  LDL.LU.64 R24, [R1+0x27e0] ;  /* 0x0027e00001187983 */ /* 0x000ee40000300a00 */
[----:B------:R-:W-:Y:S02]  /*344b0*/  STL.64 [R1+0x27b0], R18 ;  /* 0x0027b01201007387 */ /* 0x000fe40000100a00 */
[----:B------:R0:W-:Y:S11]  /*344c0*/  STL.64 [R1+0x27a8], R16 ;  /* 0x0027a81001007387 */ /* 0x0001f60000100a00 */
[----:B------:R-:W-:Y:S06]  /*344d0*/  @!UPT UIADD3 URZ, URZ, URZ, URZ ;  /* 0x0000003f3f3ff290 */ /* 0x000fec000fffe03f */
[----:B------:R-:W-:Y:S01]  /*344e0*/  STL.64 [R1+0x170], R20 ;  /* 0x0001701401007387 */ /* 0x000fe20000100a00 */
[----:B------:R-:W-:Y:S01]  /*344f0*/  STL.64 [R1+0x178], R22 ;  /* 0x0001781601007387 */ /* 0x000fe20000100a00 */
[----:B---3--:R-:W-:Y:S01]  /*34500*/  HMMA.16816.F32 R12, R24, R6, R12 ;  /* 0x00000006180c723c */ /* 0x008fe2000000180c */
[----:B0-----:R-:W-:Y:S02]  /*34510*/  MOV R17, R24 ;  /* 0x0000001800117202 */ /* 0x001fe40000000f00 */
[----:B------:R-:W-:Y:S02]  /*34520*/  MOV R16, R25 ;  /* 0x0000001900107202 */ /* 0x000fe40000000f00 */
[----:B------:R-:W-:Y:S02]  /*34530*/  MOV R9, R26 ;  /* 0x0000001a00097202 */ /* 0x000fe40000000f00 */
[----:B------:R-:W-:Y:S11]  /*34540*/  MOV R8, R27 ;  /* 0x0000001b00087202 */ /* 0x000ff60000000f00 */
[----:B------:R-:W-:Y:S05]  /*34550*/  @!UPT UIADD3 URZ, URZ, URZ, URZ ;  /* 0x0000003f3f3ff290 */ /* 0x000fea000fffe03f */
[----:B------:R0:W-:Y:S01]  /*34560*/  STL.64 [R1+0x160], R12 ;  /* 0x0001600c01007387 */ /* 0x0001e20000100a00 */
[----:B------:R1:W-:Y:S02]  /*34570*/  STL [R1+0x168], R14 ;  /* 0x0001680e01007387 */ /* 0x0003e40000100800 */
[----:B------:R-:W-:Y:S02]  /*34580*/  STL.64 [R1+0x2790], R6 ;  /* 0x0027900601007387 */ /* 0x000fe40000100a00 */
[----:B------:R-:W-:Y:S01]  /*34590*/  STL.64 [R1+0x2788], R4 ;  /* 0x0027880401007387 */ /* 0x000fe20000100a00 */
[----:B------:R-:W2:Y:S01]  /*345a0*/  LDL.LU R24, [R1+0x1b0] ;  /* 0x0001b00001187983 */ /* 0x000ea20000300800 */
[----:B------:R-:W2:Y:S02]  /*345b0*/  LDL.LU R25, [R1+0x1b4] ;  /* 0x0001b40001197983 */ /* 0x000ea40000300800 */
[----:B------:R-:W3:Y:S02]  /*345c0*/  LDL.LU R26, [R1+0x1b8] ;  /* 0x0001b800011a7983 */ /* 0x000ee40000300800 */
[----:B------:R-:W3:Y:S01]  /*345d0*/  LDL.LU R27, [R1+0x1bc] ;  /* 0x0001bc00011b7983 */ /* 0x000ee20000300800 */
[----:B------:R-:W-:Y:S01]  /*345e0*/  MOV R0, R15 ;  /* 0x0000000f00007202 */ /* 0x000fe20000000f00 */
[----:B0-----:R-:W2:Y:S01]  /*345f0*/  LDL.LU R12, [R1+0x10] ;  /* 0x00001000010c7983 */ /* 0x001ea20000300800 */
[----:B------:R-:W2:Y:S02]  /*34600*/  LDL.LU R13, [R1+0x14] ;  /* 0x00001400010d7983 */ /* 0x000ea40000300800 */
[----:B-1----:R-:W2:Y:S02]  /*34610*/  LDL.LU R14, [R1+0x18] ;  /* 0x00001800010e7983 */ /* 0x002ea40000300800 */
[----:B------:R-:W2:Y:S02]  /*34620*/  LDL.LU R15, [R1+0x1c] ;  /* 0x00001c00010f7983 */ /* 0x000ea40000300800 */
[----:B--2---:R-:W-:Y:S01]  /*34630*/  STL.64 [R1+0x26f0], R14 ;  /* 0x0026f00e01007387 */ /* 0x004fe20000100a00 */
[----:B------:R-:W-:Y:S02]  /*34640*/  STL.64 [R1+0x26e8], R12 ;  /* 0x0026e80c01007387 */ /* 0x000fe40000100a00 */
[----:B---3--:R-:W-:Y:S02]  /*34650*/  STL.64 [R1+0x2670], R26 ;  /* 0x0026701a01007387 */ /* 0x008fe40000100a00 */
        /* <DEDUP_REMOVED lines=17> */
[----:B------:R-:W2:Y:S01]  /*34770*/  LDL.LU R12, [R1+0x20] ;  /* 0x00002000010c7983 */ /* 0x000ea20000300800 */
[----:B------:R-:W2:Y:S02]  /*34780*/  LDL.LU R13, [R1+0x24] ;  /* 0x00002400010d7983 */ /* 0x000ea40000300800 */
[----:B------:R-:W2:Y:S01]  /*34790*/  LDL.LU R14, [R1+0x28] ;  /* 0x00002800010e7983 */ /* 0x000ea20000300800 */
[----:B----4-:R-:W-:-:S02]  /*347a0*/  MOV R15, R2 ;  /* 0x00000002000f7202 */ /* 0x010fc40000000f00 */
[----:B------:R-:W4:Y:S04]  /*347b0*/  LDL.LU R2, [R1+0x27d8] ;  /* 0x0027d80001027983 */ /* 0x000f280000300800 */
        /* <DEDUP_REMOVED lines=28> */
[----:B------:R-:W2:Y:S02]  /*34980*/  LDL.LU R14, [R1+0x38] ;  /* 0x00003800010e7983 */ /* 0x000ea40000300800 */
[----:B----4-:R-:W-:-:S02]  /*34990*/  IMAD.MOV.U32 R15, RZ, RZ, R2 ;  /* 0x000000ffff0f7224 */ /* 0x010fc400078e0002 */
        /* <DEDUP_REMOVED lines=13> */
[----:B------:R-:W3:Y:S01]  /*34a70*/  LDL.LU R26, [R1+0x298] ;  /* 0x00029800011a7983 */ /* 0x000ee20000300800 */
[----:B----4-:R-:W-:-:S02]  /*34a80*/  MOV R27, R2 ;  /* 0x00000002001b7202 */ /* 0x010fc40000000f00 */
[----:B------:R-:W4:Y:S01]  /*34a90*/  LDL.LU R2, [R1+0x27d0] ;  /* 0x0027d00001027983 */ /* 0x000f220000300800 */
[----:B------:R-:W-:-:S03]  /*34aa0*/  MOV R5, R16 ;  /* 0x0000001000057202 */ /* 0x000fc60000000f00 */
        /* <DEDUP_REMOVED lines=10> */
[----:B------:R-:W-:Y:S01]  /*34b50*/  MOV R4, R17 ;  /* 0x0000001100047202 */ /* 0x000fe20000000f00 */
        /* <DEDUP_REMOVED lines=12> */
[----:B------:R-:W3:Y:S01]  /*34c20*/  LDL.LU R26, [R1+0x2b8] ;  /* 0x0002b800011a7983 */ /* 0x000ee20000300800 */
[----:B----4-:R-:W-:-:S02]  /*34c30*/  MOV R27, R2 ;  /* 0x00000002001b7202 */ /* 0x010fc40000000f00 */
[----:B------:R-:W4:Y:S04]  /*34c40*/  LDL.LU R2, [R1+0x27cc] ;  /* 0x0027cc0001027983 */ /* 0x000f280000300800 */
        /* <DEDUP_REMOVED lines=13> */
[----:B------:R-:W-:Y:S02]  /*34d20*/  MOV R6, R9 ;  /* 0x0000000900067202 */ /* 0x000fe40000000f00 */
[----:B------:R-:W-:-:S07]  /*34d30*/  MOV R7, R8 ;  /* 0x0000000800077202 */ /* 0x000fce0000000f00 */
[C---:B------:R-:W-:Y:S01]  /*34d40*/  HMMA.16816.F32 R20, R4.reuse, R10, R20 ;  /* 0x0000000a0414723c */ /* 0x040fe20000001814 */
        /* <DEDUP_REMOVED lines=11> */
[----:B------:R-:W-:Y:S02]  /*34e00*/  STL [R1+0x25f8], R0 ;  /* 0x0025f80001007387 */ /* 0x000fe40000100800 */
[----:B------:R-:W-:Y:S01]  /*34e10*/  STL.64 [R1+0x150], R20 ;  /* 0x0001501401007387 */ /* 0x000fe20000100a00 */
[----:B------:R0:W-:Y:S03]  /*34e20*/  STL.64 [R1+0x158], R22 ;  /* 0x0001581601007387 */ /* 0x0001e60000100a00 */
[----:B0-----:R-:W3:Y:S01]  /*34e30*/  LDL.LU.64 R22, [R1+0x27c0] ;  /* 0x0027c00001167983 */ /* 0x001ee20000300a00 */
[----:B------:R-:W2:Y:S01]  /*34e40*/  LDL.LU.64 R20, [R1+0x27b8] ;  /* 0x0027b80001147983 */ /* 0x000ea20000300a00 */
[C---:B---3--:R-:W-:Y:S11]  /*34e50*/  HMMA.16816.F32 R16, R4.reuse, R22, R16 ;  /* 0x000000160410723c */ /* 0x048ff60000001810 */
[----:B------:R-:W-:Y:S11]  /*34e60*/  @!UPT UIADD3 URZ, URZ, URZ, URZ ;  /* 0x0000003f3f3ff290 */ /* 0x000ff6000fffe03f */
[----:B------:R-:W-:Y:S01]  /*34e70*/  @!UPT UIADD3 URZ, URZ, URZ, URZ ;  /* 0x0000003f3f3ff290 */ /* 0x000fe2000fffe03f */
[----:B------:R-:W-:Y:S01]  /*34e80*/  STL.64 [R1+0x140], R16 ;  /* 0x0001401001007387 */ /* 0x000fe20000100a00 */
[----:B------:R0:W-:Y:S03]  /*34e90*/  STL.64 [R1+0x148], R18 ;  /* 0x0001481201007387 */ /* 0x0001e60000100a00 */
[----:B0-----:R-:W3:Y:S01]  /*34ea0*/  LDL.LU.64 R18, [R1+0x27b0] ;  /* 0x0027b00001127983 */ /* 0x001ee20000300a00 */
[----:B------:R-:W2:Y:S01]  /*34eb0*/  LDL.LU.64 R16, [R1+0x27a8] ;  /* 0x0027a80001107983 */ /* 0x000ea20000300a00 */
[----:B---3--:R-:W-:Y:S02]  /*34ec0*/  HMMA.16816.F32 R4, R4, R18, R12 ;  /* 0x000000120404723c */ /* 0x008fe4000000180c */
[----:B------:R-:W2:Y:S01]  /*34ed0*/  LDL.LU.64 R14, [R1+0x27a0] ;  /* 0x0027a000010e7983 */ /* 0x000ea20000300a00 */
[----:B------:R-:W2:Y:S11]  /*34ee0*/  LDL.LU.64 R12, [R1+0x2798] ;  /* 0x00279800010c7983 */ /* 0x000eb60000300a00 */
[----:B------:R-:W-:Y:S09]  /*34ef0*/  @!UPT UIADD3 URZ, URZ, URZ, URZ ;  /* 0x0000003f3f3ff290 */ /* 0x000ff2000fffe03f */
[----:B------:R-:W-:Y:S01]  /*34f00*/  STL [R1+0x100], R4 ;  /* 0x0001000401007387 */ /* 0x000fe20000100800 */
[----:B------:R0:W-:Y:S03]  /*34f10*/  STL.64 [R1+0x108], R6 ;  /* 0x0001080601007387 */ /* 0x0001e60000100a00 */
[----:B0-----:R-:W2:Y:S01]  /*34f20*/  LDL.LU.64 R6, [R1+0x2790] ;  /* 0x0027900001067983 */ /* 0x001ea20000300a00 */
[----:B----4-:R-:W-:Y:S01]  /*34f30*/  IMAD.MOV.U32 R27, RZ, RZ, R2 ;  /* 0x000000ffff1b7224 */ /* 0x010fe200078e0002 */
[----:B------:R-:W-:Y:S02]  /*34f40*/  MOV R2, R5 ;  /* 0x0000000500027202 */ /* 0x000fe40000000f00 */
[----:B------:R-:W3:Y:S03]  /*34f50*/  LDL.LU.64 R4, [R1+0x2788] ;  /* 0x0027880001047983 */ /* 0x000ee60000300a00 */
        /* <DEDUP_REMOVED lines=85> */
[----:B------:R0:W-:Y:S01]  /*354b0*/  STL.64 [R1+0x78], R14 ;  /* 0x0000780e01007387 */ /* 0x0001e20000100a00 */
        /* <DEDUP_REMOVED lines=23> */
[C---:B--2---:R-:W-:Y:S11]  /*35630*/  HMMA.16816.F32 R24, R12.reuse, R22, R24 ;  /* 0x000000160c18723c */ /* 0x044ff60000001818 */
[----:B------:R-:W-:Y:S11]  /*35640*/  @!UPT UIADD3 URZ, URZ, URZ, URZ ;  /* 0x0000003f3f3ff290 */ /* 0x000ff6000fffe03f */
[----:B------:R-:W-:Y:S01]  /*35650*/  @!UPT UIADD3 URZ, URZ, URZ, URZ ;  /* 0x0000003f3f3ff290 */ /* 0x000fe2000fffe03f */
[----:B------:R-:W-:Y:S01]  /*35660*/  STL.64 [R1+0x30], R24 ;  /* 0x0000301801007387 */ /* 0x000fe20000100a00 */
[----:B------:R0:W-:Y:S01]  /*35670*/  STL.64 [R1+0x38], R26 ;  /* 0x0000381a01007387 */ /* 0x0001e20000100a00 */
[----:B------:R-:W-:Y:S02]  /*35680*/  MOV R2, R25 ;  /* 0x0000001900027202 */ /* 0x000fe40000000f00 */
[----:B0-----:R-:W2:Y:S01]  /*35690*/  LDL.LU.64 R26, [R1+0x2670] ;  /* 0x00267000011a7983 */ /* 0x001ea20000300a00 */
[----:B------:R-:W2:Y:S02]  /*356a0*/  LDL.LU.64 R24, [R1+0x2668] ;  /* 0x0026680001187983 */ /* 0x000ea40000300a00 */
[----:B------:R-:W-:Y:S01]  /*356b0*/  STL [R1+0x25a8], R2 ;  /* 0x0025a80201007387 */ /* 0x000fe20000100800 */
[----:B--2---:R-:W-:Y:S01]  /*356c0*/  HMMA.16816.F32 R12, R12, R18, R24 ;  /* 0x000000120c0c723c */ /* 0x004fe20000001818 */
[----:B------:R-:W4:Y:S01]  /*356d0*/  LDL.LU.64 R26, [R1+0x2660] ;  /* 0x00266000011a7983 */ /* 0x000f220000300a00 */
[----:B------:R-:W4:Y:S02]  /*356e0*/  LDL.LU.64 R24, [R1+0x2658] ;  /* 0x0026580001187983 */ /* 0x000f240000300a00 */
[----:B------:R-:W-:Y:S02]  /*356f0*/  STL.64 [R1+0x2648], R18 ;  /* 0x0026481201007387 */ /* 0x000fe40000100a00 */
[----:B------:R0:W-:Y:S02]  /*35700*/  STL.64 [R1+0x2640], R16 ;  /* 0x0026401001007387 */ /* 0x0001e40000100a00 */
[----:B0-----:R-:W2:Y:S01]  /*35710*/  LDL.LU R16, [R1+0x1d0] ;  /* 0x0001d00001107983 */ /* 0x001ea20000300800 */
[----:B------:R-:W2:Y:S02]  /*35720*/  LDL.LU R17, [R1+0x1d4] ;  /* 0x0001d40001117983 */ /* 0x000ea40000300800 */
[----:B------:R-:W2:Y:S02]  /*35730*/  LDL.LU R18, [R1+0x1d8] ;  /* 0x0001d80001127983 */ /* 0x000ea40000300800 */
[----:B------:R-:W2:Y:S10]  /*35740*/  LDL.LU R19, [R1+0x1dc] ;  /* 0x0001dc0001137983 */ /* 0x000eb40000300800 */
[----:B------:R0:W-:Y:S01]  /*35750*/  STL [R1+0x2590], R12 ;  /* 0x0025900c01007387 */ /* 0x0001e20000100800 */
[----:B------:R-:W-:Y:S02]  /*35760*/  STL [R1+0x258c], R14 ;  /* 0x00258c0e01007387 */ /* 0x000fe40000100800 */
[----:B------:R1:W-:Y:S02]  /*35770*/  STL [R1+0x256c], R13 ;  /* 0x00256c0d01007387 */ /* 0x0003e40000100800 */
[----:B------:R3:W-:Y:S01]  /*35780*/  STL [R1+0x2568], R15 ;  /* 0x0025680f01007387 */ /* 0x0007e20000100800 */
[----:B0-----:R-:W2:Y:S01]  /*35790*/  LDL.LU R12, [R1+0x1e0] ;  /* 0x0001e000010c7983 */ /* 0x001ea20000300800 */
[----:B-1----:R-:W2:Y:S02]  /*357a0*/  LDL.LU R13, [R1+0x1e4] ;  /* 0x0001e400010d7983 */ /* 0x002ea40000300800 */
[----:B------:R-:W2:Y:S02]  /*357b0*/  LDL.LU R14, [R1+0x1e8] ;  /* 0x0001e800010e7983 */ /* 0x000ea40000300800 */
[----:B---3--:R-:W3:Y:S01]  /*357c0*/  LDL.LU R15, [R1+0x1ec] ;  /* 0x0001ec00010f7983 */ /* 0x008ee20000300800 */
[C---:B----4-:R-:W-:Y:S11]  /*357d0*/  HMMA.16816.F32 R8, R24.reuse, R6, R8 ;  /* 0x000000061808723c */ /* 0x050ff60000001808 */
[----:B------:R-:W-:Y:S11]  /*357e0*/  @!UPT UIADD3 URZ, URZ, URZ, URZ ;  /* 0x0000003f3f3ff290 */ /* 0x000ff6000fffe03f */
[----:B------:R-:W-:Y:S01]  /*357f0*/  @!UPT UIADD3 URZ, URZ, URZ, URZ ;  /* 0x0000003f3f3ff290 */ /* 0x000fe2000fffe03f */
[----:B------:R-:W-:Y:S01]  /*35800*/  STL.64 [R1+0x20], R8 ;  /* 0x0000200801007387 */ /* 0x000fe20000100a00 */
[----:B------:R0:W-:Y:S03]  /*35810*/  STL.64 [R1+0x28], R10 ;  /* 0x0000280a01007387 */ /* 0x0001e60000100a00 */
[----:B0-----:R-:W3:Y:S01]  /*35820*/  LDL.LU.64 R10, [R1+0x2650] ;  /* 0x00265000010a7983 */ /* 0x001ee20000300a00 */
[C---:B--2---:R-:W-:Y:S01]  /*35830*/  HMMA.16816.F32 R16, R24.reuse, R22, R16 ;  /* 0x000000161810723c */ /* 0x044fe20000001810 */
[----:B------:R-:W-:Y:S02]  /*35840*/  STL.64 [R1+0x2638], R6 ;  /* 0x0026380601007387 */ /* 0x000fe40000100a00 */
[----:B------:R0:W-:Y:S01]  /*35850*/  STL.64 [R1+0x2630], R4 ;  /* 0x0026300401007387 */ /* 0x0001e20000100a00 */
[----:B------:R-:W-:Y:S01]  /*35860*/  MOV R0, R9 ;  /* 0x0000000900007202 */ /* 0x000fe20000000f00 */
[----:B0-----:R-:W2:Y:S01]  /*35870*/  LDL.LU R4, [R1+0x1c0] ;  /* 0x0001c00001047983 */ /* 0x001ea20000300800 */
[----:B------:R-:W2:Y:S02]  /*35880*/  LDL.LU R5, [R1+0x1c4] ;  /* 0x0001c40001057983 */ /* 0x000ea40000300800 */
[----:B------:R-:W2:Y:S02]  /*35890*/  LDL.LU R6, [R1+0x1c8] ;  /* 0x0001c80001067983 */ /* 0x000ea40000300800 */
[----:B------:R-:W2:Y:S11]  /*358a0*/  LDL.LU R7, [R1+0x1cc] ;  /* 0x0001cc0001077983 */ /* 0x000eb60000300800 */
[----:B------:R-:W-:Y:S03]  /*358b0*/  @!UPT UIADD3 URZ, URZ, URZ, URZ ;  /* 0x0000003f3f3ff290 */ /* 0x000fe6000fffe03f */
[----:B------:R-:W-:Y:S01]  /*358c0*/  IMAD.MOV.U32 R2, RZ, RZ, R19 ;  /* 0x000000ffff027224 */ /* 0x000fe200078e0013 */
[----:B---3--:R-:W-:Y:S11]  /*358d0*/  HMMA.16816.F32 R12, R24, R10, R12 ;  /* 0x0000000a180c723c */ /* 0x008ff6000000180c */
[----:B------:R-:W-:Y:S11]  /*358e0*/  @!UPT UIADD3 URZ, URZ, URZ, URZ ;  /* 0x0000003f3f3ff290 */ /* 0x000ff6000fffe03f */
[----:B------:R-:W-:Y:S01]  /*358f0*/  @!UPT UIADD3 URZ, URZ, URZ, URZ ;  /* 0x0000003f3f3ff290 */ /* 0x000fe2000fffe03f */
[----:B------:R0:W-:Y:S01]  /*35900*/  STL.64 [R1+0x10], R12 ;  /* 0x0000100c01007387 */ /* 0x0001e20000100a00 */
[----:B------:R-:W-:Y:S02]  /*35910*/  STL.64 [R1+0x18], R14 ;  /* 0x0000180e01007387 */ /* 0x000fe40000100a00 */
[----:B------:R1:W-:Y:S02]  /*35920*/  STL.64 [R1+0x2628], R10 ;  /* 0x0026280a01007387 */ /* 0x0003e40000100a00 */
[----:B------:R-:W3:Y:S01]  /*35930*/  LDL.LU R8, [R1+0x200] ;  /* 0x0002000001087983 */ /* 0x000ee20000300800 */
[----:B------:R-:W3:Y:S01]  /*35940*/  LDL.LU R9, [R1+0x204] ;  /* 0x0002040001097983 */ /* 0x000ee20000300800 */
[----:B0-----:R-:W-:-:S03]  /*35950*/  MOV R13, R15 ;  /* 0x0000000f000d7202 */ /* 0x001fc60000000f00 */
[----:B-1----:R-:W3:Y:S01]  /*35960*/  LDL.LU R10, [R1+0x208] ;  /* 0x00020800010a7983 */ /* 0x002ee20000300800 */
[----:B------:R-:W3:Y:S02]  /*35970*/  LDL.LU R11, [R1+0x20c] ;  /* 0x00020c00010b7983 */ /* 0x000ee40000300800 */
[----:B------:R-:W-:Y:S01]  /*35980*/  STL [R1+0x25cc], R13 ;  /* 0x0025cc0d01007387 */ /* 0x000fe20000100800 */
[----:B------:R-:W-:Y:S02]  /*35990*/  MOV R12, R18 ;  /* 0x00000012000c7202 */ /* 0x000fe40000000f00 */
[----:B------:R-:W-:Y:S01]  /*359a0*/  MOV R14, R16 ;  /* 0x00000010000e7202 */ /* 0x000fe20000000f00 */
[----:B------:R-:W-:Y:S01]  /*359b0*/  STL.64 [R1], R16 ;  /* 0x0000001001007387 */ /* 0x000fe20000100a00 */
[----:B------:R0:W-:Y:S03]  /*359c0*/  STL.64 [R1+0x8], R18 ;  /* 0x0000081201007387 */ /* 0x0001e60000100a00 */
[----:B0-----:R-:W2:Y:S01]  /*359d0*/  LDL.LU.64 R18, [R1+0x2648] ;  /* 0x0026480001127983 */ /* 0x001ea20000300a00 */
[----:B------:R-:W4:Y:S02]  /*359e0*/  LDL.LU.64 R16, [R1+0x2640] ;  /* 0x0026400001107983 */ /* 0x000f240000300a00 */
[----:B------:R0:W-:Y:S02]  /*359f0*/  STL [R1+0x25c4], R12 ;  /* 0x0025c40c01007387 */ /* 0x0001e40000100800 */
[----:B------:R1:W-:Y:S01]  /*35a00*/  STL [R1+0x25c0], R14 ;  /* 0x0025c00e01007387 */ /* 0x0003e20000100800 */
[----:B0-----:R-:W3:Y:S01]  /*35a10*/  LDL.LU R12, [R1+0x280] ;  /* 0x00028000010c7983 */ /* 0x001ee20000300800 */
[----:B------:R-:W3:Y:S01]  /*35a20*/  LDL.LU R13, [R1+0x284] ;  /* 0x00028400010d7983 */ /* 0x000ee20000300800 */
[----:B-1----:R-:W-:-:S02]  /*35a30*/  MOV R14, R21 ;  /* 0x00000015000e7202 */ /* 0x002fc40000000f00 */
[----:B------:R-:W-:-:S05]  /*35a40*/  MOV R15, R20 ;  /* 0x00000014000f7202 */ /* 0x000fca0000000f00 */
[----:B------:R-:W-:Y:S01]  /*35a50*/  STL.64 [R1+0x2620], R14 ;  /* 0x0026200e01007387 */ /* 0x000fe20000100a00 */
[----:B--2---:R-:W-:Y:S03]  /*35a60*/  HMMA.16816.F32 R24, R24, R18, R4 ;  /* 0x000000121818723c */ /* 0x004fe60000001804 */
[----:B---3--:R0:W-:Y:S04]  /*35a70*/  STL.64 [R1+0x2618], R12 ;  /* 0x0026180c01007387 */ /* 0x0081e80000100a00 */
[----:B0-----:R-:W2:Y:S01]  /*35a80*/  LDL.LU.64 R12, [R1+0x60] ;  /* 0x00006000010c7983 */ /* 0x001ea20000300a00 */
[----:B------:R-:W2:Y:S02]  /*35a90*/  LDL.LU.64 R14, [R1+0x68] ;  /* 0x00006800010e7983 */ /* 0x000ea40000300a00 */
[----:B------:R-:W-:Y:S02]  /*35aa0*/  STL [R1+0x25b0], R2 ;  /* 0x0025b00201007387 */ /* 0x000fe40000100800 */
[----:B------:R-:W2:Y:S01]  /*35ab0*/  LDL.LU.64 R6, [R1+0x2638] ;  /* 0x0026380001067983 */ /* 0x000ea20000300a00 */
[----:B------:R-:W3:Y:S10]  /*35ac0*/  LDL.LU.64 R4, [R1+0x2630] ;  /* 0x0026300001047983 */ /* 0x000ef40000300a00 */
[----:B------:R0:W-:Y:S02]  /*35ad0*/  STL [R1+0x25a0], R24 ;  /* 0x0025a01801007387 */ /* 0x0001e40000100800 */
[----:B------:R-:W-:Y:S02]  /*35ae0*/  STL [R1+0x2598], R26 ;  /* 0x0025981a01007387 */ /* 0x000fe40000100800 */
[----:B------:R1:W-:Y:S01]  /*35af0*/  STL [R1+0x2580], R25 ;  /* 0x0025801901007387 */ /* 0x0003e20000100800 */
[----:B------:R2:W-:Y:S04]  /*35b00*/  STL [R1+0x2578], R27 ;  /* 0x0025781b01007387 */ /* 0x0005e80000100800 */
[----:B0-----:R-:W4:Y:S01]  /*35b10*/  LDL.LU R24, [R1+0x240] ;  /* 0x0002400001187983 */ /* 0x001f220000300800 */
[----:B-1----:R-:W4:Y:S01]  /*35b20*/  LDL.LU R25, [R1+0x244] ;  /* 0x0002440001197983 */ /* 0x002f220000300800 */
[----:B---3--:R-:W-:-:S02]  /*35b30*/  MOV R26, R5 ;  /* 0x00000005001a7202 */ /* 0x008fc40000000f00 */
[----:B--2---:R-:W-:Y:S02]  /*35b40*/  MOV R27, R4 ;  /* 0x00000004001b7202 */ /* 0x004fe40000000f00 */
[----:B------:R-:W-:Y:S01]  /*35b50*/  HMMA.16816.F32 R4, R12, R6, R8 ;  /* 0x000000060c04723c */ /* 0x000fe20000001808 */
[----:B------:R-:W4:Y:S01]  /*35b60*/  LDL.LU.64 R10, [R1+0x2628] ;  /* 0x00262800010a7983 */ /* 0x000f220000300a00 */
[----:B------:R-:W-:Y:S01]  /*35b70*/  IMAD.MOV.U32 R2, RZ, RZ, R15 ;  /* 0x000000ffff027224 */ /* 0x000fe200078e000f */
[----:B------:R-:W-:-:S04]  /*35b80*/  MOV R20, R12 ;  /* 0x0000000c00147202 */ /* 0x000fc80000000f00 */
[----:B------:R-:W-:Y:S02]  /*35b90*/  MOV R8, R14 ;  /* 0x0000000e00087202 */ /* 0x000fe40000000f00 */
[----:B------:R-:W-:Y:S01]  /*35ba0*/  MOV R9, R13 ;  /* 0x0000000d00097202 */ /* 0x000fe20000000f00 */
[----:B------:R-:W2:Y:S01]  /*35bb0*/  LDL.LU.64 R14, [R1+0x2620] ;  /* 0x00262000010e7983 */ /* 0x000ea20000300a00 */
[----:B------:R-:W2:Y:S11]  /*35bc0*/  LDL.LU.64 R12, [R1+0x2618] ;  /* 0x00261800010c7983 */ /* 0x000eb60000300a00 */
[----:B------:R-:W-:Y:S01]  /*35bd0*/  @!UPT UIADD3 URZ, URZ, URZ, URZ ;  /* 0x0000003f3f3ff290 */ /* 0x000fe2000fffe03f */
[----:B------:R0:W-:Y:S01]  /*35be0*/  STL.64 [R1+0x2608], R6 ;  /* 0x0026080601007387 */ /* 0x0001e20000100a00 */
[----:B------:R1:W-:Y:S01]  /*35bf0*/  STL.64 [R1+0x2600], R4 ;  /* 0x0026000401007387 */ /* 0x0003e20000100a00 */
[----:B0-----:R-:W-:Y:S02]  /*35c00*/  MOV R6, R8 ;  /* 0x0000000800067202 */ /* 0x001fe40000000f00 */
[----:B-1----:R-:W-:Y:S02]  /*35c10*/  MOV R4, R20 ;  /* 0x0000001400047202 */ /* 0x002fe40000000f00 */
[----:B------:R-:W-:Y:S02]  /*35c20*/  MOV R5, R9 ;  /* 0x0000000900057202 */ /* 0x000fe40000000f00 */
[----:B------:R-:W-:-:S07]  /*35c30*/  MOV R7, R2 ;  /* 0x0000000200077202 */ /* 0x000fce0000000f00 */
[C---:B----4-:R-:W-:Y:S11]  /*35c40*/  HMMA.16816.F32 R8, R4.reuse, R10, R24 ;  /* 0x0000000a0408723c */ /* 0x050ff60000001818 */
[----:B------:R-:W-:Y:S11]  /*35c50*/  @!UPT UIADD3 URZ, URZ, URZ, URZ ;  /* 0x0000003f3f3ff290 */ /* 0x000ff6000fffe03f */
[----:B------:R-:W-:Y:S01]  /*35c60*/  @!UPT UIADD3 URZ, URZ, URZ, URZ ;  /* 0x0000003f3f3ff290 */ /* 0x000fe2000fffe03f */
[----:B------:R-:W-:Y:S01]  /*35c70*/  STL [R1+0x25e8], R8 ;  /* 0x0025e80801007387 */ /* 0x000fe20000100800 */
[----:B------:R-:W-:Y:S02]  /*35c80*/  STL [R1+0x25e4], R10 ;  /* 0x0025e40a01007387 */ /* 0x000fe40000100800 */
[----:B------:R-:W-:Y:S02]  /*35c90*/  STL [R1+0x25d0], R9 ;  /* 0x0025d00901007387 */ /* 0x000fe40000100800 */
[----:B------:R0:W-:Y:S02]  /*35ca0*/  STL [R1+0x25c8], R11 ;  /* 0x0025c80b01007387 */ /* 0x0001e40000100800 */
[----:B0-----:R-:W3:Y:S01]  /*35cb0*/  LDL R11, [R1+0x138] ;  /* 0x00013800010b7983 */ /* 0x001ee20000100800 */
[----:B--2---:R-:W-:Y:S03]  /*35cc0*/  HMMA.16816.F32 R20, R4, R22, R12 ;  /* 0x000000160414723c */ /* 0x004fe6000000180c */
[----:B---3--:R0:W-:Y:S01]  /*35cd0*/  STL [R1+0x2610], R11 ;  /* 0x0026100b01007387 */ /* 0x0081e20000100800 */
[----:B------:R-:W2:Y:S02]  /*35ce0*/  LDL.LU R8, [R1+0x270] ;  /* 0x0002700001087983 */ /* 0x000ea40000300800 */
[----:B------:R-:W2:Y:S02]  /*35cf0*/  LDL.LU R9, [R1+0x274] ;  /* 0x0002740001097983 */ /* 0x000ea40000300800 */
[----:B------:R-:W2:Y:S02]  /*35d00*/  LDL.LU R10, [R1+0x278] ;  /* 0x00027800010a7983 */ /* 0x000ea40000300800 */
[----:B------:R-:W-:Y:S01]  /*35d10*/  FMUL R2, R17, c[0x0][0x188] ;  /* 0x0000620011027a20 */ /* 0x000fe20000400000 */
[----:B------:R-:W3:Y:S04]  /*35d20*/  LDL R25, [R1+0x13c] ;  /* 0x00013c0001197983 */ /* 0x000ee80000100800 */
[----:B------:R-:W4:Y:S04]  /*35d30*/  LDL R27, [R1+0xb0] ;  /* 0x0000b000011b7983 */ /* 0x000f280000100800 */
[----:B------:R-:W3:Y:S04]  /*35d40*/  LDL R26, [R1+0xb4] ;  /* 0x0000b400011a7983 */ /* 0x000ee80000100800 */
[----:B------:R-:W3:Y:S04]  /*35d50*/  LDL R13, [R1+0xb8] ;  /* 0x0000b800010d7983 */ /* 0x000ee80000100800 */
[----:B------:R-:W3:Y:S01]  /*35d60*/  LDL R15, [R1+0xbc] ;  /* 0x0000bc00010f7983 */ /* 0x000ee20000100800 */
[----:B0-----:R-:W-:Y:S01]  /*35d70*/  MOV R11, R29 ;  /* 0x0000001d000b7202 */ /* 0x001fe20000000f00 */
[----:B------:R-:W-:-:S02]  /*35d80*/  FMUL R29, R16, c[0x0][0x188] ;  /* 0x00006200101d7a20 */ /* 0x000fc40000400000 */
[----:B------:R-:W-:Y:S01]  /*35d90*/  STL [R1+0x25b8], R20 ;  /* 0x0025b81401007387 */ /* 0x000fe20000100800 */
[----:B------:R-:W-:Y:S01]  /*35da0*/  STL [R1+0x25b4], R22 ;  /* 0x0025b41601007387 */ /* 0x000fe20000100800 */
[----:B------:R0:W-:Y:S03]  /*35db0*/  STL [R1+0x25ac], R21 ;  /* 0x0025ac1501007387 */ /* 0x0001e60000100800 */
[----:B0-----:R-:W3:Y:S01]  /*35dc0*/  LDL R21, [R1+0x134] ;  /* 0x0001340001157983 */ /* 0x001ee20000100800 */
[----:B------:R0:W-:Y:S03]  /*35dd0*/  STL [R1+0x25a4], R23 ;  /* 0x0025a41701007387 */ /* 0x0001e60000100800 */
[----:B0-----:R-:W3:Y:S01]  /*35de0*/  LDL R23, [R1+0x130] ;  /* 0x0001300001177983 */ /* 0x001ee20000100800 */
[----:B--2---:R-:W-:Y:S03]  /*35df0*/  HMMA.16816.F32 R16, R4, R18, R8 ;  /* 0x000000120410723c */ /* 0x004fe60000001808 */
[----:B------:R-:W2:Y:S01]  /*35e00*/  LDL.LU R11, [R1+0x2610] ;  /* 0x00261000010b7983 */ /* 0x000ea20000300800 */
[----:B------:R-:W4:Y:S02]  /*35e10*/  LDL.LU.64 R6, [R1+0x2608] ;  /* 0x0026080001067983 */ /* 0x000f240000300a00 */
[----:B------:R-:W4:Y:S11]  /*35e20*/  LDL.LU.64 R4, [R1+0x2600] ;  /* 0x0026000001047983 */ /* 0x000f360000300a00 */
[----:B------:R-:W-:Y:S06]  /*35e30*/  @!UPT UIADD3 URZ, URZ, URZ, URZ ;  /* 0x0000003f3f3ff290 */ /* 0x000fec000fffe03f */
[----:B------:R-:W-:Y:S01]  /*35e40*/  STL [R1+0x2594], R16 ;  /* 0x0025941001007387 */ /* 0x000fe20000100800 */
[----:B------:R0:W-:Y:S03]  /*35e50*/  STL [R1+0x2588], R18 ;  /* 0x0025881201007387 */ /* 0x0001e60000100800 */
[----:B0-----:R-:W4:Y:S01]  /*35e60*/  LDL R18, [R1+0x20] ;  /* 0x0000200001127983 */ /* 0x001f220000100800 */
[----:B------:R-:W-:Y:S02]  /*35e70*/  FMUL R28, R28, c[0x0][0x188] ;  /* 0x000062001c1c7a20 */ /* 0x000fe40000400000 */
[----:B------:R-:W-:Y:S02]  /*35e80*/  FMUL R3, R3, c[0x0][0x188] ;  /* 0x0000620003037a20 */ /* 0x000fe40000400000 */
[----:B------:R-:W-:Y:S03]  /*35e90*/  STL [R1+0x2574], R17 ;  /* 0x0025741101007387 */ /* 0x000fe60000100800 */
[----:B------:R-:W-:Y:S01]  /*35ea0*/  FMNMX R3, R28, R3, !PT ;  /* 0x000000031c037209 */ /* 0x000fe20007800000 */
[----:B------:R-:W-:Y:S01]  /*35eb0*/  FMNMX R28, R2, R29, !PT ;  /* 0x0000001d021c7209 */ /* 0x000fe20007800000 */
[----:B------:R0:W-:Y:S01]  /*35ec0*/  STL [R1+0x2570], R19 ;  /* 0x0025701301007387 */ /* 0x0001e20000100800 */
[----:B------:R-:W4:Y:S02]  /*35ed0*/  LDL R22, [R1+0x28] ;  /* 0x0000280001167983 */ /* 0x000f240000100800 */
[----:B------:R-:W4:Y:S02]  /*35ee0*/  LDL R20, [R1+0x2c] ;  /* 0x00002c0001147983 */ /* 0x000f240000100800 */
[----:B------:R-:W4:Y:S01]  /*35ef0*/  LDL R9, [R1+0x160] ;  /* 0x0001600001097983 */ /* 0x000f220000100800 */
[----:B------:R-:W4:Y:S04]  /*35f00*/  LDL R2, [R1+0x164] ;  /* 0x0001640001027983 */ /* 0x000f280000100800 */
[----:B------:R-:W4:Y:S04]  /*35f10*/  LDL R14, [R1+0x168] ;  /* 0x00016800010e7983 */ /* 0x000f280000100800 */
[----:B------:R-:W4:Y:S04]  /*35f20*/  LDL R10, [R1+0xe0] ;  /* 0x0000e000010a7983 */ /* 0x000f280000100800 */
[----:B------:R-:W4:Y:S04]  /*35f30*/  LDL R12, [R1+0xe4] ;  /* 0x0000e400010c7983 */ /* 0x000f280000100800 */
[----:B------:R-:W4:Y:S04]  /*35f40*/  LDL R8, [R1+0xe8] ;  /* 0x0000e80001087983 */ /* 0x000f280000100800 */
[----:B------:R-:W4:Y:S01]  /*35f50*/  LDL R24, [R1+0xec] ;  /* 0x0000ec0001187983 */ /* 0x000f220000100800 */
[----:B------:R1:W-:Y:S02]  /*35f60*/  STL [R1+0x25ec], R28 ;  /* 0x0025ec1c01007387 */ /* 0x0003e40000100800 */
[----:B---3--:R-:W-:-:S02]  /*35f70*/  FMUL R29, R21, c[0x0][0x188] ;  /* 0x00006200151d7a20 */ /* 0x008fc40000400000 */
[----:B0-----:R-:W-:Y:S02]  /*35f80*/  FMUL R19, R13, c[0x0][0x188] ;  /* 0x000062000d137a20 */ /* 0x001fe40000400000 */
[----:B------:R-:W-:Y:S01]  /*35f90*/  FMUL R21, R15, c[0x0][0x188] ;  /* 0x000062000f157a20 */ /* 0x000fe20000400000 */
[----:B------:R-:W3:Y:S04]  /*35fa0*/  LDL R13, [R1+0x5c] ;  /* 0x00005c00010d7983 */ /* 0x000ee80000100800 */
[----:B------:R-:W3:Y:S01]  /*35fb0*/  LDL R15, [R1+0x50] ;  /* 0x00005000010f7983 */ /* 0x000ee20000100800 */
[----:B-1----:R-:W-:Y:S02]  /*35fc0*/  FMUL R28, R23, c[0x0][0x188] ;  /* 0x00006200171c7a20 */ /* 0x002fe40000400000 */
[----:B------:R-:W-:-:S02]  /*35fd0*/  FMUL R23, R26, c[0x0][0x188] ;  /* 0x000062001a177a20 */ /* 0x000fc40000400000 */
[----:B------:R-:W3:Y:S01]  /*35fe0*/  LDL R26, [R1+0x58] ;  /* 0x00005800011a7983 */ /* 0x000ee20000100800 */
[----:B--2---:R-:W-:Y:S02]  /*35ff0*/  FMUL R16, R11, c[0x0][0x188] ;  /* 0x000062000b107a20 */ /* 0x004fe40000400000 */
[----:B----4-:R-:W-:Y:S02]  /*36000*/  FMUL R11, R27, c[0x0][0x188] ;  /* 0x000062001b0b7a20 */ /* 0x010fe40000400000 */
[----:B------:R-:W2:Y:S01]  /*36010*/  LDL R27, [R1+0x54] ;  /* 0x00005400011b7983 */ /* 0x000ea20000100800 */
[----:B------:R-:W-:Y:S02]  /*36020*/  FMUL R17, R18, c[0x0][0x188] ;  /* 0x0000620012117a20 */ /* 0x000fe40000400000 */
[----:B------:R-:W-:Y:S02]  /*36030*/  FMUL R18, R0, c[0x0][0x188] ;  /* 0x0000620000127a20 */ /* 0x000fe40000400000 */
[----:B------:R-:W4:Y:S01]  /*36040*/  LDL.LU R0, [R1+0x25f8] ;  /* 0x0025f80001007983 */ /* 0x000f220000300800 */
[----:B------:R-:W-:Y:S01]  /*36050*/  FMUL R25, R25, c[0x0][0x188] ;  /* 0x0000620019197a20 */ /* 0x000fe20000400000 */
[----:B------:R-:W-:-:S04]  /*36060*/  FMNMX R29, R28, R29, !PT ;  /* 0x0000001d1c1d7209 */ /* 0x000fc80007800000 */
[----:B------:R-:W-:Y:S01]  /*36070*/  FMNMX R16, R16, R25, !PT ;  /* 0x0000001910107209 */ /* 0x000fe20007800000 */
[----:B------:R-:W-:Y:S01]  /*36080*/  STL [R1+0x25f0], R29 ;  /* 0x0025f01d01007387 */ /* 0x000fe20000100800 */
[----:B------:R-:W-:Y:S01]  /*36090*/  FMNMX R25, R17, R18, !PT ;  /* 0x0000001211197209 */ /* 0x000fe20007800000 */
[----:B------:R-:W-:Y:S02]  /*360a0*/  FMUL R18, R22, c[0x0][0x188] ;  /* 0x0000620016127a20 */ /* 0x000fe40000400000 */
[----:B------:R-:W-:Y:S01]  /*360b0*/  FMUL R20, R20, c[0x0][0x188] ;  /* 0x0000620014147a20 */ /* 0x000fe20000400000 */
[----:B------:R0:W-:Y:S01]  /*360c0*/  STL [R1+0x25f4], R16 ;  /* 0x0025f41001007387 */ /* 0x0001e20000100800 */
[----:B------:R-:W-:Y:S02]  /*360d0*/  FMUL R17, R2, c[0x0][0x188] ;  /* 0x0000620002117a20 */ /* 0x000fe40000400000 */
[----:B------:R-:W-:Y:S02]  /*360e0*/  FMUL R2, R14, c[0x0][0x188] ;  /* 0x000062000e027a20 */ /* 0x000fe40000400000 */
[----:B------:R-:W-:Y:S01]  /*360f0*/  FMUL R8, R8, c[0x0][0x188] ;  /* 0x0000620008087a20 */ /* 0x000fe20000400000 */
[----:B------:R-:W-:-:S02]  /*36100*/  FMNMX R11, R11, R23, !PT ;  /* 0x000000170b0b7209 */ /* 0x000fc40007800000 */
[----:B------:R-:W-:Y:S01]  /*36110*/  FMNMX R20, R18, R20, !PT ;  /* 0x0000001412147209 */ /* 0x000fe20007800000 */
[----:B------:R-:W-:Y:S02]  /*36120*/  FMUL R10, R10, c[0x0][0x188] ;  /* 0x000062000a0a7a20 */ /* 0x000fe40000400000 */
[----:B------:R-:W-:Y:S01]  /*36130*/  FMUL R12, R12, c[0x0][0x188] ;  /* 0x000062000c0c7a20 */ /* 0x000fe20000400000 */
[----:B------:R-:W-:Y:S01]  /*36140*/  FMNMX R19, R19, R21, !PT ;  /* 0x0000001513137209 */ /* 0x000fe20007800000 */
[----:B------:R-:W4:Y:S01]  /*36150*/  LDL R22, [R1+0x10] ;  /* 0x0000100001167983 */ /* 0x000f220000100800 */
[----:B0-----:R-:W-:Y:S02]  /*36160*/  FMUL R16, R9, c[0x0][0x188] ;  /* 0x0000620009107a20 */ /* 0x001fe40000400000 */
[----:B------:R-:W-:Y:S01]  /*36170*/  FMUL R9, R24, c[0x0][0x188] ;  /* 0x0000620018097a20 */ /* 0x000fe20000400000 */
[----:B------:R-:W4:Y:S04]  /*36180*/  LDL R21, [R1+0x128] ;  /* 0x0001280001157983 */ /* 0x000f280000100800 */
[----:B------:R-:W4:Y:S01]  /*36190*/  LDL R24, [R1+0xa0] ;  /* 0x0000a00001187983 */ /* 0x000f220000100800 */
[----:B------:R-:W-:-:S02]  /*361a0*/  FMNMX R18, R16, R17, !PT ;  /* 0x0000001110127209 */ /* 0x000fc40007800000 */
[----:B------:R-:W-:Y:S01]  /*361b0*/  FMNMX R23, R8, R9, !PT ;  /* 0x0000000908177209 */ /* 0x000fe20007800000 */
[----:B---3--:R-:W-:Y:S01]  /*361c0*/  FMUL R16, R13, c[0x0][0x188] ;  /* 0x000062000d107a20 */ /* 0x008fe20000400000 */
[----:B------:R-:W3:Y:S04]  /*361d0*/  LDL R9, [R1+0x18] ;  /* 0x0000180001097983 */ /* 0x000ee80000100800 */
[----:B------:R-:W3:Y:S01]  /*361e0*/  LDL R13, [R1+0x158] ;  /* 0x00015800010d7983 */ /* 0x000ee20000100800 */
[----:B------:R-:W-:Y:S01]  /*361f0*/  FMUL R28, R5, c[0x0][0x188] ;  /* 0x00006200051c7a20 */ /* 0x000fe20000400000 */
[----:B------:R-:W-:Y:S01]  /*36200*/  FMNMX R12, R10, R12, !PT ;  /* 0x0000000c0a0c7209 */ /* 0x000fe20007800000 */
[----:B------:R-:W-:Y:S02]  /*36210*/  FMUL R10, R6, c[0x0][0x188] ;  /* 0x00006200060a7a20 */ /* 0x000fe40000400000 */
[----:B------:R-:W-:-:S02]  /*36220*/  FMUL R29, R26, c[0x0][0x188] ;  /* 0x000062001a1d7a20 */ /* 0x000fc40000400000 */
[----:B------:R-:W-:Y:S02]  /*36230*/  FMUL R15, R15, c[0x0][0x188] ;  /* 0x000062000f0f7a20 */ /* 0x000fe40000400000 */
[----:B------:R-:W-:Y:S02]  /*36240*/  FMUL R26, R4, c[0x0][0x188] ;  /* 0x00006200041a7a20 */ /* 0x000fe40000400000 */
[----:B--2---:R-:W-:Y:S02]  /*36250*/  FMUL R8, R27, c[0x0][0x188] ;  /* 0x000062001b087a20 */ /* 0x004fe40000400000 */
[----:B------:R-:W2:Y:S01]  /*36260*/  LDL R27, [R1+0x150] ;  /* 0x00015000011b7983 */ /* 0x000ea20000100800 */
[----:B----4-:R-:W-:-:S05]  /*36270*/  FMUL R14, R0, c[0x0][0x188] ;  /* 0x00006200000e7a20 */ /* 0x010fca0000400000 */
[----:B------:R-:W-:Y:S02]  /*36280*/  FMNMX R17, R2, R14, !PT ;  /* 0x0000000e02117209 */ /* 0x000fe40007800000 */
[----:B------:R-:W4:Y:S04]  /*36290*/  LDL R2, [R1+0x198] ;  /* 0x0001980001027983 */ /* 0x000f280000100800 */
[----:B------:R-:W2:Y:S01]  /*362a0*/  LDL R14, [R1+0xa8] ;  /* 0x0000a800010e7983 */ /* 0x000ea20000100800 */
[----:B------:R-:W-:Y:S02]  /*362b0*/  STL [R1+0x23f8], R4 ;  /* 0x0023f80401007387 */ /* 0x000fe40000100800 */
[----:B------:R0:W-:Y:S02]  /*362c0*/  STL [R1+0x23fc], R5 ;  /* 0x0023fc0501007387 */ /* 0x0001e40000100800 */
[----:B0-----:R-:W2:Y:S01]  /*362d0*/  LDL R5, [R1+0x120] ;  /* 0x0001200001057983 */ /* 0x001ea20000100800 */
[----:B------:R0:W-:Y:S01]  /*362e0*/  STL [R1+0x2400], R6 ;  /* 0x0024000601007387 */ /* 0x0001e20000100800 */
[----:B------:R-:W-:-:S02]  /*362f0*/  MOV R4, R8 ;  /* 0x0000000800047202 */ /* 0x000fc40000000f00 */
[----:B0-----:R-:W2:Y:S02]  /*36300*/  LDL R6, [R1+0x190] ;  /* 0x0001900001067983 */ /* 0x001ea40000100800 */
[----:B------:R-:W-:Y:S01]  /*36310*/  FMNMX R15, R15, R4, !PT ;  /* 0x000000040f0f7209 */ /* 0x000fe20007800000 */
[----:B------:R0:W-:Y:S01]  /*36320*/  STL [R1+0x2524], R7 ;  /* 0x0025240701007387 */ /* 0x0001e20000100800 */
[----:B------:R-:W-:Y:S01]  /*36330*/  FMNMX R4, R29, R16, !PT ;  /* 0x000000101d047209 */ /* 0x000fe20007800000 */
[----:B------:R-:W-:Y:S01]  /*36340*/  FMUL R8, R7, c[0x0][0x188] ;  /* 0x0000620007087a20 */ /* 0x000fe20000400000 */
[----:B------:R-:W3:Y:S01]  /*36350*/  LDL.LU R16, [R1+0x25f4] ;  /* 0x0025f40001107983 */ /* 0x000ee20000300800 */
[----:B------:R-:W3:Y:S01]  /*36360*/  LDL.LU R29, [R1+0x25f0] ;  /* 0x0025f000011d7983 */ /* 0x000ee20000300800 */
[----:B0-----:R-:W-:Y:S02]  /*36370*/  FMNMX R7, R26, R28, !PT ;  /* 0x0000001c1a077209 */ /* 0x001fe40007800000 */
[----:B------:R-:W3:Y:S01]  /*36380*/  LDL.LU R28, [R1+0x25ec] ;  /* 0x0025ec00011c7983 */ /* 0x000ee20000300800 */
[----:B------:R-:W3:Y:S02]  /*36390*/  LDL R26, [R1+0xd0] ;  /* 0x0000d000011a7983 */ /* 0x000ee40000100800 */
[----:B------:R0:W-:Y:S02]  /*363a0*/  STL [R1+0x1dc], R7 ;  /* 0x0001dc0701007387 */ /* 0x0001e40000100800 */
[----:B0-----:R-:W-:-:S02]  /*363b0*/  FMNMX R7, R10, R8, !PT ;  /* 0x000000080a077209 */ /* 0x001fc40007800000 */
[----:B------:R-:W3:Y:S01]  /*363c0*/  LDL.LU R8, [R1+0x25e8] ;  /* 0x0025e80001087983 */ /* 0x000ee20000300800 */
[----:B------:R-:W3:Y:S02]  /*363d0*/  LDL.LU R10, [R1+0x25e4] ;  /* 0x0025e400010a7983 */ /* 0x000ee40000300800 */
[----:B----4-:R-:W-:Y:S02]  /*363e0*/  FMUL R2, R2, c[0x0][0x188] ;  /* 0x0000620002027a20 */ /* 0x010fe40000400000 */
[----:B--2---:R-:W-:-:S05]  /*363f0*/  FMUL R6, R6, c[0x0][0x188] ;  /* 0x0000620006067a20 */ /* 0x004fca0000400000 */
[----:B------:R-:W-:Y:S01]  /*36400*/  FMNMX R3, R6, R3, !PT ;  /* 0x0000000306037209 */ /* 0x000fe20007800000 */
[----:B------:R-:W-:-:S04]  /*36410*/  FMUL R6, R21, c[0x0][0x188] ;  /* 0x0000620015067a20 */ /* 0x000fc80000400000 */
[----:B------:R0:W-:Y:S01]  /*36420*/  STL [R1+0x25d8], R3 ;  /* 0x0025d80301007387 */ /* 0x0001e20000100800 */
[----:B------:R1:W-:Y:S01]  /*36430*/  STL [R1+0x1e4], R7 ;  /* 0x0001e40701007387 */ /* 0x0003e20000100800 */
[----:B---3--:R-:W-:Y:S02]  /*36440*/  FMNMX R16, R6, R16, !PT ;  /* 0x0000001006107209 */ /* 0x008fe40007800000 */
[----:B------:R-:W-:Y:S02]  /*36450*/  FMNMX R28, R2, R28, !PT ;  /* 0x0000001c021c7209 */ /* 0x000fe40007800000 */
[----:B------:R-:W2:Y:S01]  /*36460*/  LDL R2, [R1+0x40] ;  /* 0x0000400001027983 */ /* 0x000ea20000100800 */
[----:B0-----:R-:W-:Y:S02]  /*36470*/  FMUL R3, R14, c[0x0][0x188] ;  /* 0x000062000e037a20 */ /* 0x001fe40000400000 */
[----:B-1----:R-:W-:Y:S01]  /*36480*/  FMUL R7, R5, c[0x0][0x188] ;  /* 0x0000620005077a20 */ /* 0x002fe20000400000 */
[----:B------:R-:W3:Y:S01]  /*36490*/  LDL R14, [R1+0x48] ;  /* 0x00004800010e7983 */ /* 0x000ee20000100800 */
[----:B------:R-:W-:-:S02]  /*364a0*/  FMUL R5, R24, c[0x0][0x188] ;  /* 0x0000620018057a20 */ /* 0x000fc40000400000 */
[----:B------:R-:W4:Y:S01]  /*364b0*/  LDL R24, [R1+0xd8] ;  /* 0x0000d80001187983 */ /* 0x000f220000100800 */
[----:B------:R-:W-:Y:S01]  /*364c0*/  FMNMX R29, R7, R29, !PT ;  /* 0x0000001d071d7209 */ /* 0x000fe20007800000 */
[----:B------:R-:W-:Y:S01]  /*364d0*/  STL [R1+0x25d4], R28 ;  /* 0x0025d41c01007387 */ /* 0x000fe20000100800 */
[----:B------:R-:W-:-:S03]  /*364e0*/  FMNMX R21, R3, R19, !PT ;  /* 0x0000001303157209 */ /* 0x000fc60007800000 */
[----:B------:R0:W-:Y:S01]  /*364f0*/  STL [R1+0x25dc], R29 ;  /* 0x0025dc1d01007387 */ /* 0x0001e20000100800 */
[----:B------:R1:W-:Y:S03]  /*36500*/  STL [R1+0x25e0], R16 ;  /* 0x0025e01001007387 */ /* 0x0003e60000100800 */
[----:B0-----:R-:W4:Y:S01]  /*36510*/  LDL.LU R29, [R1+0x1dc] ;  /* 0x0001dc00011d7983 */ /* 0x001f220000300800 */
[----:B------:R-:W4:Y:S02]  /*36520*/  LDL.LU R3, [R1+0x1e4] ;  /* 0x0001e40001037983 */ /* 0x000f240000300800 */
[----:B------:R-:W-:Y:S02]  /*36530*/  FMUL R22, R22, c[0x0][0x188] ;  /* 0x0000620016167a20 */ /* 0x000fe40000400000 */
[----:B------:R-:W-:Y:S02]  /*36540*/  FMUL R7, R27, c[0x0][0x188] ;  /* 0x000062001b077a20 */ /* 0x000fe40000400000 */
[----:B------:R-:W-:-:S02]  /*36550*/  FMUL R19, R9, c[0x0][0x188] ;  /* 0x0000620009137a20 */ /* 0x000fc40000400000 */
[----:B------:R-:W-:Y:S01]  /*36560*/  FMUL R6, R13, c[0x0][0x188] ;  /* 0x000062000d067a20 */ /* 0x000fe20000400000 */
[----:B-1----:R-:W-:Y:S01]  /*36570*/  MOV R16, R4 ;  /* 0x0000000400107202 */ /* 0x002fe20000000f00 */
[----:B------:R-:W-:Y:S01]  /*36580*/  FMUL R4, R26, c[0x0][0x188] ;  /* 0x000062001a047a20 */ /* 0x000fe20000400000 */
[----:B------:R-:W-:Y:S02]  /*36590*/  FMNMX R25, R22, R25, !PT ;  /* 0x0000001916197209 */ /* 0x000fe40007800000 */
[----:B------:R-:W-:Y:S02]  /*365a0*/  FMNMX R18, R7, R18, !PT ;  /* 0x0000001207127209 */ /* 0x000fe40007800000 */
[----:B------:R-:W-:Y:S01]  /*365b0*/  FMNMX R11, R5, R11, !PT ;  /* 0x0000000b050b7209 */ /* 0x000fe20007800000 */
[----:B------:R-:W-:Y:S01]  /*365c0*/  FMNMX R22, R19, R20, !PT ;  /* 0x0000001413167209 */ /* 0x000fe20007800000 */
[----:B------:R-:W-:Y:S01]  /*365d0*/  FMNMX R7, R6, R17, !PT ;  /* 0x0000001106077209 */ /* 0x000fe20007800000 */
[----:B------:R-:W4:Y:S04]  /*365e0*/  LDL R28, [R1+0x194] ;  /* 0x00019400011c7983 */ /* 0x000f280000100800 */
[----:B------:R-:W4:Y:S04]  /*365f0*/  LDL R9, [R1+0x19c] ;  /* 0x00019c0001097983 */ /* 0x000f280000100800 */
[----:B------:R-:W4:Y:S04]  /*36600*/  LDL R13, [R1+0x124] ;  /* 0x00012400010d7983 */ /* 0x000f280000100800 */
[----:B------:R-:W4:Y:S04]  /*36610*/  LDL R5, [R1+0xa4] ;  /* 0x0000a40001057983 */ /* 0x000f280000100800 */
[----:B------:R-:W4:Y:S04]  /*36620*/  LDL R19, [R1+0xac] ;  /* 0x0000ac0001137983 */ /* 0x000f280000100800 */
[----:B------:R-:W4:Y:S04]  /*36630*/  LDL R17, [R1+0x14] ;  /* 0x0000140001117983 */ /* 0x000f280000100800 */
[----:B------:R-:W4:Y:S04]  /*36640*/  LDL R27, [R1+0x154] ;  /* 0x00015400011b7983 */ /* 0x000f280000100800 */
[----:B------:R-:W4:Y:S01]  /*36650*/  LDL R26, [R1+0x15c] ;  /* 0x00015c00011a7983 */ /* 0x000f220000100800 */
[----:B------:R-:W-:Y:S01]  /*36660*/  FMNMX R12, R4, R12, !PT ;  /* 0x0000000c040c7209 */ /* 0x000fe20007800000 */
[----:B------:R-:W4:Y:S02]  /*36670*/  LDL.LU R6, [R1+0x4c] ;  /* 0x00004c0001067983 */ /* 0x000f240000300800 */
[----:B------:R-:W-:Y:S01]  /*36680*/  FMUL R4, R8, c[0x0][0x188] ;  /* 0x0000620008047a20 */ /* 0x000fe20000400000 */
[----:B------:R0:W-:Y:S01]  /*36690*/  STL [R1+0x2528], R8 ;  /* 0x0025280801007387 */ /* 0x0001e20000100800 */
[----:B------:R1:W-:Y:S02]  /*366a0*/  STL [R1+0x252c], R10 ;  /* 0x00252c0a01007387 */ /* 0x0003e40000100800 */
[----:B--2---:R-:W-:-:S02]  /*366b0*/  FMUL R2, R2, c[0x0][0x188] ;  /* 0x0000620002027a20 */ /* 0x004fc40000400000 */
[----:B---3--:R-:W-:Y:S02]  /*366c0*/  FMUL R14, R14, c[0x0][0x188] ;  /* 0x000062000e0e7a20 */ /* 0x008fe40000400000 */
[----:B----4-:R-:W-:Y:S02]  /*366d0*/  FMUL R20, R24, c[0x0][0x188] ;  /* 0x0000620018147a20 */ /* 0x010fe40000400000 */
[----:B0-----:R-:W-:Y:S02]  /*366e0*/  IMAD.MOV.U32 R8, RZ, RZ, R14 ;  /* 0x000000ffff087224 */ /* 0x001fe400078e000e */
[----:B------:R-:W-:Y:S01]  /*366f0*/  FMUL R14, R10, c[0x0][0x188] ;  /* 0x000062000a0e7a20 */ /* 0x000fe20000400000 */
[----:B------:R-:W-:Y:S01]  /*36700*/  FMNMX R24, R20, R23, !PT ;  /* 0x0000001714187209 */ /* 0x000fe20007800000 */
[----:B------:R-:W-:Y:S01]  /*36710*/  FMNMX R23, R2, R15, !PT ;  /* 0x0000000f02177209 */ /* 0x000fe20007800000 */
[----:B-1----:R-:W2:Y:S04]  /*36720*/  LDL R10, [R1+0x12c] ;  /* 0x00012c00010a7983 */ /* 0x002ea80000100800 */
[----:B------:R-:W3:Y:S04]  /*36730*/  LDL R20, [R1+0xd4] ;  /* 0x0000d40001147983 */ /* 0x000ee80000100800 */
[----:B------:R-:W4:Y:S04]  /*36740*/  LDL R2, [R1+0xdc] ;  /* 0x0000dc0001027983 */ /* 0x000f280000100800 */
[----:B------:R-:W2:Y:S01]  /*36750*/  LDL R15, [R1+0x44] ;  /* 0x00004400010f7983 */ /* 0x000ea20000100800 */
[----:B------:R-:W-:-:S02]  /*36760*/  FMNMX R8, R8, R16, !PT ;  /* 0x0000001008087209 */ /* 0x000fc40007800000 */
[----:B------:R-:W2:Y:S01]  /*36770*/  LDL.LU R16, [R1+0x25e0] ;  /* 0x0025e00001107983 */ /* 0x000ea20000300800 */
[----:B------:R-:W-:Y:S02]  /*36780*/  FMNMX R4, R4, R29, !PT ;  /* 0x0000001d04047209 */ /* 0x000fe40007800000 */
[----:B------:R-:W-:Y:S01]  /*36790*/  FMNMX R14, R14, R3, !PT ;  /* 0x000000030e0e7209 */ /* 0x000fe20007800000 */
[----:B------:R-:W2:Y:S01]  /*367a0*/  LDL.LU R29, [R1+0x25dc] ;  /* 0x0025dc00011d7983 */ /* 0x000ea20000300800 */
[----:B------:R-:W2:Y:S02]  /*367b0*/  LDL.LU R3, [R1+0x25d8] ;  /* 0x0025d80001037983 */ /* 0x000ea40000300800 */
[----:B------:R-:W-:-:S05]  /*367c0*/  FMUL R28, R28, c[0x0][0x188] ;  /* 0x000062001c1c7a20 */ /* 0x000fca0000400000 */
[----:B--2---:R-:W-:Y:S02]  /*367d0*/  FMNMX R3, R28, R3, !PT ;  /* 0x000000031c037209 */ /* 0x004fe40007800000 */
[----:B------:R-:W2:Y:S01]  /*367e0*/  LDL.LU R28, [R1+0x25d4] ;  /* 0x0025d400011c7983 */ /* 0x000ea20000300800 */
[----:B------:R-:W-:Y:S02]  /*367f0*/  FMUL R9, R9, c[0x0][0x188] ;  /* 0x0000620009097a20 */ /* 0x000fe40000400000 */
[----:B------:R-:W-:-:S05]  /*36800*/  FMUL R13, R13, c[0x0][0x188] ;  /* 0x000062000d0d7a20 */ /* 0x000fca0000400000 */
[----:B------:R-:W-:Y:S01]  /*36810*/  FMNMX R29, R13, R29, !PT ;  /* 0x0000001d0d1d7209 */ /* 0x000fe20007800000 */
[----:B------:R-:W-:Y:S02]  /*36820*/  FMUL R5, R5, c[0x0][0x188] ;  /* 0x0000620005057a20 */ /* 0x000fe40000400000 */
[----:B------:R-:W-:Y:S02]  /*36830*/  FMUL R10, R10, c[0x0][0x188] ;  /* 0x000062000a0a7a20 */ /* 0x000fe40000400000 */
[----:B------:R-:W-:Y:S01]  /*36840*/  FMUL R19, R19, c[0x0][0x188] ;  /* 0x0000620013137a20 */ /* 0x000fe20000400000 */
[----:B------:R-:W-:Y:S02]  /*36850*/  FMNMX R5, R5, R11, !PT ;  /* 0x0000000b05057209 */ /* 0x000fe40007800000 */
[----:B------:R-:W-:Y:S01]  /*36860*/  FMNMX R16, R10, R16, !PT ;  /* 0x000000100a107209 */ /* 0x000fe20007800000 */
[----:B------:R-:W-:Y:S01]  /*36870*/  FMUL R10, R27, c[0x0][0x188] ;  /* 0x000062001b0a7a20 */ /* 0x000fe20000400000 */
[----:B------:R-:W-:-:S02]  /*36880*/  FMNMX R27, R19, R21, !PT ;  /* 0x00000015131b7209 */ /* 0x000fc40007800000 */
[----:B--2---:R-:W-:Y:S02]  /*36890*/  FMNMX R28, R9, R28, !PT ;  /* 0x0000001c091c7209 */ /* 0x004fe40007800000 */
[----:B------:R-:W2:Y:S01]  /*368a0*/  LDL.LU R9, [R1+0x25d0] ;  /* 0x0025d00001097983 */ /* 0x000ea20000300800 */
[----:B------:R-:W2:Y:S02]  /*368b0*/  LDL.LU R13, [R1+0x25cc] ;  /* 0x0025cc00010d7983 */ /* 0x000ea40000300800 */
[----:B------:R-:W4:Y:S02]  /*368c0*/  LDL.LU R11, [R1+0x25c8] ;  /* 0x0025c800010b7983 */ /* 0x000f240000300800 */
[----:B------:R0:W-:Y:S01]  /*368d0*/  STL [R1+0x1b0], R5 ;  /* 0x0001b00501007387 */ /* 0x0001e20000100800 */
[----:B------:R-:W4:Y:S01]  /*368e0*/  LDL R19, [R1+0x188] ;  /* 0x0001880001137983 */ /* 0x000f220000100800 */
[----:B------:R-:W-:Y:S02]  /*368f0*/  FMUL R17, R17, c[0x0][0x188] ;  /* 0x0000620011117a20 */ /* 0x000fe40000400000 */
[----:B---3--:R-:W-:Y:S01]  /*36900*/  FMUL R20, R20, c[0x0][0x188] ;  /* 0x0000620014147a20 */ /* 0x008fe20000400000 */
[----:B------:R-:W3:Y:S01]  /*36910*/  LDL R21, [R1+0x180] ;  /* 0x0001800001157983 */ /* 0x000ee20000100800 */
[----:B0-----:R-:W-:Y:S01]  /*36920*/  FMUL R5, R26, c[0x0][0x188] ;  /* 0x000062001a057a20 */ /* 0x001fe20000400000 */
[----:B------:R-:W-:-:S02]  /*36930*/  FMNMX R17, R17, R25, !PT ;  /* 0x0000001911117209 */ /* 0x000fc40007800000 */
[----:B------:R-:W3:Y:S04]  /*36940*/  LDL R26, [R1+0x98] ;  /* 0x00009800011a7983 */ /* 0x000ee80000100800 */
[----:B------:R-:W3:Y:S01]  /*36950*/  LDL R25, [R1+0x90] ;  /* 0x0000900001197983 */ /* 0x000ee20000100800 */
[----:B------:R-:W-:Y:S02]  /*36960*/  FMNMX R5, R5, R7, !PT ;  /* 0x0000000705057209 */ /* 0x000fe40007800000 */
[----:B------:R-:W-:Y:S01]  /*36970*/  FMNMX R18, R10, R18, !PT ;  /* 0x000000120a127209 */ /* 0x000fe20007800000 */
[----:B------:R-:W-:Y:S01]  /*36980*/  FMUL R7, R6, c[0x0][0x188] ;  /* 0x0000620006077a20 */ /* 0x000fe20000400000 */
[----:B------:R-:W-:Y:S01]  /*36990*/  FMNMX R20, R20, R12, !PT ;  /* 0x0000000c14147209 */ /* 0x000fe20007800000 */
[----:B------:R0:W-:Y:S01]  /*369a0*/  STL [R1+0x1c4], R5 ;  /* 0x0001c40501007387 */ /* 0x0001e20000100800 */
[----:B------:R-:W-:-:S02]  /*369b0*/  FMUL R15, R15, c[0x0][0x188] ;  /* 0x000062000f0f7a20 */ /* 0x000fc40000400000 */
[----:B------:R-:W-:Y:S01]  /*369c0*/  FMNMX R7, R7, R8, !PT ;  /* 0x0000000807077209 */ /* 0x000fe20007800000 */
[----:B0-----:R-:W3:Y:S01]  /*369d0*/  LDL.LU R5, [R1+0x38] ;  /* 0x0000380001057983 */ /* 0x001ee20000300800 */
[----:B------:R-:W3:Y:S02]  /*369e0*/  LDL R10, [R1+0x140] ;  /* 0x00014000010a7983 */ /* 0x000ee40000100800 */
[----:B--2---:R-:W-:-:S05]  /*369f0*/  FMUL R13, R13, c[0x0][0x188] ;  /* 0x000062000d0d7a20 */ /* 0x004fca0000400000 */
[----:B------:R-:W-:Y:S01]  /*36a00*/  FMNMX R13, R13, R22, !PT ;  /* 0x000000160d0d7209 */ /* 0x000fe20007800000 */
[----:B----4-:R-:W-:Y:S02]  /*36a10*/  FMUL R22, R2, c[0x0][0x188] ;  /* 0x0000620002167a20 */ /* 0x010fe40000400000 */
[----:B------:R-:W-:Y:S01]  /*36a20*/  FMUL R2, R9, c[0x0][0x188] ;  /* 0x0000620009027a20 */ /* 0x000fe20000400000 */
[----:B------:R0:W-:Y:S04]  /*36a30*/  STL [R1+0x2534], R9 ;  /* 0x0025340901007387 */ /* 0x0001e80000100800 */
[----:B------:R-:W-:Y:S02]  /*36a40*/  FMNMX R2, R2, R4, !PT ;  /* 0x0000000402027209 */ /* 0x000fe40007800000 */
[----:B------:R-:W-:Y:S01]  /*36a50*/  FMNMX R22, R22, R24, !PT ;  /* 0x0000001816167209 */ /* 0x000fe20007800000 */
[----:B0-----:R-:W2:Y:S01]  /*36a60*/  LDL R9, [R1+0x118] ;  /* 0x0001180001097983 */ /* 0x001ea20000100800 */
[----:B------:R-:W4:Y:S02]  /*36a70*/  LDL.LU R12, [R1+0x25c4] ;  /* 0x0025c400010c7983 */ /* 0x000f240000300800 */
[----:B------:R0:W-:Y:S02]  /*36a80*/  STL [R1+0x25bc], R20 ;  /* 0x0025bc1401007387 */ /* 0x0001e40000100800 */
[----:B------:R-:W4:Y:S01]  /*36a90*/  LDL R8, [R1+0x148] ;  /* 0x0001480001087983 */ /* 0x000f220000100800 */
[----:B------:R-:W4:Y:S01]  /*36aa0*/  LDL R4, [R1+0xc0] ;  /* 0x0000c00001047983 */ /* 0x000f220000100800 */
[----:B------:R1:W-:Y:S01]  /*36ab0*/  STL [R1+0x1ec], R2 ;  /* 0x0001ec0201007387 */ /* 0x0003e20000100800 */
[----:B------:R-:W-:-:S02]  /*36ac0*/  FMNMX R24, R15, R23, !PT ;  /* 0x000000170f187209 */ /* 0x000fc40007800000 */
[----:B------:R-:W4:Y:S04]  /*36ad0*/  LDL R23, [R1+0xc8] ;  /* 0x0000c80001177983 */ /* 0x000f280000100800 */
[----:B------:R-:W4:Y:S01]  /*36ae0*/  LDL R15, [R1+0x30] ;  /* 0x00003000010f7983 */ /* 0x000f220000100800 */
[----:B0-----:R-:W4:Y:S02]  /*36af0*/  LDL.LU R20, [R1+0x1c4] ;  /* 0x0001c40001147983 */ /* 0x001f240000300800 */
[----:B------:R0:W-:Y:S02]  /*36b00*/  STL [R1+0x2538], R11 ;  /* 0x0025380b01007387 */ /* 0x0001e40000100800 */
[----:B-1----:R-:W-:Y:S02]  /*36b10*/  FMUL R2, R11, c[0x0][0x188] ;  /* 0x000062000b027a20 */ /* 0x002fe40000400000 */
[----:B------:R-:W-:-:S03]  /*36b20*/  FMUL R19, R19, c[0x0][0x188] ;  /* 0x0000620013137a20 */ /* 0x000fc60000400000 */
[----:B------:R-:W-:Y:S01]  /*36b30*/  FMNMX R2, R2, R14, !PT ;  /* 0x0000000e02027209 */ /* 0x000fe20007800000 */
[----:B0-----:R-:W4:Y:S01]  /*36b40*/  LDL R11, [R1+0x110] ;  /* 0x00011000010b7983 */ /* 0x001f220000100800 */
[----:B------:R-:W4:Y:S01]  /*36b50*/  LDL.LU R14, [R1+0x25c0] ;  /* 0x0025c000010e7983 */ /* 0x000f220000300800 */
[----:B------:R-:W-:Y:S02]  /*36b60*/  FMNMX R19, R19, R28, !PT ;  /* 0x0000001c13137209 */ /* 0x000fe40007800000 */
[----:B------:R-:W4:Y:S01]  /*36b70*/  LDL.LU R28, [R1+0x1b0] ;  /* 0x0001b000011c7983 */ /* 0x000f220000300800 */
[----:B---3--:R-:W-:Y:S02]  /*36b80*/  FMUL R21, R21, c[0x0][0x188] ;  /* 0x0000620015157a20 */ /* 0x008fe40000400000 */
[----:B------:R-:W-:-:S03]  /*36b90*/  FMUL R10, R10, c[0x0][0x188] ;  /* 0x000062000a0a7a20 */ /* 0x000fc60000400000 */
[----:B------:R-:W-:Y:S01]  /*36ba0*/  FMNMX R21, R21, R3, !PT ;  /* 0x0000000315157209 */ /* 0x000fe20007800000 */
[----:B------:R-:W-:Y:S02]  /*36bb0*/  FMUL R3, R25, c[0x0][0x188] ;  /* 0x0000620019037a20 */ /* 0x000fe40000400000 */
[----:B------:R-:W-:Y:S01]  /*36bc0*/  FMUL R25, R26, c[0x0][0x188] ;  /* 0x000062001a197a20 */ /* 0x000fe20000400000 */
[----:B------:R-:W-:Y:S01]  /*36bd0*/  FMNMX R18, R10, R18, !PT ;  /* 0x000000120a127209 */ /* 0x000fe20007800000 */
[----:B------:R-:W3:Y:S01]  /*36be0*/  LDL R26, [R1+0x184] ;  /* 0x00018400011a7983 */ /* 0x000ee20000100800 */
[----:B--2---:R-:W-:Y:S02]  /*36bf0*/  FMUL R9, R9, c[0x0][0x188] ;  /* 0x0000620009097a20 */ /* 0x004fe40000400000 */
[----:B----4-:R-:W-:Y:S02]  /*36c00*/  FMUL R12, R12, c[0x0][0x188] ;  /* 0x000062000c0c7a20 */ /* 0x010fe40000400000 */
[----:B------:R-:W-:-:S03]  /*36c10*/  FMUL R10, R8, c[0x0][0x188] ;  /* 0x00006200080a7a20 */ /* 0x000fc60000400000 */
[----:B------:R-:W-:Y:S02]  /*36c20*/  FMNMX R13, R12, R13, !PT ;  /* 0x0000000d0c0d7209 */ /* 0x000fe40007800000 */
[----:B------:R-:W2:Y:S01]  /*36c30*/  LDL R12, [R1+0x11c] ;  /* 0x00011c00010c7983 */ /* 0x000ea20000100800 */
[----:B------:R-:W-:Y:S01]  /*36c40*/  FMNMX R10, R10, R20, !PT ;  /* 0x000000140a0a7209 */ /* 0x000fe20007800000 */
[----:B------:R-:W-:Y:S02]  /*36c50*/  FMUL R11, R11, c[0x0][0x188] ;  /* 0x000062000b0b7a20 */ /* 0x000fe40000400000 */
[----:B------:R-:W-:Y:S01]  /*36c60*/  FMUL R14, R14, c[0x0][0x188] ;  /* 0x000062000e0e7a20 */ /* 0x000fe20000400000 */
[----:B------:R-:W-:Y:S02]  /*36c70*/  FMNMX R28, R3, R28, !PT ;  /* 0x0000001c031c7209 */ /* 0x000fe40007800000 */
[----:B------:R-:W-:Y:S01]  /*36c80*/  FMNMX R11, R11, R29, !PT ;  /* 0x0000001d0b0b7209 */ /* 0x000fe20007800000 */
[----:B------:R-:W-:Y:S01]  /*36c90*/  FMNMX R29, R9, R16, !PT ;  /* 0x00000010091d7209 */ /* 0x000fe20007800000 */
[----:B------:R-:W-:-:S02]  /*36ca0*/  FMNMX R3, R25, R27, !PT ;  /* 0x0000001b19037209 */ /* 0x000fc40007800000 */
[----:B------:R-:W-:Y:S01]  /*36cb0*/  FMNMX R14, R14, R17, !PT ;  /* 0x000000110e0e7209 */ /* 0x000fe20007800000 */
[----:B------:R-:W4:Y:S04]  /*36cc0*/  LDL R16, [R1+0x18c] ;  /* 0x00018c0001107983 */ /* 0x000f280000100800 */
[----:B------:R-:W2:Y:S04]  /*36cd0*/  LDL R9, [R1+0x114] ;  /* 0x0001140001097983 */ /* 0x000ea80000100800 */
[----:B------:R-:W2:Y:S04]  /*36ce0*/  LDL R17, [R1+0x94] ;  /* 0x0000940001117983 */ /* 0x000ea80000100800 */
[----:B------:R-:W2:Y:S04]  /*36cf0*/  LDL R27, [R1+0x9c] ;  /* 0x00009c00011b7983 */ /* 0x000ea80000100800 */
[----:B------:R-:W2:Y:S01]  /*36d00*/  LDL R25, [R1+0x4] ;  /* 0x0000040001197983 */ /* 0x000ea20000100800 */
[----:B------:R-:W2:Y:S02]  /*36d10*/  LDL.LU R20, [R1+0x25bc] ;  /* 0x0025bc0001147983 */ /* 0x000ea40000300800 */
[----:B------:R-:W-:-:S02]  /*36d20*/  FMUL R8, R4, c[0x0][0x188] ;  /* 0x0000620004087a20 */ /* 0x000fc40000400000 */
[----:B------:R-:W-:-:S05]  /*36d30*/  FMUL R23, R23, c[0x0][0x188] ;  /* 0x0000620017177a20 */ /* 0x000fca0000400000 */
[----:B------:R-:W-:Y:S01]  /*36d40*/  FMNMX R23, R23, R22, !PT ;  /* 0x0000001617177209 */ /* 0x000fe20007800000 */
[----:B------:R-:W-:Y:S02]  /*36d50*/  FMUL R15, R15, c[0x0][0x188] ;  /* 0x000062000f0f7a20 */ /* 0x000fe40000400000 */
[----:B------:R-:W-:Y:S01]  /*36d60*/  FMUL R4, R5, c[0x0][0x188] ;  /* 0x0000620005047a20 */ /* 0x000fe20000400000 */
[----:B--2---:R-:W-:Y:S02]  /*36d70*/  FMNMX R8, R8, R20, !PT ;  /* 0x0000001408087209 */ /* 0x004fe40007800000 */
[----:B------:R-:W2:Y:S01]  /*36d80*/  LDL.LU R20, [R1+0x25b8] ;  /* 0x0025b80001147983 */ /* 0x000ea20000300800 */
[----:B------:R-:W3:Y:S01]  /*36d90*/  LDL.LU R22, [R1+0x25b4] ;  /* 0x0025b40001167983 */ /* 0x000ee20000300800 */
[----:B------:R-:W-:Y:S01]  /*36da0*/  FMNMX R15, R15, R24, !PT ;  /* 0x000000180f0f7209 */ /* 0x000fe20007800000 */
[----:B------:R-:W-:Y:S02]  /*36db0*/  FMNMX R24, R4, R7, !PT ;  /* 0x0000000704187209 */ /* 0x000fe40007800000 */
[----:B------:R-:W4:Y:S01]  /*36dc0*/  LDL R7, [R1+0xcc] ;  /* 0x0000cc0001077983 */ /* 0x000f220000100800 */
[----:B------:R-:W4:Y:S02]  /*36dd0*/  LDL.LU R4, [R1+0x3c] ;  /* 0x00003c0001047983 */ /* 0x000f240000300800 */
[----:B------:R2:W-:Y:S02]  /*36de0*/  STL [R1+0x1e8], R24 ;  /* 0x0001e81801007387 */ /* 0x0005e40000100800 */
[----:B--2---:R-:W-:Y:S01]  /*36df0*/  FMUL R24, R20, c[0x0][0x188] ;  /* 0x0000620014187a20 */ /* 0x004fe20000400000 */
[----:B------:R0:W-:Y:S01]  /*36e00*/  STL [R1+0x253c], R20 ;  /* 0x00253c1401007387 */ /* 0x0001e20000100800 */
[----:B---3--:R1:W-:Y:S02]  /*36e10*/  STL [R1+0x2540], R22 ;  /* 0x0025401601007387 */ /* 0x0083e40000100800 */
[----:B0-----:R-:W-:-:S02]  /*36e20*/  FMUL R20, R22, c[0x0][0x188] ;  /* 0x0000620016147a20 */ /* 0x001fc40000400000 */
[----:B-1----:R-:W2:Y:S03]  /*36e30*/  LDL.LU R22, [R1+0x1ec] ;  /* 0x0001ec0001167983 */ /* 0x002ea60000300800 */
[----:B------:R-:W-:Y:S02]  /*36e40*/  FMNMX R20, R20, R2, !PT ;  /* 0x0000000214147209 */ /* 0x000fe40007800000 */
[----:B------:R-:W3:Y:S01]  /*36e50*/  LDL.LU R2, [R1+0x25b0] ;  /* 0x0025b00001027983 */ /* 0x000ee20000300800 */
[----:B----4-:R-:W-:Y:S02]  /*36e60*/  FMUL R16, R16, c[0x0][0x188] ;  /* 0x0000620010107a20 */ /* 0x010fe40000400000 */
[----:B------:R-:W-:Y:S02]  /*36e70*/  FMUL R9, R9, c[0x0][0x188] ;  /* 0x0000620009097a20 */ /* 0x000fe40000400000 */
[----:B------:R-:W-:-:S02]  /*36e80*/  FMUL R26, R26, c[0x0][0x188] ;  /* 0x000062001a1a7a20 */ /* 0x000fc40000400000 */
[----:B------:R-:W-:-:S03]  /*36e90*/  FMUL R12, R12, c[0x0][0x188] ;  /* 0x000062000c0c7a20 */ /* 0x000fc60000400000 */
[----:B------:R-:W-:Y:S02]  /*36ea0*/  FMNMX R26, R26, R21, !PT ;  /* 0x000000151a1a7209 */ /* 0x000fe40007800000 */
[----:B------:R-:W4:Y:S01]  /*36eb0*/  LDL.LU R21, [R1+0x25ac] ;  /* 0x0025ac0001157983 */ /* 0x000f220000300800 */
[----:B------:R-:W-:Y:S01]  /*36ec0*/  STL [R1+0x1f0], R20 ;  /* 0x0001f01401007387 */ /* 0x000fe20000100800 */
[----:B------:R-:W-:Y:S02]  /*36ed0*/  FMNMX R12, R12, R29, !PT ;  /* 0x0000001d0c0c7209 */ /* 0x000fe40007800000 */
[----:B--2---:R-:W-:Y:S01]  /*36ee0*/  FMNMX R24, R24, R22, !PT ;  /* 0x0000001618187209 */ /* 0x004fe20007800000 */
[----:B------:R-:W-:Y:S01]  /*36ef0*/  FMNMX R22, R16, R19, !PT ;  /* 0x0000001310167209 */ /* 0x000fe20007800000 */
[----:B------:R-:W-:Y:S01]  /*36f00*/  FMNMX R16, R9, R11, !PT ;  /* 0x0000000b09107209 */ /* 0x000fe20007800000 */
[----:B------:R-:W-:Y:S02]  /*36f10*/  FMUL R19, R17, c[0x0][0x188] ;  /* 0x0000620011137a20 */ /* 0x000fe40000400000 */
[----:B------:R-:W-:-:S02]  /*36f20*/  FMUL R17, R27, c[0x0][0x188] ;  /* 0x000062001b117a20 */ /* 0x000fc40000400000 */
[----:B---3--:R-:W-:Y:S01]  /*36f30*/  FMUL R9, R2, c[0x0][0x188] ;  /* 0x0000620002097a20 */ /* 0x008fe20000400000 */
[----:B------:R0:W-:Y:S01]  /*36f40*/  STL [R1+0x259c], R16 ;  /* 0x00259c1001007387 */ /* 0x0001e20000100800 */
[----:B------:R-:W-:-:S03]  /*36f50*/  FMNMX R27, R19, R28, !PT ;  /* 0x0000001c131b7209 */ /* 0x000fc60007800000 */
[----:B0-----:R-:W2:Y:S01]  /*36f60*/  LDL R16, [R1+0xc4] ;  /* 0x0000c40001107983 */ /* 0x001ea20000100800 */
[----:B------:R-:W3:Y:S02]  /*36f70*/  LDL.LU R2, [R1+0x25a8] ;  /* 0x0025a80001027983 */ /* 0x000ee40000300800 */
[----:B------:R-:W2:Y:S02]  /*36f80*/  LDL R28, [R1+0x144] ;  /* 0x00014400011c7983 */ /* 0x000ea40000100800 */
[----:B------:R-:W3:Y:S01]  /*36f90*/  LDL R29, [R1+0x14c] ;  /* 0x00014c00011d7983 */ /* 0x000ee20000100800 */
[----:B------:R-:W-:Y:S01]  /*36fa0*/  FMNMX R17, R17, R3, !PT ;  /* 0x0000000311117209 */ /* 0x000fe20007800000 */
[----:B------:R-:W-:Y:S02]  /*36fb0*/  FMUL R11, R25, c[0x0][0x188] ;  /* 0x00006200190b7a20 */ /* 0x000fe40000400000 */
[----:B------:R-:W-:Y:S01]  /*36fc0*/  FMUL R7, R7, c[0x0][0x188] ;  /* 0x0000620007077a20 */ /* 0x000fe20000400000 */
[----:B------:R-:W4:Y:S04]  /*36fd0*/  LDL R25, [R1+0x170] ;  /* 0x0001700001197983 */ /* 0x000f280000100800 */
[----:B------:R-:W4:Y:S04]  /*36fe0*/  LDL R20, [R1+0xf0] ;  /* 0x0000f00001147983 */ /* 0x000f280000100800 */
[----:B------:R-:W4:Y:S01]  /*36ff0*/  LDL R19, [R1+0x70] ;  /* 0x0000700001137983 */ /* 0x000f220000100800 */
[----:B------:R-:W-:Y:S01]  /*37000*/  FMNMX R11, R11, R14, !PT ;  /* 0x0000000e0b0b7209 */ /* 0x000fe20007800000 */
[----:B------:R-:W-:Y:S01]  /*37010*/  FMNMX R14, R9, R13, !PT ;  /* 0x0000000d090e7209 */ /* 0x000fe20007800000 */
[----:B------:R-:W-:Y:S01]  /*37020*/  FMNMX R7, R7, R23, !PT ;  /* 0x0000001707077209 */ /* 0x000fe20007800000 */
[----:B------:R-:W4:Y:S04]  /*37030*/  LDL R9, [R1+0xf8] ;  /* 0x0000f80001097983 */ /* 0x000f280000100800 */
[----:B------:R-:W4:Y:S01]  /*37040*/  LDL R13, [R1+0x78] ;  /* 0x00007800010d7983 */ /* 0x000f220000100800 */
[----:B--2---:R-:W-:-:S02]  /*37050*/  FMUL R3, R28, c[0x0][0x188] ;  /* 0x000062001c037a20 */ /* 0x004fc40000400000 */
[----:B---3--:R-:W-:Y:S02]  /*37060*/  FMUL R28, R29, c[0x0][0x188] ;  /* 0x000062001d1c7a20 */ /* 0x008fe40000400000 */
[----:B------:R-:W-:-:S05]  /*37070*/  FMUL R29, R16, c[0x0][0x188] ;  /* 0x00006200101d7a20 */ /* 0x000fca0000400000 */
[----:B------:R-:W-:Y:S02]  /*37080*/  FMNMX R8, R29, R8, !PT ;  /* 0x000000081d087209 */ /* 0x000fe40007800000 */
[----:B------:R-:W2:Y:S01]  /*37090*/  LDL.LU R29, [R1+0x1e8] ;  /* 0x0001e800011d7983 */ /* 0x000ea20000300800 */
[----:B------:R-:W3:Y:S02]  /*370a0*/  LDL.LU R23, [R1+0x25a4] ;  /* 0x0025a40001177983 */ /* 0x000ee40000300800 */
[----:B------:R-:W-:Y:S01]  /*370b0*/  FMUL R2, R2, c[0x0][0x188] ;  /* 0x0000620002027a20 */ /* 0x000fe20000400000 */
[----:B------:R-:W-:-:S04]  /*370c0*/  FMNMX R18, R3, R18, !PT ;  /* 0x0000001203127209 */ /* 0x000fc80007800000 */
[----:B------:R-:W-:Y:S02]  /*370d0*/  FMNMX R3, R2, R15, !PT ;  /* 0x0000000f02037209 */ /* 0x000fe40007800000 */
[----:B------:R-:W2:Y:S04]  /*370e0*/  LDL R15, [R1+0x100] ;  /* 0x00010000010f7983 */ /* 0x000ea80000100800 */
[----:B------:R-:W2:Y:S01]  /*370f0*/  LDL R2, [R1+0x88] ;  /* 0x0000880001027983 */ /* 0x000ea20000100800 */
[----:B------:R0:W-:Y:S02]  /*37100*/  STL [R1+0x60], R3 ;  /* 0x0000600301007387 */ /* 0x0001e40000100800 */
[----:B------:R1:W-:Y:S01]  /*37110*/  STL [R1+0x2560], R4 ;  /* 0x0025600401007387 */ /* 0x0003e20000100800 */
[----:B------:R-:W-:Y:S01]  /*37120*/  FMNMX R10, R28, R10, !PT ;  /* 0x0000000a1c0a7209 */ /* 0x000fe20007800000 */
[----:B----4-:R-:W-:-:S02]  /*37130*/  FMUL R28, R21, c[0x0][0x188] ;  /* 0x00006200151c7a20 */ /* 0x010fc40000400000 */
[----:B0-----:R-:W-:Y:S02]  /*37140*/  FMUL R3, R4, c[0x0][0x188] ;  /* 0x0000620004037a20 */ /* 0x001fe40000400000 */
[----:B-1----:R-:W4:Y:S01]  /*37150*/  LDL R4, [R1+0x80] ;  /* 0x0000800001047983 */ /* 0x002f220000100800 */
[----:B------:R0:W-:Y:S03]  /*37160*/  STL [R1+0x2544], R21 ;  /* 0x0025441501007387 */ /* 0x0001e60000100800 */
[----:B0-----:R-:W4:Y:S01]  /*37170*/  LDL R21, [R1+0x178] ;  /* 0x0001780001157983 */ /* 0x001f220000100800 */
[----:B---3--:R-:W-:-:S03]  /*37180*/  FMUL R16, R23, c[0x0][0x188] ;  /* 0x0000620017107a20 */ /* 0x008fc60000400000 */
[----:B------:R0:W-:Y:S04]  /*37190*/  STL [R1+0x2548], R23 ;  /* 0x0025481701007387 */ /* 0x0001e80000100800 */
[----:B0-----:R-:W3:Y:S01]  /*371a0*/  LDL.LU R23, [R1+0x1f0] ;  /* 0x0001f00001177983 */ /* 0x001ee20000300800 */
[----:B------:R-:W-:Y:S02]  /*371b0*/  FMUL R25, R25, c[0x0][0x188] ;  /* 0x0000620019197a20 */ /* 0x000fe40000400000 */
[----:B------:R0:W-:Y:S01]  /*371c0*/  STL [R1+0x2564], R6 ;  /* 0x0025640601007387 */ /* 0x0001e20000100800 */
[----:B--2---:R-:W-:Y:S02]  /*371d0*/  FMNMX R29, R3, R29, !PT ;  /* 0x0000001d031d7209 */ /* 0x004fe40007800000 */
[----:B------:R-:W-:-:S02]  /*371e0*/  FMNMX R28, R28, R24, !PT ;  /* 0x000000181c1c7209 */ /* 0x000fc40007800000 */
[----:B------:R-:W-:Y:S01]  /*371f0*/  FMNMX R25, R25, R26, !PT ;  /* 0x0000001a19197209 */ /* 0x000fe20007800000 */
[----:B0-----:R-:W2:Y:S01]  /*37200*/  LDL R6, [R1+0x108] ;  /* 0x0001080001067983 */ /* 0x001ea20000100800 */
[----:B------:R-:W2:Y:S01]  /*37210*/  LDL.LU R24, [R1+0x25a0] ;  /* 0x0025a00001187983 */ /* 0x000ea20000300800 */
[----:B---3--:R-:W-:Y:S02]  /*37220*/  FMNMX R3, R16, R23, !PT ;  /* 0x0000001710037209 */ /* 0x008fe40007800000 */
[----:B------:R-:W3:Y:S01]  /*37230*/  LDL.LU R16, [R1+0x259c] ;  /* 0x00259c0001107983 */ /* 0x000ee20000300800 */
[----:B------:R-:W3:Y:S02]  /*37240*/  LDL.LU R26, [R1+0x2598] ;  /* 0x00259800011a7983 */ /* 0x000ee40000300800 */
[----:B----4-:R-:W-:Y:S02]  /*37250*/  FMUL R21, R21, c[0x0][0x188] ;  /* 0x0000620015157a20 */ /* 0x010fe40000400000 */
[----:B------:R-:W-:-:S02]  /*37260*/  FMUL R13, R13, c[0x0][0x188] ;  /* 0x000062000d0d7a20 */ /* 0x000fc40000400000 */
[----:B------:R-:W-:Y:S01]  /*37270*/  FMUL R19, R19, c[0x0][0x188] ;  /* 0x0000620013137a20 */ /* 0x000fe20000400000 */
[----:B------:R-:W4:Y:S01]  /*37280*/  LDL R23, [R1+0x174] ;  /* 0x0001740001177983 */ /* 0x000f220000100800 */
[----:B------:R-:W-:Y:S01]  /*37290*/  FMNMX R21, R21, R22, !PT ;  /* 0x0000001615157209 */ /* 0x000fe20007800000 */
[----:B------:R-:W-:Y:S02]  /*372a0*/  FMUL R22, R20, c[0x0][0x188] ;  /* 0x0000620014167a20 */ /* 0x000fe40000400000 */
[----:B------:R-:W-:Y:S01]  /*372b0*/  FMUL R20, R9, c[0x0][0x188] ;  /* 0x0000620009147a20 */ /* 0x000fe20000400000 */
[----:B------:R-:W-:Y:S01]  /*372c0*/  FMNMX R17, R13, R17, !PT ;  /* 0x000000110d117209 */ /* 0x000fe20007800000 */
[----:B--2---:R-:W-:Y:S01]  /*372d0*/  FMUL R9, R24, c[0x0][0x188] ;  /* 0x0000620018097a20 */ /* 0x004fe20000400000 */
[----:B------:R0:W-:Y:S01]  /*372e0*/  STL [R1+0x254c], R24 ;  /* 0x00254c1801007387 */ /* 0x0001e20000100800 */
[----:B------:R-:W-:Y:S02]  /*372f0*/  FMNMX R27, R19, R27, !PT ;  /* 0x0000001b131b7209 */ /* 0x000fe40007800000 */
[----:B------:R-:W-:-:S02]  /*37300*/  FMNMX R20, R20, R12, !PT ;  /* 0x0000000c14147209 */ /* 0x000fc40007800000 */
[----:B------:R-:W-:Y:S02]  /*37310*/  FMNMX R19, R9, R11, !PT ;  /* 0x0000000b09137209 */ /* 0x000fe40007800000 */
[----:B---3--:R-:W-:Y:S01]  /*37320*/  FMNMX R22, R22, R16, !PT ;  /* 0x0000001016167209 */ /* 0x008fe20007800000 */
[----:B------:R-:W-:Y:S01]  /*37330*/  FMUL R13, R26, c[0x0][0x188] ;  /* 0x000062001a0d7a20 */ /* 0x000fe20000400000 */
[----:B------:R-:W2:Y:S01]  /*37340*/  LDL.LU R16, [R1+0x2594] ;  /* 0x0025940001107983 */ /* 0x000ea20000300800 */
[----:B------:R-:W3:Y:S02]  /*37350*/  LDL.LU R12, [R1+0x2590] ;  /* 0x00259000010c7983 */ /* 0x000ee40000300800 */
[----:B------:R-:W2:Y:S02]  /*37360*/  LDL R11, [R1+0xfc] ;  /* 0x0000fc00010b7983 */ /* 0x000ea40000100800 */
[----:B------:R-:W2:Y:S01]  /*37370*/  LDL R9, [R1+0x74] ;  /* 0x0000740001097983 */ /* 0x000ea20000100800 */
[----:B------:R-:W-:Y:S01]  /*37380*/  STL [R1+0x2550], R26 ;  /* 0x0025501a01007387 */ /* 0x000fe20000100800 */
[----:B------:R-:W-:-:S02]  /*37390*/  FMNMX R13, R13, R14, !PT ;  /* 0x0000000e0d0d7209 */ /* 0x000fc40007800000 */
[----:B------:R-:W2:Y:S02]  /*373a0*/  LDL.LU R14, [R1+0x258c] ;  /* 0x00258c00010e7983 */ /* 0x000ea40000300800 */
[----:B------:R-:W-:Y:S02]  /*373b0*/  FMUL R15, R15, c[0x0][0x188] ;  /* 0x000062000f0f7a20 */ /* 0x000fe40000400000 */
[----:B------:R-:W-:Y:S02]  /*373c0*/  FMUL R6, R6, c[0x0][0x188] ;  /* 0x0000620006067a20 */ /* 0x000fe40000400000 */
[----:B------:R-:W-:Y:S02]  /*373d0*/  FMUL R4, R4, c[0x0][0x188] ;  /* 0x0000620004047a20 */ /* 0x000fe40000400000 */
[----:B------:R-:W-:Y:S01]  /*373e0*/  FMUL R2, R2, c[0x0][0x188] ;  /* 0x0000620002027a20 */ /* 0x000fe20000400000 */
[----:B------:R-:W-:Y:S02]  /*373f0*/  FMNMX R15, R15, R18, !PT ;  /* 0x000000120f0f7209 */ /* 0x000fe40007800000 */
[----:B0-----:R-:W-:Y:S01]  /*37400*/  FMNMX R24, R6, R10, !PT ;  /* 0x0000000a06187209 */ /* 0x001fe20007800000 */
[----:B------:R-:W4:Y:S01]  /*37410*/  LDL.LU R18, [R1+0x2588] ;  /* 0x0025880001127983 */ /* 0x000f220000300800 */
[----:B------:R-:W-:-:S02]  /*37420*/  FMNMX R10, R4, R8, !PT ;  /* 0x00000008040a7209 */ /* 0x000fc40007800000 */
[----:B------:R-:W-:Y:S01]  /*37430*/  FMNMX R6, R2, R7, !PT ;  /* 0x0000000702067209 */ /* 0x000fe20007800000 */
[----:B------:R-:W4:Y:S01]  /*37440*/  LDL R8, [R1+0x84] ;  /* 0x0000840001087983 */ /* 0x000f220000100800 */
[----:B------:R-:W4:Y:S01]  /*37450*/  LDL R7, [R1+0x8c] ;  /* 0x00008c0001077983 */ /* 0x000f220000100800 */
[----:B---3--:R-:W-:-:S03]  /*37460*/  FMUL R4, R12, c[0x0][0x188] ;  /* 0x000062000c047a20 */ /* 0x008fc60000400000 */
[----:B------:R0:W-:Y:S01]  /*37470*/  STL [R1+0x2554], R12 ;  /* 0x0025540c01007387 */ /* 0x0001e20000100800 */
[----:B--2---:R-:W-:-:S03]  /*37480*/  FMUL R2, R14, c[0x0][0x188] ;  /* 0x000062000e027a20 */ /* 0x004fc60000400000 */
[----:B0-----:R-:W2:Y:S01]  /*37490*/  LDL R12, [R1+0x10c] ;  /* 0x00010c00010c7983 */ /* 0x001ea20000100800 */
[----:B------:R0:W-:Y:S02]  /*374a0*/  STL [R1+0x2558], R14 ;  /* 0x0025580e01007387 */ /* 0x0001e40000100800 */
[----:B------:R1:W-:Y:S02]  /*374b0*/  STL [R1+0x255c], R16 ;  /* 0x00255c1001007387 */ /* 0x0003e40000100800 */
[----:B0-----:R-:W-:Y:S02]  /*374c0*/  FMUL R14, R16, c[0x0][0x188] ;  /* 0x00006200100e7a20 */ /* 0x001fe40000400000 */
[----:B-1----:R-:W3:Y:S03]  /*374d0*/  LDL.LU R16, [R1+0x60] ;  /* 0x0000600001107983 */ /* 0x002ee60000300800 */
[----:B------:R-:W-:-:S02]  /*374e0*/  FMNMX R14, R14, R28, !PT ;  /* 0x0000001c0e0e7209 */ /* 0x000fc40007800000 */
[----:B---3--:R-:W-:Y:S01]  /*374f0*/  FMNMX R4, R4, R16, !PT ;  /* 0x0000001004047209 */ /* 0x008fe20007800000 */
[----:B------:R-:W-:Y:S02]  /*37500*/  FMNMX R16, R2, R29, !PT ;  /* 0x0000001d02107209 */ /* 0x000fe40007800000 */
[----:B------:R-:W3:Y:S01]  /*37510*/  LDL.LU R2, [R1+0x2584] ;  /* 0x0025840001027983 */ /* 0x000ee20000300800 */
[----:B------:R-:W2:Y:S02]  /*37520*/  LDL R28, [R1+0x17c] ;  /* 0x00017c00011c7983 */ /* 0x000ea40000100800 */
[----:B------:R-:W3:Y:S02]  /*37530*/  LDL R29, [R1+0xf4] ;  /* 0x0000f400011d7983 */ /* 0x000ee40000100800 */
[----:B----4-:R-:W-:Y:S02]  /*37540*/  FMUL R26, R18, c[0x0][0x188] ;  /* 0x00006200121a7a20 */ /* 0x010fe40000400000 */
[----:B------:R-:W-:-:S03]  /*37550*/  FMUL R23, R23, c[0x0][0x188] ;  /* 0x0000620017177a20 */ /* 0x000fc60000400000 */
[----:B------:R-:W-:Y:S02]  /*37560*/  FMNMX R26, R26, R3, !PT ;  /* 0x000000031a1a7209 */ /* 0x000fe40007800000 */
[----:B------:R-:W-:Y:S02]  /*37570*/  FMNMX R23, R23, R25, !PT ;  /* 0x0000001917177209 */ /* 0x000fe40007800000 */
[----:B------:R-:W4:Y:S03]  /*37580*/  LDL.LU R25, [R1+0x2580] ;  /* 0x0025800001197983 */ /* 0x000f260000300800 */
[----:B------:R-:W-:Y:S02]  /*37590*/  STL [R1+0x1b0], R23 ;  /* 0x0001b01701007387 */ /* 0x000fe40000100800 */
[----:B--2---:R-:W-:Y:S02]  /*375a0*/  FMUL R3, R28, c[0x0][0x188] ;  /* 0x000062001c037a20 */ /* 0x004fe40000400000 */
[----:B---3--:R-:W-:-:S02]  /*375b0*/  FMUL R28, R29, c[0x0][0x188] ;  /* 0x000062001d1c7a20 */ /* 0x008fc40000400000 */
[----:B------:R-:W-:Y:S02]  /*375c0*/  FMUL R29, R11, c[0x0][0x188] ;  /* 0x000062000b1d7a20 */ /* 0x000fe40000400000 */
[----:B------:R-:W-:Y:S02]  /*375d0*/  FMUL R11, R9, c[0x0][0x188] ;  /* 0x00006200090b7a20 */ /* 0x000fe40000400000 */
[----:B------:R-:W-:Y:S02]  /*375e0*/  FMUL R9, R2, c[0x0][0x188] ;  /* 0x0000620002097a20 */ /* 0x000fe40000400000 */
[----:B------:R-:W2:Y:S01]  /*375f0*/  LDL.LU R2, [R1+0x257c] ;  /* 0x00257c0001027983 */ /* 0x000ea20000300800 */
[----:B------:R-:W-:-:S03]  /*37600*/  FMNMX R11, R11, R27, !PT ;  /* 0x0000001b0b0b7209 */ /* 0x000fc60007800000 */
[----:B------:R-:W3:Y:S01]  /*37610*/  LDL.LU R27, [R1+0x2578] ;  /* 0x00257800011b7983 */ /* 0x000ee20000300800 */
[----:B------:R-:W-:Y:S01]  /*37620*/  FMNMX R21, R3, R21, !PT ;  /* 0x0000001503157209 */ /* 0x000fe20007800000 */
[----:B----4-:R-:W-:Y:S01]  /*37630*/  FMUL R3, R25, c[0x0][0x188] ;  /* 0x0000620019037a20 */ /* 0x010fe20000400000 */
[----:B------:R-:W-:Y:S02]  /*37640*/  FMNMX R22, R28, R22, !PT ;  /* 0x000000161c167209 */ /* 0x000fe40007800000 */
[----:B------:R-:W-:Y:S01]  /*37650*/  FMNMX R20, R29, R20, !PT ;  /* 0x000000141d147209 */ /* 0x000fe20007800000 */
[----:B------:R-:W-:Y:S01]  /*37660*/  FMNMX R29, R9, R17, !PT ;  /* 0x00000011091d7209 */ /* 0x000fe20007800000 */
[----:B------:R-:W-:Y:S01]  /*37670*/  STL [R1+0x6c], R21 ;  /* 0x00006c1501007387 */ /* 0x000fe20000100800 */
[----:B------:R-:W-:Y:S01]  /*37680*/  FMNMX R28, R3, R19, !PT ;  /* 0x00000013031c7209 */ /* 0x000fe20007800000 */
[----:B------:R-:W4:Y:S02]  /*37690*/  LDL.LU R17, [R1+0x2574] ;  /* 0x0025740001117983 */ /* 0x000f240000300800 */
[----:B------:R-:W-:Y:S01]  /*376a0*/  STL [R1+0x68], R22 ;  /* 0x0000681601007387 */ /* 0x000fe20000100800 */
[----:B------:R-:W-:Y:S01]  /*376b0*/  STL [R1+0x64], R20 ;  /* 0x0000641401007387 */ /* 0x000fe20000100800 */
[----:B------:R-:W-:Y:S02]  /*376c0*/  STL [R1+0x60], R11 ;  /* 0x0000600b01007387 */ /* 0x000fe40000100800 */
[----:B------:R-:W4:Y:S02]  /*376d0*/  LDL.LU R19, [R1+0x2570] ;  /* 0x0025700001137983 */ /* 0x000f240000300800 */
[----:B--2---:R-:W-:-:S02]  /*376e0*/  FMUL R9, R2, c[0x0][0x188] ;  /* 0x0000620002097a20 */ /* 0x004fc40000400000 */
[----:B---3--:R-:W-:-:S03]  /*376f0*/  FMUL R3, R27, c[0x0][0x188] ;  /* 0x000062001b037a20 */ /* 0x008fc60000400000 */
[----:B------:R-:W-:Y:S02]  /*37700*/  FMNMX R9, R9, R15, !PT ;  /* 0x0000000f09097209 */ /* 0x000fe40007800000 */
[----:B------:R-:W-:Y:S02]  /*37710*/  FMNMX R3, R3, R13, !PT ;  /* 0x0000000d03037209 */ /* 0x000fe40007800000 */
[----:B------:R-:W2:Y:S01]  /*37720*/  LDL.LU R13, [R1+0x256c] ;  /* 0x00256c00010d7983 */ /* 0x000ea20000300800 */
[----:B------:R-:W3:Y:S02]  /*37730*/  LDL.LU R15, [R1+0x2568] ;  /* 0x00256800010f7983 */ /* 0x000ee40000300800 */
[----:B------:R-:W-:Y:S02]  /*37740*/  FMUL R12, R12, c[0x0][0x188] ;  /* 0x000062000c0c7a20 */ /* 0x000fe40000400000 */
[----:B------:R-:W-:-:S03]  /*37750*/  FMUL R8, R8, c[0x0][0x188] ;  /* 0x0000620008087a20 */ /* 0x000fc60000400000 */
[----:B------:R-:W-:Y:S02]  /*37760*/  FMNMX R12, R12, R24, !PT ;  /* 0x000000180c0c7209 */ /* 0x000fe40007800000 */
[----:B------:R-:W-:Y:S01]  /*37770*/  FMNMX R8, R8, R10, !PT ;  /* 0x0000000a08087209 */ /* 0x000fe20007800000 */
[----:B------:R-:W-:Y:S02]  /*37780*/  FMUL R10, R7, c[0x0][0x188] ;  /* 0x00006200070a7a20 */ /* 0x000fe40000400000 */
[----:B------:R0:W-:Y:S01]  /*37790*/  STL [R1+0x1c0], R12 ;  /* 0x0001c00c01007387 */ /* 0x0001e20000100800 */
[----:B------:R-:W-:Y:S02]  /*377a0*/  STL [R1+0x1b8], R9 ;  /* 0x0001b80901007387 */ /* 0x000fe40000100800 */
[----:B------:R2:W-:Y:S01]  /*377b0*/  STL [R1+0x1c8], R8 ;  /* 0x0001c80801007387 */ /* 0x0005e20000100800 */
[----:B------:R-:W-:Y:S01]  /*377c0*/  FMNMX R10, R10, R6, !PT ;  /* 0x000000060a0a7209 */ /* 0x000fe20007800000 */
[----:B----4-:R-:W-:Y:S01]  /*377d0*/  FMUL R24, R19, c[0x0][0x188] ;  /* 0x0000620013187a20 */ /* 0x010fe20000400000 */
[----:B------:R-:W4:Y:S01]  /*377e0*/  LDL.LU R6, [R1+0x2564] ;  /* 0x0025640001067983 */ /* 0x000f220000300800 */
[----:B0-----:R-:W-:-:S05]  /*377f0*/  FMUL R12, R17, c[0x0][0x188] ;  /* 0x00006200110c7a20 */ /* 0x001fca0000400000 */
[----:B------:R-:W-:Y:S02]  /*37800*/  FMNMX R12, R12, R14, !PT ;  /* 0x0000000e0c0c7209 */ /* 0x000fe40007800000 */
[----:B------:R-:W-:Y:S01]  /*37810*/  FMNMX R24, R24, R26, !PT ;  /* 0x0000001a18187209 */ /* 0x000fe20007800000 */
[----:B------:R-:W0:Y:S04]  /*37820*/  SHFL.BFLY PT, R23, R23, 0x2, 0x1f ;  /* 0x0c401f0017177f89 */ /* 0x000e2800000e0000 */
[----:B------:R-:W1:Y:S04]  /*37830*/  SHFL.BFLY PT, R21, R21, 0x2, 0x1f ;  /* 0x0c401f0015157f89 */ /* 0x000e6800000e0000 */
[----:B------:R-:W0:Y:S04]  /*37840*/  SHFL.BFLY PT, R22, R22, 0x2, 0x1f ;  /* 0x0c401f0016167f89 */ /* 0x000e2800000e0000 */
[----:B------:R-:W0:Y:S04]  /*37850*/  SHFL.BFLY PT, R20, R20, 0x2, 0x1f ;  /* 0x0c401f0014147f89 */ /* 0x000e2800000e0000 */
[----:B------:R-:W0:Y:S01]  /*37860*/  SHFL.BFLY PT, R11, R11, 0x2, 0x1f ;  /* 0x0c401f000b0b7f89 */ /* 0x000e2200000e0000 */
[----:B--2---:R-:W-:-:S02]  /*37870*/  FMUL R8, R13, c[0x0][0x188] ;  /* 0x000062000d087a20 */ /* 0x004fc40000400000 */
[----:B---3--:R-:W-:-:S03]  /*37880*/  FMUL R7, R15, c[0x0][0x188] ;  /* 0x000062000f077a20 */ /* 0x008fc60000400000 */
[----:B------:R-:W-:Y:S02]  /*37890*/  FMNMX R8, R8, R4, !PT ;  /* 0x0000000408087209 */ /* 0x000fe40007800000 */
[----:B------:R-:W-:Y:S01]  /*378a0*/  FMNMX R7, R7, R16, !PT ;  /* 0x0000001007077209 */ /* 0x000fe20007800000 */
[----:B------:R-:W2:Y:S01]  /*378b0*/  LDL.LU R4, [R1+0x2560] ;  /* 0x0025600001047983 */ /* 0x000ea20000300800 */
[----:B------:R-:W3:Y:S02]  /*378c0*/  LDL.LU R16, [R1+0x255c] ;  /* 0x00255c0001107983 */ /* 0x000ee40000300800 */
[----:B------:R-:W2:Y:S02]  /*378d0*/  LDL.LU R14, [R1+0x2558] ;  /* 0x00255800010e7983 */ /* 0x000ea40000300800 */
[----:B------:R0:W-:Y:S02]  /*378e0*/  STL [R1+0x1e8], R12 ;  /* 0x0001e80c01007387 */ /* 0x0001e40000100800 */
[----:B0-----:R-:W2:Y:S01]  /*378f0*/  LDL.LU R12, [R1+0x2554] ;  /* 0x00255400010c7983 */ /* 0x001ea20000300800 */
[----:B------:R-:W-:Y:S02]  /*37900*/  STL [R1+0x1d0], R10 ;  /* 0x0001d00a01007387 */ /* 0x000fe40000100800 */
[----:B------:R-:W2:Y:S02]  /*37910*/  LDL.LU R26, [R1+0x2550] ;  /* 0x00255000011a7983 */ /* 0x000ea40000300800 */
[----:B------:R0:W-:Y:S02]  /*37920*/  STL [R1+0x1f0], R24 ;  /* 0x0001f01801007387 */ /* 0x0001e40000100800 */
[----:B0-----:R-:W3:Y:S01]  /*37930*/  LDL.LU R24, [R1+0x254c] ;  /* 0x00254c0001187983 */ /* 0x001ee20000300800 */
[----:B------:R-:W-:Y:S02]  /*37940*/  STL [R1+0x1d8], R8 ;  /* 0x0001d80801007387 */ /* 0x000fe40000100800 */
[----:B------:R0:W-:Y:S02]  /*37950*/  STL [R1+0x1b4], R23 ;  /* 0x0001b41701007387 */ /* 0x0001e40000100800 */
[----:B0-----:R-:W3:Y:S01]  /*37960*/  LDL.LU R23, [R1+0x2548] ;  /* 0x0025480001177983 */ /* 0x001ee20000300800 */
[----:B------:R-:W-:Y:S02]  /*37970*/  STL [R1+0x1e0], R7 ;  /* 0x0001e00701007387 */ /* 0x000fe40000100800 */
[----:B-1----:R0:W-:Y:S01]  /*37980*/  STL [R1+0x1bc], R21 ;  /* 0x0001bc1501007387 */ /* 0x0021e20000100800 */
[----:B------:R-:W-:Y:S04]  /*37990*/  SHFL.BFLY PT, R9, R9, 0x2, 0x1f ;  /* 0x0c401f0009097f89 */ /* 0x000fe800000e0000 */
[----:B0-----:R-:W3:Y:S01]  /*379a0*/  LDL.LU R21, [R1+0x2544] ;  /* 0x0025440001157983 */ /* 0x001ee20000300800 */
[----:B------:R0:W-:Y:S03]  /*379b0*/  STL [R1+0x1c4], R22 ;  /* 0x0001c41601007387 */ /* 0x0001e60000100800 */
[----:B0-----:R-:W3:Y:S01]  /*379c0*/  LDL.LU R22, [R1+0x2540] ;  /* 0x0025400001167983 */ /* 0x001ee20000300800 */
[----:B------:R0:W-:Y:S03]  /*379d0*/  STL [R1+0x1cc], R20 ;  /* 0x0001cc1401007387 */ /* 0x0001e60000100800 */
[----:B0-----:R-:W3:Y:S01]  /*379e0*/  LDL.LU R20, [R1+0x253c] ;  /* 0x00253c0001147983 */ /* 0x001ee20000300800 */
[----:B------:R-:W-:Y:S02]  /*379f0*/  STL [R1+0x1f4], R11 ;  /* 0x0001f40b01007387 */ /* 0x000fe40000100800 */
[----:B------:R-:W-:Y:S02]  /*37a00*/  SHFL.BFLY PT, R11, R29, 0x2, 0x1f ;  /* 0x0c401f001d0b7f89 */ /* 0x000fe400000e0000 */
[----:B------:R-:W-:Y:S01]  /*37a10*/  SHFL.BFLY PT, R11, R28, 0x2, 0x1f ;  /* 0x0c401f001c0b7f89 */ /* 0x000fe200000e0000 */
[----:B------:R-:W0:Y:S04]  /*37a20*/  SHFL.BFLY PT, R11, R3, 0x2, 0x1f ;  /* 0x0c401f00030b7f89 */ /* 0x000e2800000e0000 */
[----:B0-----:R-:W3:Y:S01]  /*37a30*/  LDL.LU R11, [R1+0x2538] ;  /* 0x00253800010b7983 */ /* 0x001ee20000300800 */
[----:B------:R0:W-:Y:S03]  /*37a40*/  STL [R1+0x204], R9 ;  /* 0x0002040901007387 */ /* 0x0001e60000100800 */
[----:B0-----:R-:W3:Y:S04]  /*37a50*/  LDL.LU R9, [R1+0x2534] ;  /* 0x0025340001097983 */ /* 0x001ee80000300800 */
[----:B--2---:R0:W-:Y:S04]  /*37a60*/  STL [R1+0x2530], R26 ;  /* 0x0025301a01007387 */ /* 0x0041e80000100800 */
[----:B0-----:R-:W2:Y:S01]  /*37a70*/  LDL R26, [R1+0x1c0] ;  /* 0x0001c000011a7983 */ /* 0x001ea20000100800 */
[----:B------:R0:W-:Y:S03]  /*37a80*/  STL [R1+0x2520], R27 ;  /* 0x0025201b01007387 */ /* 0x0001e60000100800 */
[----:B0-----:R-:W3:Y:S04]  /*37a90*/  LDL R27, [R1+0x1c8] ;  /* 0x0001c800011b7983 */ /* 0x001ee80000100800 */
[----:B--2---:R-:W0:Y:S04]  /*37aa0*/  SHFL.BFLY PT, R26, R26, 0x2, 0x1f ;  /* 0x0c401f001a1a7f89 */ /* 0x004e2800000e0000 */
[----:B---3--:R-:W1:Y:S04]  /*37ab0*/  SHFL.BFLY PT, R27, R27, 0x2, 0x1f ;  /* 0x0c401f001b1b7f89 */ /* 0x008e6800000e0000 */
[----:B0-----:R0:W-:Y:S04]  /*37ac0*/  STL [R1+0x208], R26 ;  /* 0x0002081a01007387 */ /* 0x0011e80000100800 */
[----:B0-----:R-:W2:Y:S01]  /*37ad0*/  LDL.LU R26, [R1+0x2530] ;  /* 0x00253000011a7983 */ /* 0x001ea20000300800 */
[----:B-1----:R-:W-:Y:S02]  /*37ae0*/  STL [R1+0x20c], R27 ;  /* 0x00020c1b01007387 */ /* 0x002fe40000100800 */
[----:B------:R0:W1:Y:S02]  /*37af0*/  SHFL.BFLY PT, R27, R10, 0x2, 0x1f ;  /* 0x0c401f000a1b7f89 */ /* 0x00006400000e0000 */
[----:B0-----:R-:W3:Y:S04]  /*37b00*/  LDL.LU R10, [R1+0x252c] ;  /* 0x00252c00010a7983 */ /* 0x001ee80000300800 */
[----:B-1----:R-:W-:Y:S02]  /*37b10*/  STL [R1+0x210], R27 ;  /* 0x0002101b01007387 */ /* 0x002fe40000100800 */
[----:B------:R0:W1:Y:S02]  /*37b20*/  SHFL.BFLY PT, R27, R8, 0x2, 0x1f ;  /* 0x0c401f00081b7f89 */ /* 0x00006400000e0000 */
[----:B0-----:R-:W2:Y:S04]  /*37b30*/  LDL.LU R8, [R1+0x2528] ;  /* 0x0025280001087983 */ /* 0x001ea80000300800 */
[----:B-1----:R-:W-:Y:S02]  /*37b40*/  STL [R1+0x214], R27 ;  /* 0x0002141b01007387 */ /* 0x002fe40000100800 */
[----:B------:R0:W1:Y:S02]  /*37b50*/  SHFL.BFLY PT, R27, R7, 0x2, 0x1f ;  /* 0x0c401f00071b7f89 */ /* 0x00006400000e0000 */
[----:B0-----:R-:W3:Y:S04]  /*37b60*/  LDL.LU R7, [R1+0x2524] ;  /* 0x0025240001077983 */ /* 0x001ee80000300800 */
[----:B-1----:R0:W-:Y:S04]  /*37b70*/  STL [R1+0x218], R27 ;  /* 0x0002181b01007387 */ /* 0x0021e80000100800 */
[----:B0-----:R-:W3:Y:S01]  /*37b80*/  LDL.LU R27, [R1+0x2520] ;  /* 0x00252000011b7983 */ /* 0x001ee20000300800 */
[----:B------:R0:W-:Y:S03]  /*37b90*/  STL [R1+0x251c], R2 ;  /* 0x00251c0201007387 */ /* 0x0001e60000100800 */
[----:B0-----:R-:W3:Y:S01]  /*37ba0*/  LDL R2, [R1+0x1e8] ;  /* 0x0001e80001027983 */ /* 0x001ee20000100800 */
[----:B------:R0:W-:Y:S03]  /*37bb0*/  STL [R1+0x2518], R0 ;  /* 0x0025180001007387 */ /* 0x0001e60000100800 */
[----:B0-----:R-:W3:Y:S01]  /*37bc0*/  LDL R0, [R1+0x1f0] ;  /* 0x0001f00001007983 */ /* 0x001ee20000100800 */
[----:B------:R0:W-:Y:S03]  /*37bd0*/  STL [R1+0x2514], R12 ;  /* 0x0025140c01007387 */ /* 0x0001e60000100800 */
[----:B0-----:R-:W3:Y:S01]  /*37be0*/  LDL.LU R12, [R1+0x1b4] ;  /* 0x0001b400010c7983 */ /* 0x001ee20000300800 */
[----:B------:R0:W-:Y:S03]  /*37bf0*/  STL [R1+0x2510], R13 ;  /* 0x0025100d01007387 */ /* 0x0001e60000100800 */
[----:B0-----:R-:W4:Y:S01]  /*37c00*/  LDL.LU R13, [R1+0x1b0] ;  /* 0x0001b000010d7983 */ /* 0x001f220000300800 */
[----:B------:R0:W-:Y:S03]  /*37c10*/  STL [R1+0x250c], R14 ;  /* 0x00250c0e01007387 */ /* 0x0001e60000100800 */
[----:B0-----:R-:W4:Y:S01]  /*37c20*/  LDL.LU R14, [R1+0x1bc] ;  /* 0x0001bc00010e7983 */ /* 0x001f220000300800 */
[----:B------:R0:W-:Y:S03]  /*37c30*/  STL [R1+0x2508], R15 ;  /* 0x0025080f01007387 */ /* 0x0001e60000100800 */
[----:B0-----:R-:W4:Y:S04]  /*37c40*/  LDL.LU R15, [R1+0x6c] ;  /* 0x00006c00010f7983 */ /* 0x001f280000300800 */
[----:B--2---:R0:W-:Y:S04]  /*37c50*/  STL [R1+0x2504], R8 ;  /* 0x0025040801007387 */ /* 0x0041e80000100800 */
[----:B0-----:R-:W2:Y:S01]  /*37c60*/  LDL.LU R8, [R1+0x1c4] ;  /* 0x0001c40001087983 */ /* 0x001ea20000300800 */
[----:B------:R0:W-:Y:S03]  /*37c70*/  STL [R1+0x2500], R9 ;  /* 0x0025000901007387 */ /* 0x0001e60000100800 */
        /* <DEDUP_REMOVED lines=12> */
[----:B0-----:R-:W2:Y:S04]  /*37d40*/  LDL.LU R17, [R1+0x1b8] ;  /* 0x0001b80001117983 */ /* 0x001ea80000300800 */
[----:B---3--:R-:W0:Y:S04]  /*37d50*/  SHFL.BFLY PT, R2, R2, 0x2, 0x1f ;  /* 0x0c401f0002027f89 */ /* 0x008e2800000e0000 */
[----:B------:R-:W1:Y:S01]  /*37d60*/  SHFL.BFLY PT, R0, R0, 0x2, 0x1f ;  /* 0x0c401f0000007f89 */ /* 0x000e6200000e0000 */
[----:B----4-:R-:W-:-:S03]  /*37d70*/  FMNMX R13, R13, R12, !PT ;  /* 0x0000000c0d0d7209 */ /* 0x010fc60007800000 */
[----:B0-----:R0:W-:Y:S01]  /*37d80*/  STL [R1+0x21c], R2 ;  /* 0x00021c0201007387 */ /* 0x0011e20000100800 */
[----:B------:R-:W-:-:S03]  /*37d90*/  FMNMX R15, R15, R14, !PT ;  /* 0x0000000e0f0f7209 */ /* 0x000fc60007800000 */
[----:B0-----:R-:W3:Y:S01]  /*37da0*/  LDL.LU R2, [R1+0x251c] ;  /* 0x00251c0001027983 */ /* 0x001ee20000300800 */
[----:B-1----:R0:W-:Y:S03]  /*37db0*/  STL [R1+0x220], R0 ;  /* 0x0002200001007387 */ /* 0x0021e60000100800 */
[----:B0-----:R-:W4:Y:S01]  /*37dc0*/  LDL.LU R0, [R1+0x2518] ;  /* 0x0025180001007983 */ /* 0x001f220000300800 */
[----:B------:R-:W3:Y:S02]  /*37dd0*/  LDL.LU R12, [R1+0x2514] ;  /* 0x00251400010c7983 */ /* 0x000ee40000300800 */
[----:B------:R0:W-:Y:S02]  /*37de0*/  STL [R1+0x1ec], R13 ;  /* 0x0001ec0d01007387 */ /* 0x0001e40000100800 */
[----:B0-----:R-:W3:Y:S01]  /*37df0*/  LDL.LU R13, [R1+0x2510] ;  /* 0x00251000010d7983 */ /* 0x001ee20000300800 */
[----:B------:R-:W3:Y:S02]  /*37e00*/  LDL.LU R14, [R1+0x250c] ;  /* 0x00250c00010e7983 */ /* 0x000ee40000300800 */
[----:B------:R0:W-:Y:S02]  /*37e10*/  STL [R1+0x1e4], R15 ;  /* 0x0001e40f01007387 */ /* 0x0001e40000100800 */
[----:B0-----:R-:W3:Y:S01]  /*37e20*/  LDL.LU R15, [R1+0x2508] ;  /* 0x00250800010f7983 */ /* 0x001ee20000300800 */
[----:B--2---:R-:W-:-:S02]  /*37e30*/  FMNMX R18, R18, R9, !PT ;  /* 0x0000000912127209 */ /* 0x004fc40007800000 */
[----:B------:R-:W-:Y:S02]  /*37e40*/  FMNMX R21, R21, R8, !PT ;  /* 0x0000000815157209 */ /* 0x000fe40007800000 */
[----:B------:R-:W2:Y:S03]  /*37e50*/  LDL.LU R8, [R1+0x2504] ;  /* 0x0025040001087983 */ /* 0x000ea60000300800 */
[----:B------:R-:W-:Y:S01]  /*37e60*/  STL [R1+0x1dc], R21 ;  /* 0x0001dc1501007387 */ /* 0x000fe20000100800 */
[----:B------:R-:W-:Y:S01]  /*37e70*/  FMNMX R20, R20, R19, !PT ;  /* 0x0000001314147209 */ /* 0x000fe20007800000 */
[----:B------:R-:W2:Y:S01]  /*37e80*/  LDL.LU R9, [R1+0x2500] ;  /* 0x0025000001097983 */ /* 0x000ea20000300800 */
[----:B------:R-:W0:Y:S04]  /*37e90*/  SHFL.BFLY PT, R21, R29, 0x2, 0x1f ;  /* 0x0c401f001d157f89 */ /* 0x000e2800000e0000 */
[----:B------:R1:W-:Y:S04]  /*37ea0*/  STL [R1+0x1d4], R18 ;  /* 0x0001d41201007387 */ /* 0x0003e80000100800 */
[----:B-1----:R-:W2:Y:S01]  /*37eb0*/  LDL.LU R18, [R1+0x24fc] ;  /* 0x0024fc0001127983 */ /* 0x002ea20000300800 */
[----:B------:R-:W2:Y:S02]  /*37ec0*/  LDL.LU R19, [R1+0x24f8] ;  /* 0x0024f80001137983 */ /* 0x000ea40000300800 */
[----:B------:R-:W-:Y:S02]  /*37ed0*/  STL [R1+0x1cc], R20 ;  /* 0x0001cc1401007387 */ /* 0x000fe40000100800 */
[----:B------:R-:W1:Y:S01]  /*37ee0*/  SHFL.BFLY PT, R20, R28, 0x2, 0x1f ;  /* 0x0c401f001c147f89 */ /* 0x000e6200000e0000 */
[----:B0-----:R-:W-:-:S03]  /*37ef0*/  FMNMX R29, R29, R21, !PT ;  /* 0x000000151d1d7209 */ /* 0x001fc60007800000 */
[----:B------:R-:W0:Y:S04]  /*37f00*/  SHFL.BFLY PT, R21, R3, 0x2, 0x1f ;  /* 0x0c401f0003157f89 */ /* 0x000e2800000e0000 */
[----:B------:R1:W-:Y:S01]  /*37f10*/  STL [R1+0x1c4], R29 ;  /* 0x0001c41d01007387 */ /* 0x0003e20000100800 */
[----:B------:R-:W-:-:S03]  /*37f20*/  FMNMX R17, R17, R16, !PT ;  /* 0x0000001011117209 */ /* 0x000fc60007800000 */
[----:B-1----:R-:W2:Y:S01]  /*37f30*/  LDL.LU R29, [R1+0x1e0] ;  /* 0x0001e000011d7983 */ /* 0x002ea20000300800 */
[----:B------:R-:W-:Y:S02]  /*37f40*/  FMNMX R28, R28, R20, !PT ;  /* 0x000000141c1c7209 */ /* 0x000fe40007800000 */
[----:B------:R-:W2:Y:S03]  /*37f50*/  LDL.LU R20, [R1+0x24f4] ;  /* 0x0024f40001147983 */ /* 0x000ea60000300800 */
[----:B------:R1:W-:Y:S01]  /*37f60*/  STL [R1+0x1bc], R28 ;  /* 0x0001bc1c01007387 */ /* 0x0003e20000100800 */
[----:B0-----:R-:W-:-:S03]  /*37f70*/  FMNMX R3, R3, R21, !PT ;  /* 0x0000001503037209 */ /* 0x001fc60007800000 */
[----:B-1----:R-:W2:Y:S01]  /*37f80*/  LDL.LU R28, [R1+0x218] ;  /* 0x00021800011c7983 */ /* 0x002ea20000300800 */
[----:B------:R-:W2:Y:S02]  /*37f90*/  LDL.LU R21, [R1+0x24f0] ;  /* 0x0024f00001157983 */ /* 0x000ea40000300800 */
[----:B------:R0:W-:Y:S02]  /*37fa0*/  STL [R1+0x1b4], R3 ;  /* 0x0001b40301007387 */ /* 0x0001e40000100800 */
[----:B0-----:R-:W2:Y:S01]  /*37fb0*/  LDL.LU R3, [R1+0x1d8] ;  /* 0x0001d80001037983 */ /* 0x001ea20000300800 */
[----:B------:R-:W2:Y:S02]  /*37fc0*/  LDL.LU R16, [R1+0x24ec] ;  /* 0x0024ec0001107983 */ /* 0x000ea40000300800 */
[----:B------:R0:W-:Y:S02]  /*37fd0*/  STL [R1+0x1b0], R17 ;  /* 0x0001b01101007387 */ /* 0x0001e40000100800 */
[----:B0-----:R-:W2:Y:S01]  /*37fe0*/  LDL.LU R17, [R1+0x24e8] ;  /* 0x0024e80001117983 */ /* 0x001ea20000300800 */
[----:B------:R0:W-:Y:S03]  /*37ff0*/  STL [R1+0x24e4], R7 ;  /* 0x0024e40701007387 */ /* 0x0001e60000100800 */
[----:B0-----:R-:W2:Y:S01]  /*38000*/  LDL.LU R7, [R1+0x208] ;  /* 0x0002080001077983 */ /* 0x001ea20000300800 */
[----:B------:R0:W-:Y:S03]  /*38010*/  STL [R1+0x24e0], R23 ;  /* 0x0024e01701007387 */ /* 0x0001e60000100800 */
[----:B0-----:R-:W2:Y:S01]  /*38020*/  LDL.LU R23, [R1+0x1c0] ;  /* 0x0001c00001177983 */ /* 0x001ea20000300800 */
[----:B------:R0:W-:Y:S03]  /*38030*/  STL [R1+0x24dc], R24 ;  /* 0x0024dc1801007387 */ /* 0x0001e60000100800 */
[----:B0-----:R-:W3:Y:S01]  /*38040*/  LDL.LU R24, [R1+0x20c] ;  /* 0x00020c0001187983 */ /* 0x001ee20000300800 */
[----:B------:R0:W-:Y:S03]  /*38050*/  STL [R1+0x24d8], R10 ;  /* 0x0024d80a01007387 */ /* 0x0001e60000100800 */
[----:B0-----:R-:W3:Y:S01]  /*38060*/  LDL.LU R10, [R1+0x1c8] ;  /* 0x0001c800010a7983 */ /* 0x001ee20000300800 */
[----:B------:R0:W-:Y:S03]  /*38070*/  STL [R1+0x24d4], R5 ;  /* 0x0024d40501007387 */ /* 0x0001e60000100800 */
[----:B0-----:R-:W4:Y:S01]  /*38080*/  LDL.LU R5, [R1+0x210] ;  /* 0x0002100001057983 */ /* 0x001f220000300800 */
[----:B------:R0:W-:Y:S03]  /*38090*/  STL [R1+0x24d0], R4 ;  /* 0x0024d00401007387 */ /* 0x0001e60000100800 */
[----:B0-----:R-:W4:Y:S01]  /*380a0*/  LDL.LU R4, [R1+0x1d0] ;  /* 0x0001d00001047983 */ /* 0x001f220000300800 */
[----:B------:R0:W-:Y:S03]  /*380b0*/  STL [R1+0x24cc], R6 ;  /* 0x0024cc0601007387 */ /* 0x0001e60000100800 */
[----:B0-----:R-:W4:Y:S01]  /*380c0*/  LDL.LU R6, [R1+0x214] ;  /* 0x0002140001067983 */ /* 0x001f220000300800 */
[----:B--2---:R-:W-:-:S03]  /*380d0*/  FMNMX R23, R23, R7, !PT ;  /* 0x0000000717177209 */ /* 0x004fc60007800000 */
[----:B------:R-:W2:Y:S02]  /*380e0*/  LDL.LU R7, [R1+0x24e4] ;  /* 0x0024e40001077983 */ /* 0x000ea40000300800 */
[----:B------:R0:W-:Y:S02]  /*380f0*/  STL [R1+0x6c], R23 ;  /* 0x00006c1701007387 */ /* 0x0001e40000100800 */
[----:B0-----:R-:W2:Y:S01]  /*38100*/  LDL.LU R23, [R1+0x24e0] ;  /* 0x0024e00001177983 */ /* 0x001ea20000300800 */
[----:B---3--:R-:W-:-:S03]  /*38110*/  FMNMX R10, R10, R24, !PT ;  /* 0x000000180a0a7209 */ /* 0x008fc60007800000 */
[----:B------:R-:W3:Y:S02]  /*38120*/  LDL.LU R24, [R1+0x24dc] ;  /* 0x0024dc0001187983 */ /* 0x000ee40000300800 */
[----:B------:R0:W-:Y:S01]  /*38130*/  STL [R1+0x68], R10 ;  /* 0x0000680a01007387 */ /* 0x0001e20000100800 */
[----:B------:R-:W-:Y:S01]  /*38140*/  FMNMX R29, R29, R28, !PT ;  /* 0x0000001c1d1d7209 */ /* 0x000fe20007800000 */
[----:B0-----:R-:W3:Y:S01]  /*38150*/  LDL.LU R10, [R1+0x24d8] ;  /* 0x0024d800010a7983 */ /* 0x001ee20000300800 */
[----:B----4-:R-:W-:-:S03]  /*38160*/  FMNMX R4, R4, R5, !PT ;  /* 0x0000000504047209 */ /* 0x010fc60007800000 */
[----:B------:R-:W4:Y:S02]  /*38170*/  LDL.LU R5, [R1+0x24d4] ;  /* 0x0024d40001057983 */ /* 0x000f240000300800 */
[----:B------:R0:W-:Y:S01]  /*38180*/  STL [R1+0x64], R4 ;  /* 0x0000640401007387 */ /* 0x0001e20000100800 */
[----:B------:R-:W-:Y:S01]  /*38190*/  FMNMX R3, R3, R6, !PT ;  /* 0x0000000603037209 */ /* 0x000fe20007800000 */
[----:B0-----:R-:W4:Y:S01]  /*381a0*/  LDL.LU R4, [R1+0x24d0] ;  /* 0x0024d00001047983 */ /* 0x001f220000300800 */
[----:B------:R-:W4:Y:S02]  /*381b0*/  LDL.LU R6, [R1+0x24cc] ;  /* 0x0024cc0001067983 */ /* 0x000f240000300800 */
[----:B------:R-:W4:Y:S02]  /*381c0*/  LDL.LU R28, [R1+0x1e8] ;  /* 0x0001e800011c7983 */ /* 0x000f240000300800 */
[----:B------:R0:W-:Y:S02]  /*381d0*/  STL [R1+0x60], R3 ;  /* 0x0000600301007387 */ /* 0x0001e40000100800 */
[----:B0-----:R-:W4:Y:S01]  /*381e0*/  LDL.LU R3, [R1+0x1f0] ;  /* 0x0001f00001037983 */ /* 0x001f220000300800 */
[----:B------:R0:W-:Y:S03]  /*381f0*/  STL [R1+0x24c8], R11 ;  /* 0x0024c80b01007387 */ /* 0x0001e60000100800 */
[----:B0-----:R-:W4:Y:S01]  /*38200*/  LDL R11, [R1+0x6c] ;  /* 0x00006c00010b7983 */ /* 0x001f220000100800 */
[----:B------:R0:W-:Y:S03]  /*38210*/  STL [R1+0x24c4], R22 ;  /* 0x0024c41601007387 */ /* 0x0001e60000100800 */
[----:B0-----:R-:W4:Y:S01]  /*38220*/  LDL R22, [R1+0x64] ;  /* 0x0000640001167983 */ /* 0x001f220000100800 */
[----:B------:R0:W-:Y:S03]  /*38230*/  STL [R1+0x24c0], R25 ;  /* 0x0024c01901007387 */ /* 0x0001e60000100800 */
[----:B0-----:R-:W4:Y:S01]  /*38240*/  LDL.LU R25, [R1+0x220] ;  /* 0x0002200001197983 */ /* 0x001f220000300800 */
[----:B------:R0:W-:Y:S03]  /*38250*/  STL [R1+0x24bc], R26 ;  /* 0x0024bc1a01007387 */ /* 0x0001e60000100800 */
[----:B0-----:R-:W4:Y:S01]  /*38260*/  LDL.LU R26, [R1+0x1ec] ;  /* 0x0001ec00011a7983 */ /* 0x001f220000300800 */
[----:B------:R0:W-:Y:S03]  /*38270*/  STL [R1+0x24b8], R27 ;  /* 0x0024b81b01007387 */ /* 0x0001e60000100800 */
[----:B0-----:R-:W4:Y:S01]  /*38280*/  LDL.LU R27, [R1+0x21c] ;  /* 0x00021c00011b7983 */ /* 0x001f220000300800 */
[----:B------:R0:W-:Y:S03]  /*38290*/  STL [R1+0x24b4], R2 ;  /* 0x0024b40201007387 */ /* 0x0001e60000100800 */
[----:B0-----:R-:W4:Y:S01]  /*382a0*/  LDL.LU R2, [R1+0x1e4] ;  /* 0x0001e40001027983 */ /* 0x001f220000300800 */
[----:B------:R-:W-:Y:S02]  /*382b0*/  STL [R1+0x24b0], R0 ;  /* 0x0024b00001007387 */ /* 0x000fe40000100800 */
[----:B------:R0:W-:Y:S02]  /*382c0*/  STL [R1+0x24ac], R12 ;  /* 0x0024ac0c01007387 */ /* 0x0001e40000100800 */
        /* <DEDUP_REMOVED lines=16> */
[----:B------:R-:W-:Y:S03]  /*383d0*/  STL [R1+0x2480], R17 ;  /* 0x0024801101007387 */ /* 0x000fe60000100800 */
[----:B--2---:R0:W-:Y:S04]  /*383e0*/  STL [R1+0x247c], R7 ;  /* 0x00247c0701007387 */ /* 0x0041e80000100800 */
[----:B0-----:R-:W2:Y:S01]  /*383f0*/  LDL.LU R7, [R1+0x1b0] ;  /* 0x0001b00001077983 */ /* 0x001ea20000300800 */
[----:B------:R0:W-:Y:S03]  /*38400*/  STL [R1+0x2468], R23 ;  /* 0x0024681701007387 */ /* 0x0001e60000100800 */
[----:B0-----:R-:W2:Y:S01]  /*38410*/  LDL R23, [R1+0x68] ;  /* 0x0000680001177983 */ /* 0x001ea20000100800 */
[----:B---3--:R0:W-:Y:S03]  /*38420*/  STL [R1+0x2464], R24 ;  /* 0x0024641801007387 */ /* 0x0081e60000100800 */
[----:B0-----:R-:W3:Y:S04]  /*38430*/  LDL.LU R24, [R1+0x60] ;  /* 0x0000600001187983 */ /* 0x001ee80000300800 */
[----:B----4-:R-:W0:Y:S04]  /*38440*/  SHFL.BFLY PT, R11, R11, 0x1, 0x1f ;  /* 0x0c201f000b0b7f89 */ /* 0x010e2800000e0000 */
[----:B------:R-:W-:Y:S01]  /*38450*/  SHFL.BFLY PT, R22, R22, 0x1, 0x1f ;  /* 0x0c201f0016167f89 */ /* 0x000fe200000e0000 */
[----:B------:R-:W-:-:S03]  /*38460*/  FMNMX R3, R3, R25, !PT ;  /* 0x0000001903037209 */ /* 0x000fc60007800000 */
[----:B0-----:R0:W-:Y:S04]  /*38470*/  STL [R1+0x1f8], R11 ;  /* 0x0001f80b01007387 */ /* 0x0011e80000100800 */
[----:B0-----:R-:W4:Y:S01]  /*38480*/  LDL.LU R11, [R1+0x24c8] ;  /* 0x0024c800010b7983 */ /* 0x001f220000300800 */
[----:B------:R-:W-:-:S03]  /*38490*/  FMNMX R28, R28, R27, !PT ;  /* 0x0000001b1c1c7209 */ /* 0x000fc60007800000 */
[----:B------:R-:W0:Y:S02]  /*384a0*/  SHFL.BFLY PT, R25, R26, 0x1, 0x1f ;  /* 0x0c201f001a197f89 */ /* 0x000e2400000e0000 */
[----:B0-----:R-:W-:Y:S02]  /*384b0*/  FMNMX R26, R26, R25, !PT ;  /* 0x000000191a1a7209 */ /* 0x001fe40007800000 */
[----:B--2---:R-:W0:Y:S04]  /*384c0*/  SHFL.BFLY PT, R23, R23, 0x1, 0x1f ;  /* 0x0c201f0017177f89 */ /* 0x004e2800000e0000 */
[----:B0-----:R-:W-:Y:S01]  /*384d0*/  STL [R1+0x1fc], R23 ;  /* 0x0001fc1701007387 */ /* 0x001fe20000100800 */
[----:B------:R-:W-:Y:S02]  /*384e0*/  STL [R1+0x200], R22 ;  /* 0x0002001601007387 */ /* 0x000fe40000100800 */
[----:B------:R-:W-:Y:S02]  /*384f0*/  SHFL.BFLY PT, R22, R29, 0x1, 0x1f ;  /* 0x0c201f001d167f89 */ /* 0x000fe400000e0000 */
[----:B------:R-:W-:Y:S01]  /*38500*/  SHFL.BFLY PT, R22, R28, 0x1, 0x1f ;  /* 0x0c201f001c167f89 */ /* 0x000fe200000e0000 */
[----:B------:R-:W0:Y:S04]  /*38510*/  SHFL.BFLY PT, R22, R3, 0x1, 0x1f ;  /* 0x0c201f0003167f89 */ /* 0x000e2800000e0000 */
[----:B0-----:R-:W2:Y:S01]  /*38520*/  LDL.LU R22, [R1+0x24c4] ;  /* 0x0024c40001167983 */ /* 0x001ea20000300800 */
[----:B------:R-:W3:Y:S03]  /*38530*/  LDL.LU R25, [R1+0x24c0] ;  /* 0x0024c00001197983 */ /* 0x000ee60000300800 */
[----:B------:R-:W0:Y:S04]  /*38540*/  SHFL.BFLY PT, R27, R2, 0x1, 0x1f ;  /* 0x0c201f00021b7f89 */ /* 0x000e2800000e0000 */
[----:B------:R-:W1:Y:S04]  /*38550*/  SHFL.BFLY PT, R0, R12, 0x1, 0x1f ;  /* 0x0c201f000c007f89 */ /* 0x000e6800000e0000 */
[----:B------:R-:W1:Y:S04]  /*38560*/  SHFL.BFLY PT, R13, R14, 0x1, 0x1f ;  /* 0x0c201f000e0d7f89 */ /* 0x000e6800000e0000 */
[----:B------:R-:W1:Y:S04]  /*38570*/  SHFL.BFLY PT, R15, R8, 0x1, 0x1f ;  /* 0x0c201f00080f7f89 */ /* 0x000e6800000e0000 */
[----:B------:R-:W1:Y:S04]  /*38580*/  SHFL.BFLY PT, R9, R18, 0x1, 0x1f ;  /* 0x0c201f0012097f89 */ /* 0x000e6800000e0000 */
[----:B------:R-:W4:Y:S04]  /*38590*/  SHFL.BFLY PT, R19, R20, 0x1, 0x1f ;  /* 0x0c201f0014137f89 */ /* 0x000f2800000e0000 */
[----:B------:R-:W4:Y:S04]  /*385a0*/  SHFL.BFLY PT, R21, R16, 0x1, 0x1f ;  /* 0x0c201f0010157f89 */ /* 0x000f2800000e0000 */
[----:B------:R-:W4:Y:S01]  /*385b0*/  SHFL.BFLY PT, R17, R7, 0x1, 0x1f ;  /* 0x0c201f0007117f89 */ /* 0x000f2200000e0000 */
[----:B------:R0:W-:Y:S03]  /*385c0*/  STL [R1+0x1ec], R26 ;  /* 0x0001ec1a01007387 */ /* 0x0001e60000100800 */
[----:B0-----:R-:W3:Y:S01]  /*385d0*/  LDL.LU R26, [R1+0x24bc] ;  /* 0x0024bc00011a7983 */ /* 0x001ee20000300800 */
[----:B------:R-:W-:-:S02]  /*385e0*/  FMNMX R2, R2, R27, !PT ;  /* 0x0000001b02027209 */ /* 0x000fc40007800000 */
[----:B-1----:R-:W-:Y:S01]  /*385f0*/  FMNMX R12, R12, R0, !PT ;  /* 0x000000000c0c7209 */ /* 0x002fe20007800000 */
[----:B------:R-:W3:Y:S02]  /*38600*/  LDL.LU R27, [R1+0x24b8] ;  /* 0x0024b800011b7983 */ /* 0x000ee40000300800 */
[----:B------:R0:W-:Y:S01]  /*38610*/  STL [R1+0x1e0], R2 ;  /* 0x0001e00201007387 */ /* 0x0001e20000100800 */
[----:B------:R-:W-:Y:S02]  /*38620*/  FMNMX R14, R14, R13, !PT ;  /* 0x0000000d0e0e7209 */ /* 0x000fe40007800000 */
[----:B------:R-:W-:Y:S02]  /*38630*/  FMNMX R8, R8, R15, !PT ;  /* 0x0000000f08087209 */ /* 0x000fe40007800000 */
[----:B------:R-:W-:Y:S01]  /*38640*/  FMNMX R18, R18, R9, !PT ;  /* 0x0000000912127209 */ /* 0x000fe20007800000 */
[----:B0-----:R-:W3:Y:S01]  /*38650*/  LDL.LU R2, [R1+0x24b4] ;  /* 0x0024b40001027983 */ /* 0x001ee20000300800 */
[----:B------:R-:W3:Y:S02]  /*38660*/  LDL.LU R0, [R1+0x24b0] ;  /* 0x0024b00001007983 */ /* 0x000ee40000300800 */
[----:B------:R0:W-:Y:S01]  /*38670*/  STL [R1+0x1d8], R12 ;  /* 0x0001d80c01007387 */ /* 0x0001e20000100800 */
[----:B----4-:R-:W-:Y:S01]  /*38680*/  FMNMX R20, R20, R19, !PT ;  /* 0x0000001314147209 */ /* 0x010fe20007800000 */
[----:B0-----:R-:W4:Y:S01]  /*38690*/  LDL.LU R12, [R1+0x24ac] ;  /* 0x0024ac00010c7983 */ /* 0x001f220000300800 */
[----:B------:R-:W4:Y:S02]  /*386a0*/  LDL.LU R13, [R1+0x24a8] ;  /* 0x0024a800010d7983 */ /* 0x000f240000300800 */
[----:B------:R0:W-:Y:S01]  /*386b0*/  STL [R1+0x1d0], R14 ;  /* 0x0001d00e01007387 */ /* 0x0001e20000100800 */
[----:B------:R-:W-:Y:S01]  /*386c0*/  FMNMX R16, R16, R21, !PT ;  /* 0x0000001510107209 */ /* 0x000fe20007800000 */
[----:B0-----:R-:W4:Y:S01]  /*386d0*/  LDL.LU R14, [R1+0x24a4] ;  /* 0x0024a400010e7983 */ /* 0x001f220000300800 */
[----:B------:R-:W4:Y:S02]  /*386e0*/  LDL.LU R15, [R1+0x24a0] ;  /* 0x0024a000010f7983 */ /* 0x000f240000300800 */
[----:B------:R0:W-:Y:S01]  /*386f0*/  STL [R1+0x1c8], R8 ;  /* 0x0001c80801007387 */ /* 0x0001e20000100800 */
[----:B------:R-:W-:Y:S01]  /*38700*/  FMNMX R7, R7, R17, !PT ;  /* 0x0000001107077209 */ /* 0x000fe20007800000 */
[----:B0-----:R-:W4:Y:S01]  /*38710*/  LDL.LU R8, [R1+0x249c] ;  /* 0x00249c0001087983 */ /* 0x001f220000300800 */
[----:B------:R-:W4:Y:S02]  /*38720*/  LDL.LU R9, [R1+0x2498] ;  /* 0x0024980001097983 */ /* 0x000f240000300800 */
[----:B------:R0:W-:Y:S02]  /*38730*/  STL [R1+0x1c0], R18 ;  /* 0x0001c01201007387 */ /* 0x0001e40000100800 */
        /* <DEDUP_REMOVED lines=10> */
[----:B------:R0:W-:Y:S03]  /*387e0*/  STL [R1+0x2478], R10 ;  /* 0x0024780a01007387 */ /* 0x0001e60000100800 */
[----:B0-----:R-:W4:Y:S01]  /*387f0*/  LDL.LU R10, [R1+0x1f8] ;  /* 0x0001f800010a7983 */ /* 0x001f220000300800 */
[----:B------:R0:W-:Y:S03]  /*38800*/  STL [R1+0x2474], R11 ;  /* 0x0024740b01007387 */ /* 0x0001e60000100800 */
[----:B0-----:R-:W4:Y:S04]  /*38810*/  LDL.LU R11, [R1+0x1fc] ;  /* 0x0001fc00010b7983 */ /* 0x001f280000300800 */
[----:B--2---:R0:W-:Y:S04]  /*38820*/  STL [R1+0x2470], R22 ;  /* 0x0024701601007387 */ /* 0x0041e80000100800 */
[----:B0-----:R-:W4:Y:S01]  /*38830*/  LDL.LU R22, [R1+0x68] ;  /* 0x0000680001167983 */ /* 0x001f220000300800 */
[----:B------:R0:W-:Y:S03]  /*38840*/  STL [R1+0x246c], R5 ;  /* 0x00246c0501007387 */ /* 0x0001e60000100800 */
[----:B0-----:R-:W2:Y:S01]  /*38850*/  LDL.LU R5, [R1+0x200] ;  /* 0x0002000001057983 */ /* 0x001ea20000300800 */
[----:B------:R0:W-:Y:S03]  /*38860*/  STL [R1+0x2460], R4 ;  /* 0x0024600401007387 */ /* 0x0001e60000100800 */
[----:B0-----:R-:W2:Y:S01]  /*38870*/  LDL.LU R4, [R1+0x64] ;  /* 0x0000640001047983 */ /* 0x001ea20000300800 */
[----:B---3--:R0:W-:Y:S03]  /*38880*/  STL [R1+0x245c], R25 ;  /* 0x00245c1901007387 */ /* 0x0081e60000100800 */
[----:B0-----:R-:W3:Y:S04]  /*38890*/  LDL.LU R25, [R1+0x6c] ;  /* 0x00006c0001197983 */ /* 0x001ee80000300800 */
[----:B------:R-:W0:Y:S01]  /*388a0*/  SHFL.BFLY PT, R23, R24, 0x1, 0x1f ;  /* 0x0c201f0018177f89 */ /* 0x000e2200000e0000 */
[----:B----4-:R-:W-:-:S02]  /*388b0*/  FMNMX R22, R22, R11, !PT ;  /* 0x0000000b16167209 */ /* 0x010fc40007800000 */
[----:B---3--:R-:W-:Y:S02]  /*388c0*/  FMNMX R25, R25, R10, !PT ;  /* 0x0000000a19197209 */ /* 0x008fe40007800000 */
[----:B------:R-:W4:Y:S03]  /*388d0*/  LDL.LU R10, [R1+0x2478] ;  /* 0x00247800010a7983 */ /* 0x000f260000300800 */
[----:B------:R-:W-:Y:S01]  /*388e0*/  STL [R1+0x6c], R25 ;  /* 0x00006c1901007387 */ /* 0x000fe20000100800 */
[----:B--2---:R-:W-:Y:S01]  /*388f0*/  FMNMX R4, R4, R5, !PT ;  /* 0x0000000504047209 */ /* 0x004fe20007800000 */
[----:B------:R-:W2:Y:S01]  /*38900*/  LDL.LU R11, [R1+0x2474] ;  /* 0x00247400010b7983 */ /* 0x000ea20000300800 */
[----:B------:R-:W1:Y:S04]  /*38910*/  SHFL.BFLY PT, R25, R29, 0x1, 0x1f ;  /* 0x0c201f001d197f89 */ /* 0x000e6800000e0000 */
[----:B------:R4:W-:Y:S04]  /*38920*/  STL [R1+0x68], R22 ;  /* 0x0000681601007387 */ /* 0x0009e80000100800 */
[----:B----4-:R-:W4:Y:S01]  /*38930*/  LDL.LU R22, [R1+0x2470] ;  /* 0x0024700001167983 */ /* 0x010f220000300800 */
[----:B------:R-:W2:Y:S02]  /*38940*/  LDL.LU R5, [R1+0x246c] ;  /* 0x00246c0001057983 */ /* 0x000ea40000300800 */
[----:B------:R0:W-:Y:S02]  /*38950*/  STL [R1+0x64], R4 ;  /* 0x0000640401007387 */ /* 0x0001e40000100800 */
[----:B0-----:R-:W-:-:S02]  /*38960*/  FMNMX R4, R24, R23, !PT ;  /* 0x0000001718047209 */ /* 0x001fc40007800000 */
[----:B------:R-:W2:Y:S01]  /*38970*/  LDL.LU R23, [R1+0x2468] ;  /* 0x0024680001177983 */ /* 0x000ea20000300800 */
[----:B------:R-:W2:Y:S02]  /*38980*/  LDL.LU R24, [R1+0x2464] ;  /* 0x0024640001187983 */ /* 0x000ea40000300800 */
[----:B------:R0:W-:Y:S01]  /*38990*/  STL [R1+0x60], R4 ;  /* 0x0000600401007387 */ /* 0x0001e20000100800 */
[----:B-1----:R-:W-:Y:S01]  /*389a0*/  FMNMX R29, R29, R25, !PT ;  /* 0x000000191d1d7209 */ /* 0x002fe20007800000 */
[----:B0-----:R-:W2:Y:S01]  /*389b0*/  LDL.LU R4, [R1+0x2460] ;  /* 0x0024600001047983 */ /* 0x001ea20000300800 */
[----:B------:R-:W2:Y:S02]  /*389c0*/  LDL.LU R25, [R1+0x245c] ;  /* 0x00245c0001197983 */ /* 0x000ea40000300800 */
[----:B------:R-:W-:Y:S02]  /*389d0*/  STL [R1+0x2458], R26 ;  /* 0x0024581a01007387 */ /* 0x000fe40000100800 */
[----:B------:R-:W-:Y:S01]  /*389e0*/  STL [R1+0x2454], R27 ;  /* 0x0024541b01007387 */ /* 0x000fe20000100800 */
[----:B------:R0:W-:Y:S04]  /*389f0*/  STL [R1+0x2450], R2 ;  /* 0x0024500201007387 */ /* 0x0001e80000100800 */
        /* <DEDUP_REMOVED lines=20> */
[----:B0-----:R-:W2:Y:S04]  /*38b40*/  LDL R19, [R1+0x974] ;  /* 0x0009740001137983 */ /* 0x001ea80000100800 */
[----:B------:R-:W0:Y:S04]  /*38b50*/  SHFL.BFLY PT, R26, R28, 0x1, 0x1f ;  /* 0x0c201f001c1a7f89 */ /* 0x000e2800000e0000 */
[----:B------:R-:W1:Y:S01]  /*38b60*/  SHFL.BFLY PT, R27, R3, 0x1, 0x1f ;  /* 0x0c201f00031b7f89 */ /* 0x000e6200000e0000 */
[----:B0-----:R-:W-:-:S02]  /*38b70*/  FMNMX R28, R28, R26, !PT ;  /* 0x0000001a1c1c7209 */ /* 0x001fc40007800000 */
[----:B-1----:R-:W-:Y:S01]  /*38b80*/  FMNMX R3, R3, R27, !PT ;  /* 0x0000001b03037209 */ /* 0x002fe20007800000 */
[----:B------:R-:W4:Y:S01]  /*38b90*/  LDL.LU R26, [R1+0x2458] ;  /* 0x00245800011a7983 */ /* 0x000f220000300800 */
[----:B------:R-:W4:Y:S03]  /*38ba0*/  LDL.LU R27, [R1+0x2454] ;  /* 0x00245400011b7983 */ /* 0x000f260000300800 */
[----:B--2---:R0:W-:Y:S01]  /*38bb0*/  @!P0 STS [R19+0x10000], R2 ;  /* 0x0100000213008388 */ /* 0x0041e20000000800 */
[----:B------:R1:W-:Y:S02]  /*38bc0*/  @!P0 STS [R19+0x10080], R0 ;  /* 0x0100800013008388 */ /* 0x0003e40000000800 */
[----:B------:R2:W-:Y:S02]  /*38bd0*/  @!P0 STS [R19+0x10100], R12 ;  /* 0x0101000c13008388 */ /* 0x0005e40000000800 */
[----:B------:R4:W-:Y:S01]  /*38be0*/  @!P0 STS [R19+0x10180], R13 ;  /* 0x0101800d13008388 */ /* 0x0009e20000000800 */
[----:B------:R4:W-:Y:S01]  /*38bf0*/  @!P0 STS [R19+0x10200], R6 ;  /* 0x0102000613008388 */ /* 0x0009e20000000800 */
[----:B------:R4:W-:Y:S03]  /*38c00*/  @!P0 STS [R19+0x10280], R14 ;  /* 0x0102800e13008388 */ /* 0x0009e60000000800 */
[----:B0-----:R-:W3:Y:S01]  /*38c10*/  LDL.LU R2, [R1+0x2450] ;  /* 0x0024500001027983 */ /* 0x001ee20000300800 */
[----:B-1----:R-:W3:Y:S02]  /*38c20*/  LDL.LU R0, [R1+0x244c] ;  /* 0x00244c0001007983 */ /* 0x002ee40000300800 */
[----:B--2---:R-:W2:Y:S02]  /*38c30*/  LDL.LU R12, [R1+0x2448] ;  /* 0x00244800010c7983 */ /* 0x004ea40000300800 */
[----:B----4-:R-:W4:Y:S01]  /*38c40*/  LDL.LU R13, [R1+0x2444] ;  /* 0x00244400010d7983 */ /* 0x010f220000300800 */
[----:B------:R-:W2:Y:S01]  /*38c50*/  LDL.LU R6, [R1+0x2440] ;  /* 0x0024400001067983 */ /* 0x000ea20000300800 */
[----:B------:R-:W2:Y:S03]  /*38c60*/  LDL.LU R14, [R1+0x243c] ;  /* 0x00243c00010e7983 */ /* 0x000ea60000300800 */
[----:B------:R0:W-:Y:S01]  /*38c70*/  @!P0 STS [R19+0x10300], R15 ;  /* 0x0103000f13008388 */ /* 0x0001e20000000800 */
[----:B------:R1:W-:Y:S02]  /*38c80*/  @!P0 STS [R19+0x10380], R8 ;  /* 0x0103800813008388 */ /* 0x0003e40000000800 */
[----:B------:R1:W-:Y:S01]  /*38c90*/  @!P0 STS [R19+0x10400], R9 ;  /* 0x0104000913008388 */ /* 0x0003e20000000800 */
[----:B0-----:R-:W2:Y:S01]  /*38ca0*/  LDL.LU R15, [R1+0x2438] ;  /* 0x00243800010f7983 */ /* 0x001ea20000300800 */
[----:B-1----:R-:W2:Y:S02]  /*38cb0*/  LDL.LU R8, [R1+0x2434] ;  /* 0x0024340001087983 */ /* 0x002ea40000300800 */
[----:B------:R-:W2:Y:S02]  /*38cc0*/  LDL.LU R9, [R1+0x2430] ;  /* 0x0024300001097983 */ /* 0x000ea40000300800 */
[----:B------:R0:W-:Y:S02]  /*38cd0*/  STL [R1+0x242c], R20 ;  /* 0x00242c1401007387 */ /* 0x0001e40000100800 */
[----:B0-----:R-:W2:Y:S01]  /*38ce0*/  LDL.LU R20, [R1+0x64] ;  /* 0x0000640001147983 */ /* 0x001ea20000300800 */
[----:B------:R0:W-:Y:S03]  /*38cf0*/  STL [R1+0x2428], R21 ;  /* 0x0024281501007387 */ /* 0x0001e60000100800 */
[----:B0-----:R-:W2:Y:S01]  /*38d00*/  LDL.LU R21, [R1+0x68] ;  /* 0x0000680001157983 */ /* 0x001ea20000300800 */
[----:B------:R0:W-:Y:S03]  /*38d10*/  STL [R1+0x2424], R16 ;  /* 0x0024241001007387 */ /* 0x0001e60000100800 */
[----:B0-----:R-:W2:Y:S01]  /*38d20*/  LDL.LU R16, [R1+0x6c] ;  /* 0x00006c0001107983 */ /* 0x001ea20000300800 */
[----:B------:R-:W-:Y:S02]  /*38d30*/  STL [R1+0x2420], R17 ;  /* 0x0024201101007387 */ /* 0x000fe40000100800 */
[----:B------:R-:W-:Y:S02]  /*38d40*/  STL [R1+0x241c], R7 ;  /* 0x00241c0701007387 */ /* 0x000fe40000100800 */
[----:B------:R-:W-:Y:S01]  /*38d50*/  STL [R1+0x2418], R10 ;  /* 0x0024180a01007387 */ /* 0x000fe20000100800 */
[----:B------:R0:W-:Y:S01]  /*38d60*/  STL [R1+0x2414], R11 ;  /* 0x0024140b01007387 */ /* 0x0001e20000100800 */
[----:B------:R-:W-:Y:S02]  /*38d70*/  STL [R1+0x2410], R22 ;  /* 0x0024101601007387 */ /* 0x000fe40000100800 */
[----:B------:R-:W-:Y:S01]  /*38d80*/  STL [R1+0x240c], R23 ;  /* 0x00240c1701007387 */ /* 0x000fe20000100800 */
[----:B0-----:R-:W3:Y:S01]  /*38d90*/  LDL.LU R11, [R1+0x1a0] ;  /* 0x0001a000010b7983 */ /* 0x001ee20000300800 */
[----:B------:R-:W3:Y:S03]  /*38da0*/  LDL.LU R10, [R1+0x1a4] ;  /* 0x0001a400010a7983 */ /* 0x000ee60000300800 */
[----:B--2---:R-:W-:Y:S01]  /*38db0*/  @!P0 STS [R19+0x10480], R16 ;  /* 0x0104801013008388 */ /* 0x004fe20000000800 */
[----:B------:R-:W-:Y:S02]  /*38dc0*/  @!P0 STS [R19+0x10500], R21 ;  /* 0x0105001513008388 */ /* 0x000fe40000000800 */
[----:B------:R-:W-:Y:S02]  /*38dd0*/  @!P0 STS [R19+0x10580], R20 ;  /* 0x0105801413008388 */ /* 0x000fe40000000800 */
[----:B------:R0:W-:Y:S01]  /*38de0*/  @!P0 STS [R19+0x10600], R18 ;  /* 0x0106001213008388 */ /* 0x0001e20000000800 */
[----:B------:R-:W-:Y:S01]  /*38df0*/  @!P0 STS [R19+0x10680], R29 ;  /* 0x0106801d13008388 */ /* 0x000fe20000000800 */
[----:B------:R-:W-:Y:S02]  /*38e00*/  @!P0 STS [R19+0x10700], R28 ;  /* 0x0107001c13008388 */ /* 0x000fe40000000800 */
[----:B------:R-:W-:Y:S02]  /*38e10*/  @!P0 STS [R19+0x10780], R3 ;  /* 0x0107800313008388 */ /* 0x000fe40000000800 */
[----:B------:R-:W-:Y:S06]  /*38e20*/  BAR.SYNC.DEFER_BLOCKING 0x0 ;  /* 0x0000000000007b1d */ /* 0x000fec0000010000 */
[----:B0-----:R-:W0:Y:S02]  /*38e30*/  S2R R18, SR_TID.X ;  /* 0x0000000000127919 */ /* 0x001e240000002100 */
[----:B0-----:R-:W-:-:S05]  /*38e40*/  LOP3.LUT R23, R18, 0x7f, RZ, 0xc0, !PT ;  /* 0x0000007f12177812 */ /* 0x001fca00078ec0ff */
[----:B------:R-:W0:Y:S04]  /*38e50*/  LDS R29, [R23.X4+0x10200] ;  /* 0x01020000171d7984 */ /* 0x000e280000004800 */
[----:B------:R-:W1:Y:S04]  /*38e60*/  LDS R3, [R23.X4+0x10600] ;  /* 0x0106000017037984 */ /* 0x000e680000004800 */
[----:B------:R-:W2:Y:S04]  /*38e70*/  LDS R18, [R23.X4+0x10000] ;  /* 0x0100000017127984 */ /* 0x000ea80000004800 */
[----:B------:R-:W3:Y:S04]  /*38e80*/  LDS R28, [R23.X4+0x10400] ;  /* 0x01040000171c7984 */ /* 0x000ee80000004800 */
[----:B0-----:R-:W0:Y:S04]  /*38e90*/  SHFL.BFLY PT, R7, R29, 0x2, 0x1f ;  /* 0x0c401f001d077f89 */ /* 0x001e2800000e0000 */
[----:B-1----:R-:W1:Y:S04]  /*38ea0*/  SHFL.BFLY PT, R16, R3, 0x2, 0x1f ;  /* 0x0c401f0003107f89 */ /* 0x002e6800000e0000 */
[----:B--2---:R-:W2:Y:S04]  /*38eb0*/  SHFL.BFLY PT, R19, R18, 0x2, 0x1f ;  /* 0x0c401f0012137f89 */ /* 0x004ea800000e0000 */
[----:B---3--:R-:W3:Y:S01]  /*38ec0*/  SHFL.BFLY PT, R17, R28, 0x2, 0x1f ;  /* 0x0c401f001c117f89 */ /* 0x008ee200000e0000 */
[----:B0-----:R-:W-:-:S02]  /*38ed0*/  FMNMX R29, R29, R7, !PT ;  /* 0x000000071d1d7209 */ /* 0x001fc40007800000 */
[----:B-1----:R-:W-:Y:S01]  /*38ee0*/  FMNMX R3, R3, R16, !PT ;  /* 0x0000001003037209 */ /* 0x002fe20007800000 */
[----:B------:R-:W4:Y:S01]  /*38ef0*/  LDL.LU R7, [R1+0x190] ;  /* 0x0001900001077983 */ /* 0x000f220000300800 */
[----:B------:R-:W4:Y:S01]  /*38f00*/  LDL R16, [R1+0x420] ;  /* 0x0004200001107983 */ /* 0x000f220000100800 */
[----:B--2---:R-:W-:Y:S02]  /*38f10*/  FMNMX R19, R18, R19, !PT ;  /* 0x0000001312137209 */ /* 0x004fe40007800000 */
[----:B---3--:R-:W-:Y:S02]  /*38f20*/  FMNMX R28, R28, R17, !PT ;  /* 0x000000111c1c7209 */ /* 0x008fe40007800000 */
[----:B------:R-:W2:Y:S04]  /*38f30*/  LDL.LU R17, [R1+0x194] ;  /* 0x0001940001117983 */ /* 0x000ea80000300800 */
[----:B------:R-:W0:Y:S04]  /*38f40*/  SHFL.BFLY PT, R22, R19, 0x1, 0x1f ;  /* 0x0c201f0013167f89 */ /* 0x000e2800000e0000 */
[----:B------:R-:W1:Y:S04]  /*38f50*/  SHFL.BFLY PT, R20, R29, 0x1, 0x1f ;  /* 0x0c201f001d147f89 */ /* 0x000e6800000e0000 */
[----:B------:R-:W3:Y:S04]  /*38f60*/  SHFL.BFLY PT, R21, R28, 0x1, 0x1f ;  /* 0x0c201f001c157f89 */ /* 0x000ee800000e0000 */
[----:B------:R-:W1:Y:S01]  /*38f70*/  SHFL.BFLY PT, R18, R3, 0x1, 0x1f ;  /* 0x0c201f0003127f89 */ /* 0x000e6200000e0000 */
[----:B0-----:R-:W-:-:S03]  /*38f80*/  FMNMX R19, R19, R22, !PT ;  /* 0x0000001613137209 */ /* 0x001fc60007800000 */
[----:B------:R-:W2:Y:S01]  /*38f90*/  LDL.LU R22, [R1+0x180] ;  /* 0x0001800001167983 */ /* 0x000ea20000300800 */
[----:B-1----:R-:W-:Y:S02]  /*38fa0*/  FMNMX R29, R29, R20, !PT ;  /* 0x000000141d1d7209 */ /* 0x002fe40007800000 */
[----:B------:R-:W2:Y:S01]  /*38fb0*/  LDL.LU R20, [R1+0x242c] ;  /* 0x00242c0001147983 */ /* 0x000ea20000300800 */
[----:B---3--:R-:W-:Y:S02]  /*38fc0*/  FMNMX R28, R28, R21, !PT ;  /* 0x000000151c1c7209 */ /* 0x008fe40007800000 */
[----:B------:R-:W-:Y:S01]  /*38fd0*/  FMNMX R3, R3, R18, !PT ;  /* 0x0000001203037209 */ /* 0x000fe20007800000 */
[----:B------:R-:W2:Y:S01]  /*38fe0*/  LDL.LU R21, [R1+0x2428] ;  /* 0x0024280001157983 */ /* 0x000ea20000300800 */
[----:B------:R-:W2:Y:S03]  /*38ff0*/  LDL.LU R18, [R1+0x184] ;  /* 0x0001840001127983 */ /* 0x000ea60000300800 */
[----:B------:R0:W-:Y:S04]  /*39000*/  @!P0 STS [R23.X4+0x10000], R19 ;  /* 0x0100001317008388 */ /* 0x0001e80000004800 */
[----:B0-----:R-:W2:Y:S01]  /*39010*/  LDL.LU R19, [R1+0x170] ;  /* 0x0001700001137983 */ /* 0x001ea20000300800 */
[----:B------:R0:W-:Y:S02]  /*39020*/  @!P0 STS [R23.X4+0x10200], R29 ;  /* 0x0102001d17008388 */ /* 0x0001e40000004800 */
[----:B------:R-:W-:Y:S02]  /*39030*/  @!P0 STS [R23.X4+0x10400], R28 ;  /* 0x0104001c17008388 */ /* 0x000fe40000004800 */
[----:B------:R1:W-:Y:S01]  /*39040*/  @!P0 STS [R23.X4+0x10600], R3 ;  /* 0x0106000317008388 */ /* 0x0003e20000004800 */
[----:B0-----:R-:W0:Y:S04]  /*39050*/  S2R R29, SR_TID.X ;  /* 0x00000000001d7919 */ /* 0x001e280000002100 */
[----:B------:R-:W-:Y:S06]  /*39060*/  BAR.SYNC.DEFER_BLOCKING 0x0 ;  /* 0x0000000000007b1d */ /* 0x000fec0000010000 */
[----:B-1----:R-:W2:Y:S01]  /*39070*/  LDL.LU R23, [R1+0x1a8] ;  /* 0x0001a80001177983 */ /* 0x002ea20000300800 */
[----:B0-----:R-:W-:-:S05]  /*39080*/  LOP3.LUT R29, R29, 0x1c, RZ, 0xc0, !PT ;  /* 0x0000001c1d1d7812 */ /* 0x001fca00078ec0ff */
[----:B------:R-:W4:Y:S04]  /*39090*/  LDS R3, [R29.X4+0x10000] ;  /* 0x010000001d037984 */ /* 0x000f280000004800 */
[----:B------:R0:W1:Y:S01]  /*390a0*/  LDS R28, [R29.X4+0x10080] ;  /* 0x010080001d1c7984 */ /* 0x0000620000004800 */
[----:B----4-:R-:W-:-:S05]  /*390b0*/  FMNMX R16, R3, R16, !PT ;  /* 0x0000001003107209 */ /* 0x010fca0007800000 */
[----:B------:R-:W-:-:S04]  /*390c0*/  FFMA R3, R11, c[0x0][0x188], -R16 ;  /* 0x000062000b037a23 */ /* 0x000fc80000000810 */
[----:B0-----:R-:W-:Y:S02]  /*390d0*/  FMUL R29, R3, 1.4426950216293334961 ;  /* 0x3fb8aa3b031d7820 */ /* 0x001fe40000400000 */
[--C-:B------:R-:W-:Y:S02]  /*390e0*/  FFMA R3, R10, c[0x0][0x188], -R16.reuse ;  /* 0x000062000a037a23 */ /* 0x100fe40000000810 */
[----:B------:R0:W4:Y:S02]  /*390f0*/  MUFU.EX2 R10, R29 ;  /* 0x0000001d000a7308 */ /* 0x0001240000000800 */
[----:B0-----:R-:W-:Y:S02]  /*39100*/  FMUL R29, R3, 1.4426950216293334961 ;  /* 0x3fb8aa3b031d7820 */ /* 0x001fe40000400000 */
[----:B------:R-:W-:-:S04]  /*39110*/  FFMA R3, R7, c[0x0][0x188], -R16 ;  /* 0x0000620007037a23 */ /* 0x000fc80000000810 */
[----:B------:R0:W1:Y:S02]  /*39120*/  MUFU.EX2 R7, R29 ;  /* 0x0000001d00077308 */ /* 0x0000640000000800 */
[----:B0-----:R-:W-:-:S06]  /*39130*/  FMUL R29, R3, 1.4426950216293334961 ;  /* 0x3fb8aa3b031d7820 */ /* 0x001fcc0000400000 */
[----:B------:R-:W0:Y:S01]  /*39140*/  MUFU.EX2 R29, R29 ;  /* 0x0000001d001d7308 */ /* 0x000e220000000800 */
[----:B------:R-:W-:Y:S01]  /*39150*/  STL [R1+0x9c0], R16 ;  /* 0x0009c01001007387 */ /* 0x000fe20000100800 */
[----:B------:R-:W3:Y:S02]  /*39160*/  LDL.LU R11, [R1+0x1ac] ;  /* 0x0001ac00010b7983 */ /* 0x000ee40000300800 */
[----:B----4-:R4:W-:Y:S02]  /*39170*/  STL [R1+0x208], R10 ;  /* 0x0002080a01007387 */ /* 0x0109e40000100800 */
[----:B--2---:R-:W-:Y:S01]  /*39180*/  FFMA R3, R17, c[0x0][0x188], -R16 ;  /* 0x0000620011037a23 */ /* 0x004fe20000000810 */
[----:B----4-:R-:W2:Y:S01]  /*39190*/  LDL.LU R10, [R1+0x198] ;  /* 0x00019800010a7983 */ /* 0x010ea20000300800 */
[----:B-1----:R1:W-:Y:S02]  /*391a0*/  STL [R1+0x204], R7 ;  /* 0x0002040701007387 */ /* 0x0023e40000100800 */
[----:B------:R-:W4:Y:S01]  /*391b0*/  LDL R17, [R1+0x424] ;  /* 0x0004240001117983 */ /* 0x000f220000100800 */
[----:B-1----:R-:W2:Y:S01]  /*391c0*/  LDL.LU R7, [R1+0x19c] ;  /* 0x00019c0001077983 */ /* 0x002ea20000300800 */
[----:B0-----:R0:W-:Y:S02]  /*391d0*/  STL [R1+0x200], R29 ;  /* 0x0002001d01007387 */ /* 0x0011e40000100800 */
[----:B0-----:R-:W-:-:S06]  /*391e0*/  FMUL R29, R3, 1.4426950216293334961 ;  /* 0x3fb8aa3b031d7820 */ /* 0x001fcc0000400000 */
[----:B------:R-:W0:Y:S01]  /*391f0*/  MUFU.EX2 R29, R29 ;  /* 0x0000001d001d7308 */ /* 0x000e220000000800 */
[----:B------:R-:W-:Y:S02]  /*39200*/  FFMA R3, R22, c[0x0][0x188], -R16 ;  /* 0x0000620016037a23 */ /* 0x000fe40000000810 */
[----:B------:R-:W2:Y:S04]  /*39210*/  LDL.LU R22, [R1+0x188] ;  /* 0x0001880001167983 */ /* 0x000ea80000300800 */
        /* <DEDUP_REMOVED lines=8> */
[--C-:B------:R-:W-:Y:S02]  /*392a0*/  FFMA R3, R19, c[0x0][0x188], -R16.reuse ;  /* 0x0000620013037a23 */ /* 0x100fe40000000810 */
[----:B------:R-:W2:Y:S04]  /*392b0*/  LDL.LU R19, [R1+0x178] ;  /* 0x0001780001137983 */ /* 0x000ea80000300800 */
[----:B0-----:R0:W-:Y:S02]  /*392c0*/  STL [R1+0x1f4], R29 ;  /* 0x0001f41d01007387 */ /* 0x0011e40000100800 */
[----:B0-----:R-:W-:Y:S02]  /*392d0*/  FMUL R29, R3, 1.4426950216293334961 ;  /* 0x3fb8aa3b031d7820 */ /* 0x001fe40000400000 */
[----:B------:R-:W2:Y:S04]  /*392e0*/  LDL.LU R3, [R1+0x174] ;  /* 0x0001740001037983 */ /* 0x000ea80000300800 */
[----:B------:R-:W0:Y:S01]  /*392f0*/  MUFU.EX2 R29, R29 ;  /* 0x0000001d001d7308 */ /* 0x000e220000000800 */
[----:B----4-:R-:W-:Y:S01]  /*39300*/  FMNMX R17, R28, R17, !PT ;  /* 0x000000111c117209 */ /* 0x010fe20007800000 */
[----:B--2---:R-:W-:-:S02]  /*39310*/  FFMA R3, R3, c[0x0][0x188], -R16 ;  /* 0x0000620003037a23 */ /* 0x004fc40000000810 */
[----:B------:R-:W2:Y:S02]  /*39320*/  LDL.LU R16, [R1+0x2424] ;  /* 0x0024240001107983 */ /* 0x000ea40000300800 */
[----:B------:R-:W-:Y:S02]  /*39330*/  STL [R1+0x9bc], R17 ;  /* 0x0009bc1101007387 */ /* 0x000fe40000100800 */
[----:B0-----:R0:W-:Y:S02]  /*39340*/  STL [R1+0x1f0], R29 ;  /* 0x0001f01d01007387 */ /* 0x0011e40000100800 */
[----:B0-----:R-:W-:Y:S02]  /*39350*/  FMUL R29, R3, 1.4426950216293334961 ;  /* 0x3fb8aa3b031d7820 */ /* 0x001fe40000400000 */
[--C-:B------:R-:W-:Y:S02]  /*39360*/  FFMA R3, R23, c[0x0][0x188], -R17.reuse ;  /* 0x0000620017037a23 */ /* 0x100fe40000000811 */
[----:B------:R0:W1:Y:S02]  /*39370*/  MUFU.EX2 R23, R29 ;  /* 0x0000001d00177308 */ /* 0x0000640000000800 */
[----:B0-----:R-:W-:Y:S01]  /*39380*/  FMUL R29, R3, 1.4426950216293334961 ;  /* 0x3fb8aa3b031d7820 */ /* 0x001fe20000400000 */
[----:B-1----:R0:W-:Y:S01]  /*39390*/  STL [R1+0x1ec], R23 ;  /* 0x0001ec1701007387 */ /* 0x0021e20000100800 */
[----:B---3--:R-:W-:-:S02]  /*393a0*/  FFMA R3, R11, c[0x0][0x188], -R17 ;  /* 0x000062000b037a23 */ /* 0x008fc40000000811 */
[----:B------:R-:W3:Y:S02]  /*393b0*/  LDL.LU R11, [R1+0x134] ;  /* 0x00013400010b7983 */ /* 0x000ee40000300800 */
[----:B0-----:R0:W1:Y:S02]  /*393c0*/  MUFU.EX2 R23, R29 ;  /* 0x0000001d00177308 */ /* 0x0010640000000800 */
[----:B0-----:R-:W-:Y:S01]  /*393d0*/  FMUL R29, R3, 1.4426950216293334961 ;  /* 0x3fb8aa3b031d7820 */ /* 0x001fe20000400000 */
[----:B-1----:R0:W-:Y:S01]  /*393e0*/  STL [R1+0x1e8], R23 ;  /* 0x0001e81701007387 */ /* 0x0021e20000100800 */
[----:B------:R-:W-:Y:S02]  /*393f0*/  FFMA R3, R10, c[0x0][0x188], -R17 ;  /* 0x000062000a037a23 */ /* 0x000fe40000000811 */
[----:B------:R-:W4:Y:S02]  /*39400*/  LDL.LU R10, [R1+0x120] ;  /* 0x00012000010a7983 */ /* 0x000f240000300800 */
[----:B0-----:R0:W1:Y:S02]  /*39410*/  MUFU.EX2 R23, R29 ;  /* 0x0000001d00177308 */ /* 0x0010640000000800 */
[----:B0-----:R-:W-:-:S02]  /*39420*/  FMUL R29, R3, 1.4426950216293334961 ;  /* 0x3fb8aa3b031d7820 */ /* 0x001fc40000400000 */
[--C-:B------:R-:W-:Y:S01]  /*39430*/  FFMA R3, R7, c[0x0][0x188], -R17.reuse ;  /* 0x0000620007037a23 */ /* 0x100fe20000000811 */
[----:B-1----:R0:W-:Y:S01]  /*39440*/  STL [R1+0x1e4], R23 ;  /* 0x0001e41701007387 */ /* 0x0021e20000100800 */
[----:B------:R-:W2:Y:S02]  /*39450*/  LDL R7, [R1+0x428] ;  /* 0x0004280001077983 */ /* 0x000ea40000100800 */
[----:B0-----:R0:W1:Y:S02]  /*39460*/  MUFU.EX2 R23, R29 ;  /* 0x0000001d00177308 */ /* 0x0010640000000800 */
[----:B0-----:R-:W-:Y:S02]  /*39470*/  FMUL R29, R3, 1.4426950216293334961 ;  /* 0x3fb8aa3b031d7820 */ /* 0x001fe40000400000 */
[----:B------:R-:W-:-:S04]  /*39480*/  FFMA R3, R22, c[0x0][0x188], -R17 ;  /* 0x0000620016037a23 */ /* 0x000fc80000000811 */
[----:B------:R0:W0:Y:S01]  /*39490*/  MUFU.EX2 R22, R29 ;  /* 0x0000001d00167308 */ /* 0x0000220000000800 */
[----:B-1----:R1:W-:Y:S01]  /*394a0*/  STL [R1+0x1e0], R23 ;  /* 0x0001e01701007387 */ /* 0x0023e20000100800 */
[----:B0-----:R-:W-:Y:S02]  /*394b0*/  FMUL R29, R3, 1.4426950216293334961 ;  /* 0x3fb8aa3b031d7820 */ /* 0x001fe40000400000 */
[----:B------:R-:W-:Y:S01]  /*394c0*/  FFMA R3, R18, c[0x0][0x188], -R17 ;  /* 0x0000620012037a23 */ /* 0x000fe20000000811 */
[----:B-1----:R-:W3:Y:S01]  /*394d0*/  LDL.LU R23, [R1+0x110] ;  /* 0x0001100001177983 */ /* 0x002ee20000300800 */
[----:B------:R0:W-:Y:S02]  /*394e0*/  STL [R1+0x1dc], R22 ;  /* 0x0001dc1601007387 */ /* 0x0001e40000100800 */
[----:B------:R-:W3:Y:S01]  /*394f0*/  LDL.LU R18, [R1+0x114] ;  /* 0x0001140001127983 */ /* 0x000ee20000300800 */
[----:B0-----:R0:W1:Y:S02]  /*39500*/  MUFU.EX2 R22, R29 ;  /* 0x0000001d00167308 */ /* 0x0010640000000800 */
[----:B0-----:R-:W-:-:S06]  /*39510*/  FMUL R29, R3, 1.4426950216293334961 ;  /* 0x3fb8aa3b031d7820 */ /* 0x001fcc0000400000 */
[----:B------:R-:W0:Y:S01]  /*39520*/  MUFU.EX2 R29, R29 ;  /* 0x0000001d001d7308 */ /* 0x000e220000000800 */
[----:B------:R-:W-:Y:S01]  /*39530*/  FFMA R3, R19, c[0x0][0x188], -R17 ;  /* 0x0000620013037a23 */ /* 0x000fe20000000811 */
[----:B-1----:R-:W-:Y:S01]  /*39540*/  STL [R1+0x1d8], R22 ;  /* 0x0001d81601007387 */ /* 0x002fe20000100800 */
[----:B------:R-:W3:Y:S03]  /*39550*/  LDL.LU R19, [R1+0xf0] ;  /* 0x0000f00001137983 */ /* 0x000ee60000300800 */
[----:B0-----:R0:W-:Y:S02]  /*39560*/  STL [R1+0x1d4], R29 ;  /* 0x0001d41d01007387 */ /* 0x0011e40000100800 */
[----:B0-----:R-:W-:Y:S02]  /*39570*/  FMUL R29, R3, 1.4426950216293334961 ;  /* 0x3fb8aa3b031d7820 */ /* 0x001fe40000400000 */
[----:B------:R-:W3:Y:S04]  /*39580*/  LDL.LU R3, [R1+0x17c] ;  /* 0x00017c0001037983 */ /* 0x000ee80000300800 */
[----:B------:R-:W0:Y:S02]  /*39590*/  S2R R28, SR_TID.X ;  /* 0x00000000001c7919 */ /* 0x000e240000002100 */
[----:B0-----:R-:W-:-:S06]  /*395a0*/  LOP3.LUT R28, R28, 0x1c, RZ, 0xc0, !PT ;  /* 0x0000001c1c1c7812 */ /* 0x001fcc00078ec0ff */
[----:B------:R-:W2:Y:S04]  /*395b0*/  LDS R28, [R28.X4+0x10100] ;  /* 0x010100001c1c7984 */ /* 0x000ea80000004800 */
[----:B------:R-:W0:Y:S01]  /*395c0*/  S2R R22, SR_TID.X ;  /* 0x0000000000167919 */ /* 0x000e220000002100 */
[----:B------:R-:W1:Y:S01]  /*395d0*/  MUFU.EX2 R29, R29 ;  /* 0x0000001d001d7308 */ /* 0x000e620000000800 */
[----:B--2---:R-:W-:Y:S01]  /*395e0*/  FMNMX R7, R28, R7, !PT ;  /* 0x000000071c077209 */ /* 0x004fe20007800000 */
[----:B0-----:R-:W-:-:S06]  /*395f0*/  LOP3.LUT R28, R22, 0x1c, RZ, 0xc0, !PT ;  /* 0x0000001c161c7812 */ /* 0x001fcc00078ec0ff */
[----:B------:R-:W0:Y:S01]  /*39600*/  LDS R28, [R28.X4+0x10180] ;  /* 0x010180001c1c7984 */ /* 0x000e220000004800 */
[----:B---3--:R-:W-:-:S03]  /*39610*/  FFMA R3, R3, c[0x0][0x188], -R17 ;  /* 0x0000620003037a23 */ /* 0x008fc60000000811 */
[----:B------:R-:W2:Y:S01]  /*39620*/  LDL.LU R17, [R1+0x2420] ;  /* 0x0024200001117983 */ /* 0x000ea20000300800 */
[----:B------:R-:W3:Y:S02]  /*39630*/  LDL.LU R22, [R1+0x138] ;  /* 0x0001380001167983 */ /* 0x000ee40000300800 */
[----:B-1----:R1:W-:Y:S02]  /*39640*/  STL [R1+0x1d0], R29 ;  /* 0x0001d01d01007387 */ /* 0x0023e40000100800 */
[----:B------:R-:W-:Y:S02]  /*39650*/  STL [R1+0x9b8], R7 ;  /* 0x0009b80701007387 */ /* 0x000fe40000100800 */
[----:B-1----:R-:W-:Y:S02]  /*39660*/  FMUL R29, R3, 1.4426950216293334961 ;  /* 0x3fb8aa3b031d7820 */ /* 0x002fe40000400000 */
[----:B------:R-:W2:Y:S04]  /*39670*/  LDL.LU R3, [R1+0x130] ;  /* 0x0001300001037983 */ /* 0x000ea80000300800 */
[----:B------:R-:W1:Y:S02]  /*39680*/  MUFU.EX2 R29, R29 ;  /* 0x0000001d001d7308 */ /* 0x000e640000000800 */
[----:B-1----:R1:W-:Y:S01]  /*39690*/  STL [R1+0x1cc], R29 ;  /* 0x0001cc1d01007387 */ /* 0x0023e20000100800 */
[----:B--2---:R-:W-:-:S04]  /*396a0*/  FFMA R3, R3, c[0x0][0x188], -R7 ;  /* 0x0000620003037a23 */ /* 0x004fc80000000807 */
[----:B-1----:R-:W-:-:S06]  /*396b0*/  FMUL R29, R3, 1.4426950216293334961 ;  /* 0x3fb8aa3b031d7820 */ /* 0x002fcc0000400000 */
[----:B------:R-:W1:Y:S01]  /*396c0*/  MUFU.EX2 R29, R29 ;  /* 0x0000001d001d7308 */ /* 0x000e620000000800 */
[----:B------:R-:W-:Y:S02]  /*396d0*/  FFMA R3, R11, c[0x0][0x188], -R7 ;  /* 0x000062000b037a23 */ /* 0x000fe40000000807 */
[----:B------:R-:W2:Y:S04]  /*396e0*/  LDL.LU R11, [R1+0x128] ;  /* 0x00012800010b7983 */ /* 0x000ea80000300800 */
[----:B-1----:R1:W-:Y:S02]  /*396f0*/  STL [R1+0x1c8], R29 ;  /* 0x0001c81d01007387 */ /* 0x0023e40000100800 */
[----:B-1----:R-:W-:-:S06]  /*39700*/  FMUL R29, R3, 1.4426950216293334961 ;  /* 0x3fb8aa3b031d7820 */ /* 0x002fcc0000400000 */
[----:B------:R-:W1:Y:S01]  /*39710*/  MUFU.EX2 R29, R29 ;  /* 0x0000001d001d7308 */ /* 0x000e620000000800 */
[--C-:B----4-:R-:W-:Y:S02]  /*39720*/  FFMA R3, R10, c[0x0][0x188], -R7.reuse ;  /* 0x000062000a037a23 */ /* 0x110fe40000000807 */
[----:B------:R-:W0:Y:S04]  /*39730*/  LDL R10, [R1+0xc28] ;  /* 0x000c2800010a7983 */ /* 0x000e280000100800 */
[----:B-1----:R1:W-:Y:S02]  /*39740*/  STL [R1+0x1c4], R29 ;  /* 0x0001c41d01007387 */ /* 0x0023e40000100800 */
[----:B-1----:R-:W-:Y:S02]  /*39750*/  FMUL R29, R3, 1.4426950216293334961 ;  /* 0x3fb8aa3b031d7820 */ /* 0x002fe40000400000 */
[----:B------:R-:W4:Y:S04]  /*39760*/  LDL.LU R3, [R1+0x124] ;  /* 0x0001240001037983 */ /* 0x000f280000300800 */
[----:B------:R-:W1:Y:S02]  /*39770*/  MUFU.EX2 R29, R29 ;  /* 0x0000001d001d7308 */ /* 0x000e640000000800 */
[----:B-1----:R1:W-:Y:S01]  /*39780*/  STL [R1+0x1c0], R29 ;  /* 0x0001c01d01007387 */ /* 0x0023e20000100800 */
[----:B----4-:R-:W-:-:S04]  /*39790*/  FFMA R3, R3, c[0x0][0x188], -R7 ;  /* 0x0000620003037a23 */ /* 0x010fc80000000807 */
[----:B-1----:R-:W-:-:S06]  /*397a0*/  FMUL R29, R3, 1.4426950216293334961 ;  /* 0x3fb8aa3b031d7820 */ /* 0x002fcc0000400000 */
[----:B------:R-:W1:Y:S01]  /*397b0*/  MUFU.EX2 R29, R29 ;  /* 0x0000001d001d7308 */ /* 0x000e620000000800 */
[----:B------:R-:W-:Y:S02]  /*397c0*/  FFMA R3, R23, c[0x0][0x188], -R7 ;  /* 0x0000620017037a23 */ /* 0x000fe40000000807 */
[----:B------:R-:W4:Y:S04]  /*397d0*/  LDL.LU R23, [R1+0x11c] ;  /* 0x00011c0001177983 */ /* 0x000f280000300800 */
[----:B-1----:R1:W-:Y:S02]  /*397e0*/  STL [R1+0x1bc], R29 ;  /* 0x0001bc1d01007387 */ /* 0x0023e40000100800 */
[----:B-1----:R-:W-:-:S06]  /*397f0*/  FMUL R29, R3, 1.4426950216293334961 ;  /* 0x3fb8aa3b031d7820 */ /* 0x002fcc0000400000 */
[----:B------:R-:W1:Y:S01]  /*39800*/  MUFU.EX2 R29, R29 ;  /* 0x0000001d001d7308 */ /* 0x000e620000000800 */
[----:B------:R-:W-:Y:S02]  /*39810*/  FFMA R3, R18, c[0x0][0x188], -R7 ;  /* 0x0000620012037a23 */ /* 0x000fe40000000807 */
[----:B------:R-:W2:Y:S04]  /*39820*/  LDL.LU R18, [R1+0xf8] ;  /* 0x0000f80001127983 */ /* 0x000ea80000300800 */
[----:B-1----:R1:W-:Y:S02]  /*39830*/  STL [R1+0x1b8], R29 ;  /* 0x0001b81d01007387 */ /* 0x0023e40000100800 */
[----:B-1----:R-:W-:-:S06]  /*39840*/  FMUL R29, R3, 1.4426950216293334961 ;  /* 0x3fb8aa3b031d7820 */ /* 0x002fcc0000400000 */
[----:B------:R-:W1:Y:S01]  /*39850*/  MUFU.EX2 R29, R29 ;  /* 0x0000001d001d7308 */ /* 0x000e620000000800 */
[----:B------:R-:W-:Y:S01]  /*39860*/  FFMA R3, R19, c[0x0][0x188], -R7 ;  /* 0x0000620013037a23 */ /* 0x000fe20000000807 */
[----:B-1----:R1:W-:Y:S03]  /*39870*/  STL [R1+0x1b4], R29 ;  /* 0x0001b41d01007387 */ /* 0x0023e60000100800 */
[----:B-1----:R-:W-:Y:S02]  /*39880*/  FMUL R29, R3, 1.4426950216293334961 ;  /* 0x3fb8aa3b031d7820 */ /* 0x002fe40000400000 */
[----:B------:R-:W2:Y:S04]  /*39890*/  LDL.LU R3, [R1+0xf4] ;  /* 0x0000f40001037983 */ /* 0x000ea80000300800 */
[----:B------:R-:W1:Y:S01]  /*398a0*/  S2R R19, SR_TID.X ;  /* 0x0000000000137919 */ /* 0x000e620000002100 */
[----:B------:R-:W1:Y:S01]  /*398b0*/  MUFU.EX2 R29, R29 ;  /* 0x0000001d001d7308 */ /* 0x000e620000000800 */
[----:B0-----:R-:W-:-:S02]  /*398c0*/  FMNMX R10, R28, R10, !PT ;  /* 0x0000000a1c0a7209 */ /* 0x001fc40007800000 */
[----:B-1----:R-:W-:-:S06]  /*398d0*/  LOP3.LUT R28, R19, 0x1c, RZ, 0xc0, !PT ;  /* 0x0000001c131c7812 */ /* 0x002fcc00078ec0ff */
[----:B------:R-:W0:Y:S01]  /*398e0*/  LDS R28, [R28.X4+0x10200] ;  /* 0x010200001c1c7984 */ /* 0x000e220000004800 */
[----:B--2---:R-:W-:-:S03]  /*398f0*/  FFMA R3, R3, c[0x0][0x188], -R7 ;  /* 0x0000620003037a23 */ /* 0x004fc60000000807 */
[----:B------:R-:W2:Y:S01]  /*39900*/  LDL.LU R7, [R1+0x241c] ;  /* 0x00241c0001077983 */ /* 0x000ea20000300800 */
[----:B------:R-:W2:Y:S02]  /*39910*/  LDL.LU R19, [R1+0xb0] ;  /* 0x0000b00001137983 */ /* 0x000ea40000300800 */
[----:B------:R-:W-:Y:S02]  /*39920*/  STL [R1+0x9b4], R10 ;  /* 0x0009b40a01007387 */ /* 0x000fe40000100800 */
[----:B------:R1:W-:Y:S02]  /*39930*/  STL [R1+0x1b0], R29 ;  /* 0x0001b01d01007387 */ /* 0x0003e40000100800 */
[----:B-1----:R-:W-:-:S06]  /*39940*/  FMUL R29, R3, 1.4426950216293334961 ;  /* 0x3fb8aa3b031d7820 */ /* 0x002fcc0000400000 */
[----:B------:R-:W1:Y:S01]  /*39950*/  MUFU.EX2 R29, R29 ;  /* 0x0000001d001d7308 */ /* 0x000e620000000800 */
[--C-:B---3--:R-:W-:Y:S02]  /*39960*/  FFMA R3, R22, c[0x0][0x188], -R10.reuse ;  /* 0x0000620016037a23 */ /* 0x108fe4000000080a */
[----:B------:R-:W3:Y:S04]  /*39970*/  LDL.LU R22, [R1+0xb4] ;  /* 0x0000b40001167983 */ /* 0x000ee80000300800 */
[----:B-1----:R1:W-:Y:S02]  /*39980*/  STL [R1+0x1ac], R29 ;  /* 0x0001ac1d01007387 */ /* 0x0023e40000100800 */
[----:B-1----:R-:W-:Y:S02]  /*39990*/  FMUL R29, R3, 1.4426950216293334961 ;  /* 0x3fb8aa3b031d7820 */ /* 0x002fe40000400000 */
[----:B------:R-:W2:Y:S04]  /*399a0*/  LDL.LU R3, [R1+0x13c] ;  /* 0x00013c0001037983 */ /* 0x000ea80000300800 */
[----:B------:R-:W1:Y:S02]  /*399b0*/  MUFU.EX2 R29, R29 ;  /* 0x0000001d001d7308 */ /* 0x000e640000000800 */
[----:B-1----:R1:W-:Y:S01]  /*399c0*/  STL [R1+0x1a8], R29 ;  /* 0x0001a81d01007387 */ /* 0x0023e20000100800 */
[----:B--2---:R-:W-:-:S04]  /*399d0*/  FFMA R3, R3, c[0x0][0x188], -R10 ;  /* 0x0000620003037a23 */ /* 0x004fc8000000080a */
[----:B-1----:R-:W-:-:S06]  /*399e0*/  FMUL R29, R3, 1.4426950216293334961 ;  /* 0x3fb8aa3b031d7820 */ /* 0x002fcc0000400000 */
[----:B------:R-:W1:Y:S01]  /*399f0*/  MUFU.EX2 R29, R29 ;  /* 0x0000001d001d7308 */ /* 0x000e620000000800 */
[--C-:B------:R-:W-:Y:S02]  /*39a00*/  FFMA R3, R11, c[0x0][0x188], -R10.reuse ;  /* 0x000062000b037a23 */ /* 0x100fe4000000080a */
[----:B------:R-:W0:Y:S04]  /*39a10*/  LDL R11, [R1+0xc2c] ;  /* 0x000c2c00010b7983 */ /* 0x000e280000100800 */
[----:B-1----:R1:W-:Y:S02]  /*39a20*/  STL [R1+0x1a4], R29 ;  /* 0x0001a41d01007387 */ /* 0x0023e40000100800 */
[----:B-1----:R-:W-:Y:S02]  /*39a30*/  FMUL R29, R3, 1.4426950216293334961 ;  /* 0x3fb8aa3b031d7820 */ /* 0x002fe40000400000 */
[----:B------:R-:W2:Y:S04]  /*39a40*/  LDL.LU R3, [R1+0x12c] ;  /* 0x00012c0001037983 */ /* 0x000ea80000300800 */
[----:B------:R-:W1:Y:S02]  /*39a50*/  MUFU.EX2 R29, R29 ;  /* 0x0000001d001d7308 */ /* 0x000e640000000800 */
[----:B-1----:R1:W-:Y:S01]  /*39a60*/  STL [R1+0x1a0], R29 ;  /* 0x0001a01d01007387 */ /* 0x0023e20000100800 */
[----:B--2---:R-:W-:-:S04]  /*39a70*/  FFMA R3, R3, c[0x0][0x188], -R10 ;  /* 0x0000620003037a23 */ /* 0x004fc8000000080a */
[----:B-1----:R-:W-:Y:S02]  /*39a80*/  FMUL R29, R3, 1.4426950216293334961 ;  /* 0x3fb8aa3b031d7820 */ /* 0x002fe40000400000 */
[----:B------:R-:W2:Y:S04]  /*39a90*/  LDL.LU R3, [R1+0x118] ;  /* 0x0001180001037983 */ /* 0x000ea80000300800 */
[----:B------:R-:W1:Y:S02]  /*39aa0*/  MUFU.EX2 R29, R29 ;  /* 0x0000001d001d7308 */ /* 0x000e640000000800 */
[----:B-1----:R1:W-:Y:S01]  /*39ab0*/  STL [R1+0x19c], R29 ;  /* 0x00019c1d01007387 */ /* 0x0023e20000100800 */
[----:B--2---:R-:W-:-:S04]  /*39ac0*/  FFMA R3, R3, c[0x0][0x188], -R10 ;  /* 0x0000620003037a23 */ /* 0x004fc8000000080a */
[----:B-1----:R-:W-:-:S06]  /*39ad0*/  FMUL R29, R3, 1.4426950216293334961 ;  /* 0x3fb8aa3b031d7820 */ /* 0x002fcc0000400000 */
[----:B------:R-:W1:Y:S01]  /*39ae0*/  MUFU.EX2 R29, R29 ;  /* 0x0000001d001d7308 */ /* 0x000e620000000800 */
[----:B----4-:R-:W-:Y:S02]  /*39af0*/  FFMA R3, R23, c[0x0][0x188], -R10 ;  /* 0x0000620017037a23 */ /* 0x010fe4000000080a */
[----:B------:R-:W2:Y:S04]  /*39b00*/  LDL.LU R23, [R1+0x70] ;  /* 0x0000700001177983 */ /* 0x000ea80000300800 */
[----:B-1----:R1:W-:Y:S02]  /*39b10*/  STL [R1+0x198], R29 ;  /* 0x0001981d01007387 */ /* 0x0023e40000100800 */
[----:B-1----:R-:W-:-:S06]  /*39b20*/  FMUL R29, R3, 1.4426950216293334961 ;  /* 0x3fb8aa3b031d7820 */ /* 0x002fcc0000400000 */
[----:B------:R-:W1:Y:S01]  /*39b30*/  MUFU.EX2 R29, R29 ;  /* 0x0000001d001d7308 */ /* 0x000e620000000800 */
[----:B------:R-:W-:Y:S01]  /*39b40*/  FFMA R3, R18, c[0x0][0x188], -R10 ;  /* 0x0000620012037a23 */ /* 0x000fe2000000080a */
[----:B-1----:R1:W-:Y:S03]  /*39b50*/  STL [R1+0x194], R29 ;  /* 0x0001941d01007387 */ /* 0x0023e60000100800 */
[----:B-1----:R-:W-:Y:S02]  /*39b60*/  FMUL R29, R3, 1.4426950216293334961 ;  /* 0x3fb8aa3b031d7820 */ /* 0x002fe40000400000 */
[----:B------:R-:W4:Y:S04]  /*39b70*/  LDL.LU R3, [R1+0xfc] ;  /* 0x0000fc0001037983 */ /* 0x000f280000300800 */
[----:B------:R-:W1:Y:S01]  /*39b80*/  S2R R18, SR_TID.X ;  /* 0x0000000000127919 */ /* 0x000e620000002100 */
[----:B------:R-:W1:Y:S01]  /*39b90*/  MUFU.EX2 R29, R29 ;  /* 0x0000001d001d7308 */ /* 0x000e620000000800 */
[----:B0-----:R-:W-:-:S02]  /*39ba0*/  FMNMX R11, R28, R11, !PT ;  /* 0x0000000b1c0b7209 */ /* 0x001fc40007800000 */
[----:B-1----:R-:W-:-:S06]  /*39bb0*/  LOP3.LUT R28, R18, 0x1c, RZ, 0xc0, !PT ;  /* 0x0000001c121c7812 */ /* 0x002fcc00078ec0ff */
[----:B------:R-:W0:Y:S01]  /*39bc0*/  LDS R28, [R28.X4+0x10280] ;  /* 0x010280001c1c7984 */ /* 0x000e220000004800 */
[----:B----4-:R-:W-:-:S03]  /*39bd0*/  FFMA R3, R3, c[0x0][0x188], -R10 ;  /* 0x0000620003037a23 */ /* 0x010fc6000000080a */
[----:B------:R-:W4:Y:S01]  /*39be0*/  LDL.LU R10, [R1+0x2418] ;  /* 0x00241800010a7983 */ /* 0x000f220000300800 */
[----:B------:R-:W2:Y:S02]  /*39bf0*/  LDL.LU R18, [R1+0xb8] ;  /* 0x0000b80001127983 */ /* 0x000ea40000300800 */
[----:B------:R1:W-:Y:S02]  /*39c00*/  STL [R1+0x190], R29 ;  /* 0x0001901d01007387 */ /* 0x0003e40000100800 */
[----:B-1----:R-:W-:-:S06]  /*39c10*/  FMUL R29, R3, 1.4426950216293334961 ;  /* 0x3fb8aa3b031d7820 */ /* 0x002fcc0000400000 */
[----:B------:R-:W1:Y:S01]  /*39c20*/  MUFU.EX2 R29, R29 ;  /* 0x0000001d001d7308 */ /* 0x000e620000000800 */
[----:B------:R-:W-:Y:S01]  /*39c30*/  FFMA R3, R19, c[0x0][0x188], -R11 ;  /* 0x0000620013037a23 */ /* 0x000fe2000000080b */
[----:B------:R-:W-:Y:S01]  /*39c40*/  STL [R1+0x9b0], R11 ;  /* 0x0009b00b01007387 */ /* 0x000fe20000100800 */
[----:B------:R-:W2:Y:S03]  /*39c50*/  LDL.LU R19, [R1+0xbc] ;  /* 0x0000bc0001137983 */ /* 0x000ea60000300800 */
[----:B-1----:R1:W-:Y:S02]  /*39c60*/  STL [R1+0x18c], R29 ;  /* 0x00018c1d01007387 */ /* 0x0023e40000100800 */
[----:B-1----:R-:W-:-:S06]  /*39c70*/  FMUL R29, R3, 1.4426950216293334961 ;  /* 0x3fb8aa3b031d7820 */ /* 0x002fcc0000400000 */
[----:B------:R-:W1:Y:S01]  /*39c80*/  MUFU.EX2 R29, R29 ;  /* 0x0000001d001d7308 */ /* 0x000e620000000800 */
[--C-:B---3--:R-:W-:Y:S02]  /*39c90*/  FFMA R3, R22, c[0x0][0x188], -R11.reuse ;  /* 0x0000620016037a23 */ /* 0x108fe4000000080b */
[----:B------:R-:W0:Y:S04]  /*39ca0*/  LDL R22, [R1+0xc30] ;  /* 0x000c300001167983 */ /* 0x000e280000100800 */
[----:B-1----:R1:W-:Y:S02]  /*39cb0*/  STL [R1+0x188], R29 ;  /* 0x0001881d01007387 */ /* 0x0023e40000100800 */
[----:B-1----:R-:W-:Y:S02]  /*39cc0*/  FMUL R29, R3, 1.4426950216293334961 ;  /* 0x3fb8aa3b031d7820 */ /* 0x002fe40000400000 */
[----:B------:R-:W3:Y:S04]  /*39cd0*/  LDL.LU R3, [R1+0xa0] ;  /* 0x0000a00001037983 */ /* 0x000ee80000300800 */
[----:B------:R-:W1:Y:S02]  /*39ce0*/  MUFU.EX2 R29, R29 ;  /* 0x0000001d001d7308 */ /* 0x000e640000000800 */
[----:B-1----:R1:W-:Y:S01]  /*39cf0*/  STL [R1+0x184], R29 ;  /* 0x0001841d01007387 */ /* 0x0023e20000100800 */
[----:B---3--:R-:W-:-:S04]  /*39d00*/  FFMA R3, R3, c[0x0][0x188], -R11 ;  /* 0x0000620003037a23 */ /* 0x008fc8000000080b */
        /* <DEDUP_REMOVED lines=15> */
[----:B-1----:R-:W-:-:S06]  /*39e00*/  FMUL R29, R3, 1.4426950216293334961 ;  /* 0x3fb8aa3b031d7820 */ /* 0x002fcc0000400000 */
[----:B------:R-:W1:Y:S01]  /*39e10*/  MUFU.EX2 R29, R29 ;  /* 0x0000001d001d7308 */ /* 0x000e620000000800 */
[----:B--2---:R-:W-:Y:S01]  /*39e20*/  FFMA R3, R23, c[0x0][0x188], -R11 ;  /* 0x0000620017037a23 */ /* 0x004fe2000000080b */
[----:B-1----:R1:W-:Y:S03]  /*39e30*/  STL [R1+0x174], R29 ;  /* 0x0001741d01007387 */ /* 0x0023e60000100800 */
[----:B-1----:R-:W-:Y:S02]  /*39e40*/  FMUL R29, R3, 1.4426950216293334961 ;  /* 0x3fb8aa3b031d7820 */ /* 0x002fe40000400000 */
[----:B------:R-:W2:Y:S04]  /*39e50*/  LDL.LU R3, [R1+0x74] ;  /* 0x0000740001037983 */ /* 0x000ea80000300800 */
[----:B------:R-:W1:Y:S01]  /*39e60*/  S2R R23, SR_TID.X ;  /* 0x0000000000177919 */ /* 0x000e620000002100 */
[----:B------:R-:W3:Y:S01]  /*39e70*/  MUFU.EX2 R29, R29 ;  /* 0x0000001d001d7308 */ /* 0x000ee20000000800 */
[----:B0-----:R-:W-:-:S02]  /*39e80*/  FMNMX R22, R28, R22, !PT ;  /* 0x000000161c167209 */ /* 0x001fc40007800000 */
[----:B-1----:R-:W-:-:S06]  /*39e90*/  LOP3.LUT R28, R23, 0x1c, RZ, 0xc0, !PT ;  /* 0x0000001c171c7812 */ /* 0x002fcc00078ec0ff */
[----:B------:R-:W0:Y:S01]  /*39ea0*/  LDS R28, [R28.X4+0x10300] ;  /* 0x010300001c1c7984 */ /* 0x000e220000004800 */
[----:B--2---:R-:W-:-:S03]  /*39eb0*/  FFMA R3, R3, c[0x0][0x188], -R11 ;  /* 0x0000620003037a23 */ /* 0x004fc6000000080b */
[----:B------:R-:W2:Y:S01]  /*39ec0*/  LDL.LU R11, [R1+0x2414] ;  /* 0x00241400010b7983 */ /* 0x000ea20000300800 */
[----:B------:R-:W2:Y:S02]  /*39ed0*/  LDL.LU R23, [R1+0x24] ;  /* 0x0000240001177983 */ /* 0x000ea40000300800 */
[----:B------:R-:W-:Y:S02]  /*39ee0*/  STL [R1+0x9ac], R22 ;  /* 0x0009ac1601007387 */ /* 0x000fe40000100800 */
[----:B---3--:R1:W-:Y:S02]  /*39ef0*/  STL [R1+0x170], R29 ;  /* 0x0001701d01007387 */ /* 0x0083e40000100800 */
[----:B-1----:R-:W-:-:S06]  /*39f00*/  FMUL R29, R3, 1.4426950216293334961 ;  /* 0x3fb8aa3b031d7820 */ /* 0x002fcc0000400000 */
[----:B------:R-:W1:Y:S01]  /*39f10*/  MUFU.EX2 R29, R29 ;  /* 0x0000001d001d7308 */ /* 0x000e620000000800 */
[----:B------:R-:W-:Y:S02]  /*39f20*/  FFMA R3, R18, c[0x0][0x188], -R22 ;  /* 0x0000620012037a23 */ /* 0x000fe40000000816 */
[----:B------:R-:W3:Y:S04]  /*39f30*/  LDL.LU R18, [R1+0x10] ;  /* 0x0000100001127983 */ /* 0x000ee80000300800 */
[----:B-1----:R1:W-:Y:S02]  /*39f40*/  STL [R1+0x138], R29 ;  /* 0x0001381d01007387 */ /* 0x0023e40000100800 */
        /* <DEDUP_REMOVED lines=32> */
[----:B------:R-:W1:Y:S01]  /*3a150*/  MUFU.EX2 R29, R29 ;  /* 0x0000001d001d7308 */ /* 0x000e620000000800 */
[----:B--2---:R-:W-:Y:S02]  /*3a160*/  FFMA R3, R3, c[0x0][0x188], -R22 ;  /* 0x0000620003037a23 */ /* 0x004fe40000000816 */
[----:B------:R-:W2:Y:S01]  /*3a170*/  LDL.LU R22, [R1+0x2410] ;  /* 0x0024100001167983 */ /* 0x000ea20000300800 */
[----:B-1----:R1:W-:Y:S02]  /*3a180*/  STL [R1+0x120], R29 ;  /* 0x0001201d01007387 */ /* 0x0023e40000100800 */
[----:B-1----:R-:W-:-:S02]  /*3a190*/  FMUL R29, R3, 1.4426950216293334961 ;  /* 0x3fb8aa3b031d7820 */ /* 0x002fc40000400000 */
[----:B------:R-:W2:Y:S04]  /*3a1a0*/  LDL.LU R3, [R1+0x20] ;  /* 0x0000200001037983 */ /* 0x000ea80000300800 */
[----:B------:R-:W1:Y:S01]  /*3a1b0*/  MUFU.EX2 R29, R29 ;  /* 0x0000001d001d7308 */ /* 0x000e620000000800 */
[----:B0-----:R-:W-:-:S05]  /*3a1c0*/  FMNMX R19, R28, R19, !PT ;  /* 0x000000131c137209 */ /* 0x001fca0007800000 */
[----:B------:R-:W-:Y:S04]  /*3a1d0*/  STL [R1+0x9a8], R19 ;  /* 0x0009a81301007387 */ /* 0x000fe80000100800 */
[----:B-1----:R0:W-:Y:S01]  /*3a1e0*/  STL [R1+0x11c], R29 ;  /* 0x00011c1d01007387 */ /* 0x0021e20000100800 */
[----:B--2---:R-:W-:-:S04]  /*3a1f0*/  FFMA R3, R3, c[0x0][0x188], -R19 ;  /* 0x0000620003037a23 */ /* 0x004fc80000000813 */
[----:B0-----:R-:W-:Y:S02]  /*3a200*/  FMUL R29, R3, 1.4426950216293334961 ;  /* 0x3fb8aa3b031d7820 */ /* 0x001fe40000400000 */
[----:B------:R-:W-:Y:S02]  /*3a210*/  FFMA R3, R23, c[0x0][0x188], -R19 ;  /* 0x0000620017037a23 */ /* 0x000fe40000000813 */
[----:B------:R0:W1:Y:S02]  /*3a220*/  MUFU.EX2 R23, R29 ;  /* 0x0000001d00177308 */ /* 0x0000640000000800 */
[----:B0-----:R-:W-:-:S06]  /*3a230*/  FMUL R29, R3, 1.4426950216293334961 ;  /* 0x3fb8aa3b031d7820 */ /* 0x001fcc0000400000 */
[----:B------:R-:W0:Y:S01]  /*3a240*/  MUFU.EX2 R29, R29 ;  /* 0x0000001d001d7308 */ /* 0x000e220000000800 */
[----:B---3--:R-:W-:Y:S01]  /*3a250*/  FFMA R3, R18, c[0x0][0x188], -R19 ;  /* 0x0000620012037a23 */ /* 0x008fe20000000813 */
[----:B-1----:R1:W-:Y:S04]  /*3a260*/  STL [R1+0x118], R23 ;  /* 0x0001181701007387 */ /* 0x0023e80000100800 */
[----:B-1----:R-:W2:Y:S01]  /*3a270*/  LDL R23, [R1+0xc38] ;  /* 0x000c380001177983 */ /* 0x002ea20000100800 */
[----:B------:R-:W3:Y:S03]  /*3a280*/  LDL.LU R18, [R1+0x1c] ;  /* 0x00001c0001127983 */ /* 0x000ee60000300800 */
[----:B0-----:R0:W-:Y:S02]  /*3a290*/  STL [R1+0x114], R29 ;  /* 0x0001141d01007387 */ /* 0x0011e40000100800 */
[----:B0-----:R-:W-:-:S02]  /*3a2a0*/  FMUL R29, R3, 1.4426950216293334961 ;  /* 0x3fb8aa3b031d7820 */ /* 0x001fc40000400000 */
[----:B------:R-:W2:Y:S04]  /*3a2b0*/  LDL.LU R3, [R1+0x14] ;  /* 0x0000140001037983 */ /* 0x000ea80000300800 */
[----:B------:R-:W0:Y:S02]  /*3a2c0*/  MUFU.EX2 R29, R29 ;  /* 0x0000001d001d7308 */ /* 0x000e240000000800 */
[----:B0-----:R0:W-:Y:S01]  /*3a2d0*/  STL [R1+0x110], R29 ;  /* 0x0001101d01007387 */ /* 0x0011e20000100800 */
[----:B--2---:R-:W-:-:S04]  /*3a2e0*/  FFMA R3, R3, c[0x0][0x188], -R19 ;  /* 0x0000620003037a23 */ /* 0x004fc80000000813 */
[----:B0-----:R-:W-:Y:S02]  /*3a2f0*/  FMUL R29, R3, 1.4426950216293334961 ;  /* 0x3fb8aa3b031d7820 */ /* 0x001fe40000400000 */
[----:B------:R-:W2:Y:S04]  /*3a300*/  LDL.LU R3, [R1] ;  /* 0x0000000001037983 */ /* 0x000ea80000300800 */
[----:B------:R-:W0:Y:S02]  /*3a310*/  MUFU.EX2 R29, R29 ;  /* 0x0000001d001d7308 */ /* 0x000e240000000800 */
[----:B0-----:R0:W-:Y:S01]  /*3a320*/  STL [R1+0xfc], R29 ;  /* 0x0000fc1d01007387 */ /* 0x0011e20000100800 */
[----:B--2---:R-:W-:-:S04]  /*3a330*/  FFMA R3, R3, c[0x0][0x188], -R19 ;  /* 0x0000620003037a23 */ /* 0x004fc80000000813 */
[----:B0-----:R-:W-:Y:S02]  /*3a340*/  FMUL R29, R3, 1.4426950216293334961 ;  /* 0x3fb8aa3b031d7820 */ /* 0x001fe40000400000 */
[----:B------:R-:W2:Y:S04]  /*3a350*/  LDL.LU R3, [R1+0x4] ;  /* 0x0000040001037983 */ /* 0x000ea80000300800 */
[----:B------:R-:W0:Y:S01]  /*3a360*/  S2R R28, SR_TID.X ;  /* 0x00000000001c7919 */ /* 0x000e220000002100 */
[----:B------:R-:W1:Y:S03]  /*3a370*/  MUFU.EX2 R29, R29 ;  /* 0x0000001d001d7308 */ /* 0x000e660000000800 */
[----:B-1----:R-:W-:Y:S01]  /*3a380*/  STL [R1+0xf8], R29 ;  /* 0x0000f81d01007387 */ /* 0x002fe20000100800 */
[----:B0-----:R-:W-:-:S06]  /*3a390*/  LOP3.LUT R28, R28, 0x1c, RZ, 0xc0, !PT ;  /* 0x0000001c1c1c7812 */ /* 0x001fcc00078ec0ff */
[----:B------:R-:W0:Y:S02]  /*3a3a0*/  LDS R28, [R28.X4+0x10380] ;  /* 0x010380001c1c7984 */ /* 0x000e240000004800 */
[----:B0-----:R-:W-:Y:S01]  /*3a3b0*/  FMNMX R23, R28, R23, !PT ;  /* 0x000000171c177209 */ /* 0x001fe20007800000 */
[----:B--2---:R-:W-:-:S04]  /*3a3c0*/  FFMA R3, R3, c[0x0][0x188], -R19 ;  /* 0x0000620003037a23 */ /* 0x004fc80000000813 */
[----:B------:R-:W-:Y:S02]  /*3a3d0*/  FMUL R29, R3, 1.4426950216293334961 ;  /* 0x3fb8aa3b031d7820 */ /* 0x000fe40000400000 */
[----:B------:R-:W-:Y:S02]  /*3a3e0*/  FFMA R3, R24, c[0x0][0x188], -R19 ;  /* 0x0000620018037a23 */ /* 0x000fe40000000813 */
[----:B------:R0:W1:Y:S02]  /*3a3f0*/  MUFU.EX2 R24, R29 ;  /* 0x0000001d00187308 */ /* 0x0000640000000800 */
[----:B0-----:R-:W2:Y:S04]  /*3a400*/  LDL.LU R29, [R1+0xc] ;  /* 0x00000c00011d7983 */ /* 0x001ea80000300800 */
[----:B-1----:R0:W-:Y:S01]  /*3a410*/  STL [R1+0xf4], R24 ;  /* 0x0000f41801007387 */ /* 0x0021e20000100800 */
[----:B------:R-:W2:Y:S02]  /*3a420*/  LDL.LU R28, [R1+0x8] ;  /* 0x00000800011c7983 */ /* 0x000ea40000300800 */
[----:B0-----:R-:W-:Y:S01]  /*3a430*/  FMUL R24, R3, 1.4426950216293334961 ;  /* 0x3fb8aa3b03187820 */ /* 0x001fe20000400000 */
[----:B------:R-:W-:-:S02]  /*3a440*/  MOV R3, R19 ;  /* 0x0000001300037202 */ /* 0x000fc40000000f00 */
[----:B------:R-:W0:Y:S03]  /*3a450*/  S2R R19, SR_TID.X ;  /* 0x0000000000137919 */ /* 0x000e260000002100 */
[----:B------:R-:W1:Y:S01]  /*3a460*/  MUFU.EX2 R24, R24 ;  /* 0x0000001800187308 */ /* 0x000e620000000800 */
[----:B------:R-:W-:Y:S01]  /*3a470*/  FFMA R3, R25, c[0x0][0x188], -R3 ;  /* 0x0000620019037a23 */ /* 0x000fe20000000803 */
[----:B0-----:R-:W-:Y:S02]  /*3a480*/  LOP3.LUT R25, R19, 0x1c, RZ, 0xc0, !PT ;  /* 0x0000001c13197812 */ /* 0x001fe400078ec0ff */
[----:B------:R-:W2:Y:S01]  /*3a490*/  LDL.LU R19, [R1+0x160] ;  /* 0x0001600001137983 */ /* 0x000ea20000300800 */
[----:B------:R-:W-:Y:S02]  /*3a4a0*/  STL [R1+0x9a4], R23 ;  /* 0x0009a41701007387 */ /* 0x000fe40000100800 */
[----:B-1----:R-:W-:Y:S02]  /*3a4b0*/  STL [R1+0xf0], R24 ;  /* 0x0000f01801007387 */ /* 0x002fe40000100800 */
[----:B------:R0:W1:Y:S02]  /*3a4c0*/  LDS R24, [R25.X4+0x10400] ;  /* 0x0104000019187984 */ /* 0x0000640000004800 */
[----:B0-----:R-:W-:-:S02]  /*3a4d0*/  FMUL R25, R3, 1.4426950216293334961 ;  /* 0x3fb8aa3b03197820 */ /* 0x001fc40000400000 */
[----:B------:R-:W2:Y:S04]  /*3a4e0*/  LDL.LU R3, [R1+0x28] ;  /* 0x0000280001037983 */ /* 0x000ea80000300800 */
[----:B------:R-:W0:Y:S02]  /*3a4f0*/  MUFU.EX2 R25, R25 ;  /* 0x0000001900197308 */ /* 0x000e240000000800 */
[----:B0-----:R0:W-:Y:S01]  /*3a500*/  STL [R1+0xbc], R25 ;  /* 0x0000bc1901007387 */ /* 0x0011e20000100800 */
[----:B--2---:R-:W-:-:S04]  /*3a510*/  FFMA R3, R3, c[0x0][0x188], -R23 ;  /* 0x0000620003037a23 */ /* 0x004fc80000000817 */
[----:B0-----:R-:W-:Y:S02]  /*3a520*/  FMUL R25, R3, 1.4426950216293334961 ;  /* 0x3fb8aa3b03197820 */ /* 0x001fe40000400000 */
        /* <DEDUP_REMOVED lines=9> */
[----:B0-----:R-:W-:-:S06]  /*3a5c0*/  FMUL R25, R3, 1.4426950216293334961 ;  /* 0x3fb8aa3b03197820 */ /* 0x001fcc0000400000 */
[----:B------:R-:W0:Y:S01]  /*3a5d0*/  MUFU.EX2 R25, R25 ;  /* 0x0000001900197308 */ /* 0x000e220000000800 */
[----:B---3--:R-:W-:Y:S02]  /*3a5e0*/  FFMA R3, R18, c[0x0][0x188], -R23 ;  /* 0x0000620012037a23 */ /* 0x008fe40000000817 */
[----:B------:R-:W1:Y:S04]  /*3a5f0*/  LDL R18, [R1+0xc3c] ;  /* 0x000c3c0001127983 */ /* 0x000e680000100800 */
        /* <DEDUP_REMOVED lines=9> */
[----:B------:R-:W3:Y:S04]  /*3a690*/  LDL.LU R29, [R1+0x100] ;  /* 0x00010000011d7983 */ /* 0x000ee80000300800 */
[----:B0-----:R0:W-:Y:S02]  /*3a6a0*/  STL [R1+0xa8], R25 ;  /* 0x0000a81901007387 */ /* 0x0011e40000100800 */
[----:B0-----:R-:W-:Y:S02]  /*3a6b0*/  FMUL R25, R3, 1.4426950216293334961 ;  /* 0x3fb8aa3b03197820 */ /* 0x001fe40000400000 */
[----:B------:R-:W-:-:S02]  /*3a6c0*/  FFMA R3, R26, c[0x0][0x188], -R23 ;  /* 0x000062001a037a23 */ /* 0x000fc40000000817 */
[----:B------:R-:W2:Y:S02]  /*3a6d0*/  LDL.LU R26, [R1+0x164] ;  /* 0x00016400011a7983 */ /* 0x000ea40000300800 */
[----:B------:R-:W0:Y:S02]  /*3a6e0*/  MUFU.EX2 R25, R25 ;  /* 0x0000001900197308 */ /* 0x000e240000000800 */
[----:B0-----:R0:W-:Y:S02]  /*3a6f0*/  STL [R1+0xa4], R25 ;  /* 0x0000a41901007387 */ /* 0x0011e40000100800 */
[----:B0-----:R-:W-:-:S06]  /*3a700*/  FMUL R25, R3, 1.4426950216293334961 ;  /* 0x3fb8aa3b03197820 */ /* 0x001fcc0000400000 */
[----:B------:R-:W0:Y:S01]  /*3a710*/  MUFU.EX2 R25, R25 ;  /* 0x0000001900197308 */ /* 0x000e220000000800 */
[----:B------:R-:W-:Y:S02]  /*3a720*/  FFMA R3, R27, c[0x0][0x188], -R23 ;  /* 0x000062001b037a23 */ /* 0x000fe40000000817 */
[----:B------:R-:W3:Y:S01]  /*3a730*/  LDL.LU R23, [R1+0x240c] ;  /* 0x00240c0001177983 */ /* 0x000ee20000300800 */
[----:B------:R-:W3:Y:S03]  /*3a740*/  LDL.LU R27, [R1+0x140] ;  /* 0x00014000011b7983 */ /* 0x000ee60000300800 */
[----:B0-----:R0:W-:Y:S02]  /*3a750*/  STL [R1+0xa0], R25 ;  /* 0x0000a01901007387 */ /* 0x0011e40000100800 */
[----:B0-----:R-:W-:-:S06]  /*3a760*/  FMUL R25, R3, 1.4426950216293334961 ;  /* 0x3fb8aa3b03197820 */ /* 0x001fcc0000400000 */
[----:B------:R-:W0:Y:S01]  /*3a770*/  MUFU.EX2 R25, R25 ;  /* 0x0000001900197308 */ /* 0x000e220000000800 */
[----:B-1----:R-:W-:-:S05]  /*3a780*/  FMNMX R18, R24, R18, !PT ;  /* 0x0000001218127209 */ /* 0x002fca0007800000 */
[----:B------:R-:W-:Y:S01]  /*3a790*/  FFMA R3, R19, c[0x0][0x188], -R18 ;  /* 0x0000620013037a23 */ /* 0x000fe20000000812 */
[----:B------:R-:W-:Y:S01]  /*3a7a0*/  STL [R1+0x9a0], R18 ;  /* 0x0009a01201007387 */ /* 0x000fe20000100800 */
[----:B------:R-:W3:Y:S02]  /*3a7b0*/  LDL.LU R19, [R1+0x168] ;  /* 0x0001680001137983 */ /* 0x000ee40000300800 */
[----:B0-----:R0:W-:Y:S02]  /*3a7c0*/  STL [R1+0x9c], R25 ;  /* 0x00009c1901007387 */ /* 0x0011e40000100800 */
[----:B0-----:R-:W-:-:S06]  /*3a7d0*/  FMUL R25, R3, 1.4426950216293334961 ;  /* 0x3fb8aa3b03197820 */ /* 0x001fcc0000400000 */
[----:B------:R-:W0:Y:S01]  /*3a7e0*/  MUFU.EX2 R25, R25 ;  /* 0x0000001900197308 */ /* 0x000e220000000800 */
[--C-:B--2---:R-:W-:Y:S02]  /*3a7f0*/  FFMA R3, R26, c[0x0][0x188], -R18.reuse ;  /* 0x000062001a037a23 */ /* 0x104fe40000000812 */
[----:B------:R-:W2:Y:S01]  /*3a800*/  LDL R26, [R1+0xc40] ;  /* 0x000c4000011a7983 */ /* 0x000ea20000100800 */
[----:B0-----:R0:W-:Y:S02]  /*3a810*/  STL [R1+0x98], R25 ;  /* 0x0000981901007387 */ /* 0x0011e40000100800 */
[----:B0-----:R-:W-:Y:S02]  /*3a820*/  FMUL R25, R3, 1.4426950216293334961 ;  /* 0x3fb8aa3b03197820 */ /* 0x001fe40000400000 */
[----:B------:R-:W2:Y:S04]  /*3a830*/  LDL.LU R3, [R1+0x150] ;  /* 0x0001500001037983 */ /* 0x000ea80000300800 */
        /* <DEDUP_REMOVED lines=13> */
[--C-:B---3--:R-:W-:Y:S02]  /*3a910*/  FFMA R3, R27, c[0x0][0x188], -R18.reuse ;  /* 0x000062001b037a23 */ /* 0x108fe40000000812 */
[----:B------:R0:W1:Y:S02]  /*3a920*/  MUFU.EX2 R27, R25 ;  /* 0x00000019001b7308 */ /* 0x0000640000000800 */
[----:B0-----:R-:W-:Y:S01]  /*3a930*/  FMUL R25, R3, 1.4426950216293334961 ;  /* 0x3fb8aa3b03197820 */ /* 0x001fe20000400000 */
[----:B-1----:R0:W-:Y:S01]  /*3a940*/  STL [R1+0x7c], R27 ;  /* 0x00007c1b01007387 */ /* 0x0021e20000100800 */
[----:B------:R-:W-:-:S04]  /*3a950*/  FFMA R3, R28, c[0x0][0x188], -R18 ;  /* 0x000062001c037a23 */ /* 0x000fc80000000812 */
[----:B0-----:R0:W1:Y:S02]  /*3a960*/  MUFU.EX2 R27, R25 ;  /* 0x00000019001b7308 */ /* 0x0010640000000800 */
[----:B0-----:R-:W-:Y:S02]  /*3a970*/  FMUL R25, R3, 1.4426950216293334961 ;  /* 0x3fb8aa3b03197820 */ /* 0x001fe40000400000 */
[----:B------:R-:W-:Y:S02]  /*3a980*/  FFMA R3, R29, c[0x0][0x188], -R18 ;  /* 0x000062001d037a23 */ /* 0x000fe40000000812 */
[----:B------:R-:W0:Y:S04]  /*3a990*/  S2R R29, SR_TID.X ;  /* 0x00000000001d7919 */ /* 0x000e280000002100 */
[----:B-1----:R1:W-:Y:S02]  /*3a9a0*/  STL [R1+0x78], R27 ;  /* 0x0000781b01007387 */ /* 0x0023e40000100800 */
[----:B-1----:R1:W2:Y:S02]  /*3a9b0*/  MUFU.EX2 R27, R25 ;  /* 0x00000019001b7308 */ /* 0x0022a40000000800 */
[----:B-1----:R-:W-:-:S02]  /*3a9c0*/  FMUL R25, R3, 1.4426950216293334961 ;  /* 0x3fb8aa3b03197820 */ /* 0x002fc40000400000 */
[----:B------:R-:W-:-:S04]  /*3a9d0*/  FFMA R3, R2, c[0x0][0x188], -R18 ;  /* 0x0000620002037a23 */ /* 0x000fc80000000812 */
[----:B------:R1:W3:Y:S01]  /*3a9e0*/  MUFU.EX2 R2, R25 ;  /* 0x0000001900027308 */ /* 0x0002e20000000800 */
[----:B--2---:R2:W-:Y:S01]  /*3a9f0*/  STL [R1+0x74], R27 ;  /* 0x0000741b01007387 */ /* 0x0045e20000100800 */
[----:B-1----:R-:W-:Y:S02]  /*3aa00*/  FMUL R25, R3, 1.4426950216293334961 ;  /* 0x3fb8aa3b03197820 */ /* 0x002fe40000400000 */
[----:B------:R-:W-:Y:S01]  /*3aa10*/  FFMA R3, R19, c[0x0][0x188], -R26 ;  /* 0x0000620013037a23 */ /* 0x000fe2000000081a */
[----:B--2---:R-:W2:Y:S01]  /*3aa20*/  LDL.LU R27, [R1+0x108] ;  /* 0x00010800011b7983 */ /* 0x004ea20000300800 */
[----:B------:R-:W2:Y:S02]  /*3aa30*/  LDL.LU R18, [R1+0x10c] ;  /* 0x00010c0001127983 */ /* 0x000ea40000300800 */
[----:B------:R-:W-:Y:S02]  /*3aa40*/  STL [R1+0x99c], R26 ;  /* 0x00099c1a01007387 */ /* 0x000fe40000100800 */
[----:B---3--:R0:W-:Y:S01]  /*3aa50*/  STL [R1+0x235c], R2 ;  /* 0x00235c0201007387 */ /* 0x0081e20000100800 */
[----:B------:R-:W3:Y:S01]  /*3aa60*/  LDL.LU R28, [R1+0xe0] ;  /* 0x0000e000011c7983 */ /* 0x000ee20000300800 */
[----:B0-----:R-:W-:-:S02]  /*3aa70*/  LOP3.LUT R2, R29, 0x1c, RZ, 0xc0, !PT ;  /* 0x0000001c1d027812 */ /* 0x001fc400078ec0ff */
[----:B------:R0:W-:Y:S03]  /*3aa80*/  MUFU.EX2 R29, R25 ;  /* 0x00000019001d7308 */ /* 0x0001e60000000800 */
[----:B------:R-:W1:Y:S01]  /*3aa90*/  LDS R24, [R2.X4+0x10500] ;  /* 0x0105000002187984 */ /* 0x000e620000004800 */
[----:B0-----:R-:W-:-:S06]  /*3aaa0*/  FMUL R25, R3, 1.4426950216293334961 ;  /* 0x3fb8aa3b03197820 */ /* 0x001fcc0000400000 */
[----:B------:R-:W0:Y:S01]  /*3aab0*/  MUFU.EX2 R25, R25 ;  /* 0x0000001900197308 */ /* 0x000e220000000800 */
[--C-:B------:R-:W-:Y:S02]  /*3aac0*/  FFMA R3, R0, c[0x0][0x188], -R26.reuse ;  /* 0x0000620000037a23 */ /* 0x100fe4000000081a */
[----:B------:R-:W1:Y:S01]  /*3aad0*/  LDL R0, [R1+0xc44] ;  /* 0x000c440001007983 */ /* 0x000e620000100800 */
[----:B------:R-:W2:Y:S03]  /*3aae0*/  LDL.LU R19, [R1+0xe4] ;  /* 0x0000e40001137983 */ /* 0x000ea60000300800 */
[----:B0-----:R0:W-:Y:S01]  /*3aaf0*/  STL [R1+0x68], R25 ;  /* 0x0000681901007387 */ /* 0x0011e20000100800 */
[----:B------:R-:W-:Y:S02]  /*3ab00*/  STL [R1+0x6c], R29 ;  /* 0x00006c1d01007387 */ /* 0x000fe40000100800 */
[----:B------:R4:W-:Y:S02]  /*3ab10*/  STL [R1+0x2338], R29 ;  /* 0x0023381d01007387 */ /* 0x0009e40000100800 */
[----:B0-----:R-:W-:Y:S01]  /*3ab20*/  FMUL R25, R3, 1.4426950216293334961 ;  /* 0x3fb8aa3b03197820 */ /* 0x001fe20000400000 */
[----:B----4-:R-:W4:Y:S01]  /*3ab30*/  LDL.LU R29, [R1+0x14c] ;  /* 0x00014c00011d7983 */ /* 0x010f220000300800 */
        /* <DEDUP_REMOVED lines=15> */
[--C-:B----4-:R-:W-:Y:S02]  /*3ac30*/  FFMA R3, R29, c[0x0][0x188], -R26.reuse ;  /* 0x000062001d037a23 */ /* 0x110fe4000000081a */
[----:B------:R0:W2:Y:S02]  /*3ac40*/  MUFU.EX2 R29, R25 ;  /* 0x00000019001d7308 */ /* 0x0000a40000000800 */
[----:B0-----:R-:W-:Y:S02]  /*3ac50*/  FMUL R25, R3, 1.4426950216293334961 ;  /* 0x3fb8aa3b03197820 */ /* 0x001fe40000400000 */
[----:B------:R-:W-:-:S04]  /*3ac60*/  FFMA R3, R27, c[0x0][0x188], -R26 ;  /* 0x000062001b037a23 */ /* 0x000fc8000000081a */
[----:B------:R0:W4:Y:S02]  /*3ac70*/  MUFU.EX2 R27, R25 ;  /* 0x00000019001b7308 */ /* 0x0001240000000800 */
[----:B0-----:R-:W-:Y:S02]  /*3ac80*/  FMUL R25, R3, 1.4426950216293334961 ;  /* 0x3fb8aa3b03197820 */ /* 0x001fe40000400000 */
[----:B------:R-:W-:Y:S01]  /*3ac90*/  FFMA R3, R18, c[0x0][0x188], -R26 ;  /* 0x0000620012037a23 */ /* 0x000fe2000000081a */
[----:B-1----:R-:W-:-:S03]  /*3aca0*/  FMNMX R18, R24, R0, !PT ;  /* 0x0000000018127209 */ /* 0x002fc60007800000 */
[----:B------:R0:W1:Y:S01]  /*3acb0*/  MUFU.EX2 R0, R25 ;  /* 0x0000001900007308 */ /* 0x0000620000000800 */
[----:B--2---:R2:W-:Y:S04]  /*3acc0*/  STL [R1+0x28], R29 ;  /* 0x0000281d01007387 */ /* 0x0045e80000100800 */
[----:B------:R-:W1:Y:S01]  /*3acd0*/  LDS R24, [R2.X4+0x10580] ;  /* 0x0105800002187984 */ /* 0x000e620000004800 */
[----:B0-----:R-:W-:Y:S02]  /*3ace0*/  FMUL R25, R3, 1.4426950216293334961 ;  /* 0x3fb8aa3b03197820 */ /* 0x001fe40000400000 */
[----:B---3--:R-:W-:Y:S02]  /*3acf0*/  FFMA R3, R28, c[0x0][0x188], -R18 ;  /* 0x000062001c037a23 */ /* 0x008fe40000000812 */
[----:B------:R0:W-:Y:S02]  /*3ad00*/  MUFU.EX2 R28, R25 ;  /* 0x00000019001c7308 */ /* 0x0001e40000000800 */
[----:B0-----:R-:W-:-:S06]  /*3ad10*/  FMUL R25, R3, 1.4426950216293334961 ;  /* 0x3fb8aa3b03197820 */ /* 0x001fcc0000400000 */
[----:B------:R-:W0:Y:S01]  /*3ad20*/  MUFU.EX2 R25, R25 ;  /* 0x0000001900197308 */ /* 0x000e220000000800 */
[----:B----4-:R3:W-:Y:S01]  /*3ad30*/  STL [R1+0x24], R27 ;  /* 0x0000241b01007387 */ /* 0x0107e20000100800 */
[----:B--2---:R-:W2:Y:S02]  /*3ad40*/  LDL.LU R29, [R1+0x80] ;  /* 0x00008000011d7983 */ /* 0x004ea40000300800 */
[----:B------:R-:W4:Y:S02]  /*3ad50*/  LDL.LU R26, [R1+0x84] ;  /* 0x00008400011a7983 */ /* 0x000f240000300800 */
[----:B-1----:R1:W-:Y:S01]  /*3ad60*/  STL [R1+0x2360], R0 ;  /* 0x0023600001007387 */ /* 0x0023e20000100800 */
[----:B------:R-:W-:Y:S01]  /*3ad70*/  STL [R1+0x998], R18 ;  /* 0x0009981201007387 */ /* 0x000fe20000100800 */
[----:B------:R-:W-:-:S03]  /*3ad80*/  FFMA R3, R19, c[0x0][0x188], -R18 ;  /* 0x0000620013037a23 */ /* 0x000fc60000000812 */
[----:B---3--:R-:W3:Y:S01]  /*3ad90*/  LDL.LU R27, [R1+0xe8] ;  /* 0x0000e800011b7983 */ /* 0x008ee20000300800 */
[----:B------:R-:W2:Y:S02]  /*3ada0*/  LDL R19, [R1+0xc48] ;  /* 0x000c480001137983 */ /* 0x000ea40000100800 */
[----:B-1----:R-:W2:Y:S01]  /*3adb0*/  LDL.LU R0, [R1+0xec] ;  /* 0x0000ec0001007983 */ /* 0x002ea20000300800 */
[----:B0-----:R0:W-:Y:S01]  /*3adc0*/  STL [R1+0x18], R25 ;  /* 0x0000181901007387 */ /* 0x0011e20000100800 */
[----:B------:R-:W-:Y:S02]  /*3add0*/  STL [R1+0x1c], R28 ;  /* 0x00001c1c01007387 */ /* 0x000fe40000100800 */
[----:B------:R1:W-:Y:S02]  /*3ade0*/  STL [R1+0x233c], R28 ;  /* 0x00233c1c01007387 */ /* 0x0003e40000100800 */
[----:B0-----:R-:W-:Y:S01]  /*3adf0*/  FMUL R25, R3, 1.4426950216293334961 ;  /* 0x3fb8aa3b03197820 */ /* 0x001fe20000400000 */
[----:B-1----:R-:W2:Y:S01]  /*3ae00*/  LDL.LU R28, [R1+0xc4] ;  /* 0x0000c400011c7983 */ /* 0x002ea20000300800 */
        /* <DEDUP_REMOVED lines=13> */
[----:B------:R-:W-:Y:S02]  /*3aee0*/  FMNMX R19, R24, R19, !PT ;  /* 0x0000001318137209 */ /* 0x000fe40007800000 */
[----:B------:R-:W1:Y:S04]  /*3aef0*/  LDS R24, [R2.X4+0x10600] ;  /* 0x0106000002187984 */ /* 0x000e680000004800 */
[----:B--2---:R-:W-:-:S04]  /*3af00*/  FFMA R3, R3, c[0x0][0x188], -R18 ;  /* 0x0000620003037a23 */ /* 0x004fc80000000812 */
[----:B0-----:R-:W-:Y:S02]  /*3af10*/  FMUL R25, R3, 1.4426950216293334961 ;  /* 0x3fb8aa3b03197820 */ /* 0x001fe40000400000 */
[--C-:B------:R-:W-:Y:S02]  /*3af20*/  FFMA R3, R28, c[0x0][0x188], -R18.reuse ;  /* 0x000062001c037a23 */ /* 0x100fe40000000812 */
[----:B------:R0:W2:Y:S02]  /*3af30*/  MUFU.EX2 R28, R25 ;  /* 0x00000019001c7308 */ /* 0x0000a40000000800 */
[----:B0-----:R-:W-:Y:S02]  /*3af40*/  FMUL R25, R3, 1.4426950216293334961 ;  /* 0x3fb8aa3b03197820 */ /* 0x001fe40000400000 */
[----:B------:R-:W-:-:S04]  /*3af50*/  FFMA R3, R29, c[0x0][0x188], -R18 ;  /* 0x000062001d037a23 */ /* 0x000fc80000000812 */
[----:B------:R0:W1:Y:S02]  /*3af60*/  MUFU.EX2 R29, R25 ;  /* 0x00000019001d7308 */ /* 0x0000640000000800 */
[----:B0-----:R-:W-:-:S06]  /*3af70*/  FMUL R25, R3, 1.4426950216293334961 ;  /* 0x3fb8aa3b03197820 */ /* 0x001fcc0000400000 */
[----:B------:R-:W0:Y:S01]  /*3af80*/  MUFU.EX2 R25, R25 ;  /* 0x0000001900197308 */ /* 0x000e220000000800 */
[----:B--2---:R-:W-:Y:S01]  /*3af90*/  STL [R1+0x21c], R28 ;  /* 0x00021c1c01007387 */ /* 0x004fe20000100800 */
[----:B----4-:R-:W-:Y:S02]  /*3afa0*/  FFMA R3, R26, c[0x0][0x188], -R18 ;  /* 0x000062001a037a23 */ /* 0x010fe40000000812 */
[----:B------:R-:W2:Y:S02]  /*3afb0*/  LDL.LU R18, [R1+0x2408] ;  /* 0x0024080001127983 */ /* 0x000ea40000300800 */
[----:B-1----:R-:W-:Y:S01]  /*3afc0*/  STL [R1+0x214], R29 ;  /* 0x0002141d01007387 */ /* 0x002fe20000100800 */
[----:B------:R1:W-:Y:S01]  /*3afd0*/  STL [R1+0x2390], R29 ;  /* 0x0023901d01007387 */ /* 0x0003e20000100800 */
[----:B------:R-:W-:Y:S03]  /*3afe0*/  STL [R1+0x994], R19 ;  /* 0x0009941301007387 */ /* 0x000fe60000100800 */
[----:B-1----:R-:W4:Y:S01]  /*3aff0*/  LDL.LU R29, [R1+0x8c] ;  /* 0x00008c00011d7983 */ /* 0x002f220000300800 */
[----:B------:R-:W2:Y:S02]  /*3b000*/  LDL.LU R26, [R1+0x50] ;  /* 0x00005000011a7983 */ /* 0x000ea40000300800 */
[----:B0-----:R0:W-:Y:S02]  /*3b010*/  STL [R1+0x210], R25 ;  /* 0x0002101901007387 */ /* 0x0011e40000100800 */
[----:B0-----:R-:W-:-:S02]  /*3b020*/  FMUL R25, R3, 1.4426950216293334961 ;  /* 0x3fb8aa3b03197820 */ /* 0x001fc40000400000 */
[----:B---3--:R-:W-:Y:S02]  /*3b030*/  FFMA R3, R27, c[0x0][0x188], -R19 ;  /* 0x000062001b037a23 */ /* 0x008fe40000000813 */
[----:B------:R0:W1:Y:S02]  /*3b040*/  MUFU.EX2 R27, R25 ;  /* 0x00000019001b7308 */ /* 0x0000640000000800 */
[----:B0-----:R-:W-:-:S06]  /*3b050*/  FMUL R25, R3, 1.4426950216293334961 ;  /* 0x3fb8aa3b03197820 */ /* 0x001fcc0000400000 */
[----:B------:R-:W0:Y:S01]  /*3b060*/  MUFU.EX2 R25, R25 ;  /* 0x0000001900197308 */ /* 0x000e220000000800 */
[--C-:B------:R-:W-:Y:S02]  /*3b070*/  FFMA R3, R0, c[0x0][0x188], -R19.reuse ;  /* 0x0000620000037a23 */ /* 0x100fe40000000813 */
[----:B------:R-:W3:Y:S01]  /*3b080*/  LDL.LU R0, [R1+0x54] ;  /* 0x0000540001007983 */ /* 0x000ee20000300800 */
[----:B------:R-:W2:Y:S02]  /*3b090*/  LDL R28, [R1+0xc4c] ;  /* 0x000c4c00011c7983 */ /* 0x000ea40000100800 */
[----:B-1----:R-:W-:Y:S01]  /*3b0a0*/  STL [R1+0x20c], R27 ;  /* 0x00020c1b01007387 */ /* 0x002fe20000100800 */
[----:B0-----:R0:W-:Y:S01]  /*3b0b0*/  STL [R1+0xc24], R25 ;  /* 0x000c241901007387 */ /* 0x0011e20000100800 */
        /* <DEDUP_REMOVED lines=23> */
[--C-:B------:R-:W-:Y:S02]  /*3b230*/  FFMA R3, R27, c[0x0][0x188], -R19.reuse ;  /* 0x000062001b037a23 */ /* 0x100fe40000000813 */
[----:B------:R0:W1:Y:S02]  /*3b240*/  MUFU.EX2 R27, R25 ;  /* 0x00000019001b7308 */ /* 0x0000640000000800 */
[----:B0-----:R-:W-:Y:S02]  /*3b250*/  FMUL R25, R3, 1.4426950216293334961 ;  /* 0x3fb8aa3b03197820 */ /* 0x001fe40000400000 */
[----:B----4-:R-:W-:Y:S01]  /*3b260*/  FFMA R3, R29, c[0x0][0x188], -R19 ;  /* 0x000062001d037a23 */ /* 0x010fe20000000813 */
[----:B-1----:R0:W-:Y:S01]  /*3b270*/  STL [R1+0x2d8], R27 ;  /* 0x0002d81b01007387 */ /* 0x0021e20000100800 */
[----:B------:R-:W2:Y:S02]  /*3b280*/  LDL.LU R19, [R1+0x2404] ;  /* 0x0024040001137983 */ /* 0x000ea40000300800 */
[----:B------:R-:W4:Y:S01]  /*3b290*/  LDL.LU R29, [R1+0x58] ;  /* 0x00005800011d7983 */ /* 0x000f220000300800 */
[----:B0-----:R-:W-:-:S02]  /*3b2a0*/  FMNMX R27, R24, R28, !PT ;  /* 0x0000001c181b7209 */ /* 0x001fc40007800000 */
[----:B------:R0:W1:Y:S01]  /*3b2b0*/  MUFU.EX2 R24, R25 ;  /* 0x0000001900187308 */ /* 0x0000620000000800 */
[----:B------:R-:W2:Y:S01]  /*3b2c0*/  LDL.LU R28, [R1+0x5c] ;  /* 0x00005c00011c7983 */ /* 0x000ea20000300800 */
[----:B0-----:R-:W-:Y:S02]  /*3b2d0*/  FMUL R25, R3, 1.4426950216293334961 ;  /* 0x3fb8aa3b03197820 */ /* 0x001fe40000400000 */
[----:B------:R-:W-:-:S04]  /*3b2e0*/  FFMA R3, R26, c[0x0][0x188], -R27 ;  /* 0x000062001a037a23 */ /* 0x000fc8000000081b */
[----:B------:R0:W1:Y:S02]  /*3b2f0*/  MUFU.EX2 R26, R25 ;  /* 0x00000019001a7308 */ /* 0x0000640000000800 */
[----:B0-----:R-:W-:-:S06]  /*3b300*/  FMUL R25, R3, 1.4426950216293334961 ;  /* 0x3fb8aa3b03197820 */ /* 0x001fcc0000400000 */
[----:B------:R-:W0:Y:S01]  /*3b310*/  MUFU.EX2 R25, R25 ;  /* 0x0000001900197308 */ /* 0x000e220000000800 */
[----:B-1----:R-:W-:Y:S01]  /*3b320*/  STL [R1+0xc18], R24 ;  /* 0x000c181801007387 */ /* 0x002fe20000100800 */
[----:B------:R-:W-:Y:S02]  /*3b330*/  STL [R1+0x990], R27 ;  /* 0x0009901b01007387 */ /* 0x000fe40000100800 */
[--C-:B---3--:R-:W-:Y:S02]  /*3b340*/  FFMA R3, R0, c[0x0][0x188], -R27.reuse ;  /* 0x0000620000037a23 */ /* 0x108fe4000000081b */
[----:B------:R-:W1:Y:S01]  /*3b350*/  LDS R24, [R2.X4+0x10680] ;  /* 0x0106800002187984 */ /* 0x000e620000004800 */
[----:B------:R-:W3:Y:S03]  /*3b360*/  LDL.LU R0, [R1+0x48] ;  /* 0x0000480001007983 */ /* 0x000ee60000300800 */
[----:B------:R-:W-:Y:S01]  /*3b370*/  STL [R1+0x2d4], R26 ;  /* 0x0002d41a01007387 */ /* 0x000fe20000100800 */
[----:B0-----:R0:W-:Y:S01]  /*3b380*/  STL [R1+0xc14], R25 ;  /* 0x000c141901007387 */ /* 0x0011e20000100800 */
[----:B------:R0:W-:Y:S02]  /*3b390*/  STL [R1+0x2344], R26 ;  /* 0x0023441a01007387 */ /* 0x0001e40000100800 */
[----:B0-----:R-:W-:Y:S01]  /*3b3a0*/  FMUL R25, R3, 1.4426950216293334961 ;  /* 0x3fb8aa3b03197820 */ /* 0x001fe20000400000 */
[----:B------:R-:W1:Y:S01]  /*3b3b0*/  LDL R26, [R1+0xc58] ;  /* 0x000c5800011a7983 */ /* 0x000e620000100800 */
        /* <DEDUP_REMOVED lines=18> */
[----:B-1----:R-:W-:Y:S01]  /*3b4e0*/  FMNMX R24, R24, R26, !PT ;  /* 0x0000001a18187209 */ /* 0x002fe20007800000 */
[----:B------:R-:W-:-:S04]  /*3b4f0*/  FFMA R13, R13, c[0x0][0x188], -R27 ;  /* 0x000062000d0d7a23 */ /* 0x000fc8000000081b */
[----:B------:R-:W-:Y:S02]  /*3b500*/  FMUL R13, R13, 1.4426950216293334961 ;  /* 0x3fb8aa3b0d0d7820 */ /* 0x000fe40000400000 */
[----:B--2---:R-:W-:-:S04]  /*3b510*/  FFMA R3, R3, c[0x0][0x188], -R27 ;  /* 0x0000620003037a23 */ /* 0x004fc8000000081b */
[----:B0-----:R-:W-:Y:S02]  /*3b520*/  FMUL R25, R3, 1.4426950216293334961 ;  /* 0x3fb8aa3b03197820 */ /* 0x001fe40000400000 */
[----:B------:R-:W-:Y:S02]  /*3b530*/  FFMA R3, R12, c[0x0][0x188], -R27 ;  /* 0x000062000c037a23 */ /* 0x000fe4000000081b */
[----:B------:R-:W0:Y:S02]  /*3b540*/  MUFU.EX2 R12, R25 ;  /* 0x00000019000c7308 */ /* 0x000e240000000800 */
[----:B------:R-:W-:Y:S01]  /*3b550*/  FMUL R3, R3, 1.4426950216293334961 ;  /* 0x3fb8aa3b03037820 */ /* 0x000fe20000400000 */
[----:B0-----:R0:W-:Y:S05]  /*3b560*/  STL [R1+0x330], R12 ;  /* 0x0003300c01007387 */ /* 0x0011ea0000100800 */
[----:B0-----:R0:W1:Y:S01]  /*3b570*/  MUFU.EX2 R12, R3 ;  /* 0x00000003000c7308 */ /* 0x0010620000000800 */
[----:B------:R-:W-:Y:S07]  /*3b580*/  STL [R1+0x98c], R24 ;  /* 0x00098c1801007387 */ /* 0x000fee0000100800 */
[----:B------:R2:W2:Y:S01]  /*3b590*/  MUFU.EX2 R25, R13 ;  /* 0x0000000d00197308 */ /* 0x0004a20000000800 */
[----:B0-----:R-:W0:Y:S04]  /*3b5a0*/  LDS R3, [R2.X4+0x10700] ;  /* 0x0107000002037984 */ /* 0x001e280000004800 */
[----:B-1----:R4:W-:Y:S02]  /*3b5b0*/  STL [R1+0xc04], R12 ;  /* 0x000c040c01007387 */ /* 0x0029e40000100800 */
[----:B----4-:R-:W-:-:S04]  /*3b5c0*/  FFMA R12, R29, c[0x0][0x188], -R24 ;  /* 0x000062001d0c7a23 */ /* 0x010fc80000000818 */
[----:B------:R-:W-:-:S06]  /*3b5d0*/  FMUL R12, R12, 1.4426950216293334961 ;  /* 0x3fb8aa3b0c0c7820 */ /* 0x000fcc0000400000 */
[----:B------:R-:W1:Y:S01]  /*3b5e0*/  MUFU.EX2 R12, R12 ;  /* 0x0000000c000c7308 */ /* 0x000e620000000800 */
[----:B--2---:R-:W-:-:S04]  /*3b5f0*/  FFMA R13, R28, c[0x0][0x188], -R24 ;  /* 0x000062001c0d7a23 */ /* 0x004fc80000000818 */
[----:B------:R-:W-:Y:S01]  /*3b600*/  FMUL R13, R13, 1.4426950216293334961 ;  /* 0x3fb8aa3b0d0d7820 */ /* 0x000fe20000400000 */
[----:B------:R-:W-:Y:S01]  /*3b610*/  STL [R1+0xc00], R25 ;  /* 0x000c001901007387 */ /* 0x000fe20000100800 */
[----:B------:R-:W-:Y:S04]  /*3b620*/  STL [R1+0x2348], R25 ;  /* 0x0023481901007387 */ /* 0x000fe80000100800 */
[----:B------:R-:W2:Y:S01]  /*3b630*/  MUFU.EX2 R13, R13 ;  /* 0x0000000d000d7308 */ /* 0x000ea20000000800 */
[----:B-1----:R3:W-:Y:S02]  /*3b640*/  STL [R1+0xbfc], R12 ;  /* 0x000bfc0c01007387 */ /* 0x0027e40000100800 */
[----:B---3--:R-:W-:Y:S02]  /*3b650*/  FFMA R12, R0, c[0x0][0x188], -R24 ;  /* 0x00006200000c7a23 */ /* 0x008fe40000000818 */
[----:B------:R-:W0:Y:S02]  /*3b660*/  LDL R0, [R1+0xc5c] ;  /* 0x000c5c0001007983 */ /* 0x000e240000100800 */
[----:B------:R-:W-:-:S04]  /*3b670*/  FMUL R12, R12, 1.4426950216293334961 ;  /* 0x3fb8aa3b0c0c7820 */ /* 0x000fc80000400000 */
[----:B------:R1:W3:Y:S01]  /*3b680*/  MUFU.EX2 R25, R12 ;  /* 0x0000000c00197308 */ /* 0x0002e20000000800 */
[----:B--2---:R2:W-:Y:S02]  /*3b690*/  STL [R1+0xbf8], R13 ;  /* 0x000bf80d01007387 */ /* 0x0045e40000100800 */
[--C-:B--2---:R-:W-:Y:S02]  /*3b6a0*/  FFMA R13, R6, c[0x0][0x188], -R24.reuse ;  /* 0x00006200060d7a23 */ /* 0x104fe40000000818 */
[--C-:B-1----:R-:W-:Y:S01]  /*3b6b0*/  FFMA R12, R5, c[0x0][0x188], -R24.reuse ;  /* 0x00006200050c7a23 */ /* 0x102fe20000000818 */
[----:B------:R-:W2:Y:S01]  /*3b6c0*/  LDL.LU R6, [R1+0x2400] ;  /* 0x0024000001067983 */ /* 0x000ea20000300800 */
[----:B------:R-:W-:Y:S02]  /*3b6d0*/  FMUL R13, R13, 1.4426950216293334961 ;  /* 0x3fb8aa3b0d0d7820 */ /* 0x000fe40000400000 */
[----:B---3--:R-:W-:Y:S01]  /*3b6e0*/  STL [R1+0xbf4], R25 ;  /* 0x000bf41901007387 */ /* 0x008fe20000100800 */
[----:B------:R-:W3:Y:S01]  /*3b6f0*/  LDL.LU R5, [R1+0x23fc] ;  /* 0x0023fc0001057983 */ /* 0x000ee20000300800 */
[----:B------:R1:W4:Y:S02]  /*3b700*/  MUFU.EX2 R28, R13 ;  /* 0x0000000d001c7308 */ /* 0x0003240000000800 */
[----:B-1----:R-:W-:-:S02]  /*3b710*/  FFMA R13, R4, c[0x0][0x188], -R24 ;  /* 0x00006200040d7a23 */ /* 0x002fc40000000818 */
[----:B------:R-:W2:Y:S01]  /*3b720*/  LDL.LU R4, [R1+0x23f8] ;  /* 0x0023f80001047983 */ /* 0x000ea20000300800 */
[----:B------:R-:W-:Y:S02]  /*3b730*/  FMUL R12, R12, 1.4426950216293334961 ;  /* 0x3fb8aa3b0c0c7820 */ /* 0x000fe40000400000 */
[----:B------:R-:W-:-:S04]  /*3b740*/  FMUL R13, R13, 1.4426950216293334961 ;  /* 0x3fb8aa3b0d0d7820 */ /* 0x000fc80000400000 */
[----:B------:R-:W1:Y:S08]  /*3b750*/  MUFU.EX2 R12, R12 ;  /* 0x0000000c000c7308 */ /* 0x000e700000000800 */
[----:B------:R-:W1:Y:S01]  /*3b760*/  MUFU.EX2 R13, R13 ;  /* 0x0000000d000d7308 */ /* 0x000e620000000800 */
[----:B----4-:R-:W-:Y:S01]  /*3b770*/  STL [R1+0xbf0], R28 ;  /* 0x000bf01c01007387 */ /* 0x010fe20000100800 */
[----:B------:R-:W-:Y:S03]  /*3b780*/  STL [R1+0x23ac], R28 ;  /* 0x0023ac1c01007387 */ /* 0x000fe60000100800 */
[----:B-1----:R-:W-:Y:S02]  /*3b790*/  STL [R1+0xbec], R12 ;  /* 0x000bec0c01007387 */ /* 0x002fe40000100800 */
[----:B------:R1:W4:Y:S04]  /*3b7a0*/  LDS R12, [R2.X4+0x10780] ;  /* 0x01078000020c7984 */ /* 0x0003280000004800 */
[----:B------:R1:W-:Y:S02]  /*3b7b0*/  STL [R1+0xbe8], R13 ;  /* 0x000be80d01007387 */ /* 0x0003e40000100800 */
[--C-:B------:R-:W-:Y:S01]  /*3b7c0*/  FFMA R15, R15, c[0x0][0x188], -R24.reuse ;  /* 0x000062000f0f7a23 */ /* 0x100fe20000000818 */
[----:B-1----:R-:W4:Y:S01]  /*3b7d0*/  LDL R2, [R1+0xc60] ;  /* 0x000c600001027983 */ /* 0x002f220000100800 */
[----:B------:R-:W-:-:S03]  /*3b7e0*/  FFMA R14, R14, c[0x0][0x188], -R24 ;  /* 0x000062000e0e7a23 */ /* 0x000fc60000000818 */
[----:B------:R-:W-:Y:S01]  /*3b7f0*/  BAR.SYNC.DEFER_BLOCKING 0x0 ;  /* 0x0000000000007b1d */ /* 0x000fe20000010000 */
[----:B------:R-:W-:-:S05]  /*3b800*/  FMUL R14, R14, 1.4426950216293334961 ;  /* 0x3fb8aa3b0e0e7820 */ /* 0x000fca0000400000 */
[----:B------:R-:W1:Y:S01]  /*3b810*/  MUFU.EX2 R13, R14 ;  /* 0x0000000e000d7308 */ /* 0x000e620000000800 */
[----:B0-----:R-:W-:Y:S01]  /*3b820*/  FMNMX R0, R3, R0, !PT ;  /* 0x0000000003007209 */ /* 0x001fe20007800000 */
[----:B------:R-:W-:-:S06]  /*3b830*/  FMUL R3, R15, 1.4426950216293334961 ;  /* 0x3fb8aa3b0f037820 */ /* 0x000fcc0000400000 */
[----:B------:R0:W0:Y:S01]  /*3b840*/  MUFU.EX2 R24, R3 ;  /* 0x0000000300187308 */ /* 0x0000220000000800 */
[----:B------:R-:W-:Y:S01]  /*3b850*/  STL [R1+0x988], R0 ;  /* 0x0009880001007387 */ /* 0x000fe20000100800 */
[----:B-1----:R-:W-:Y:S02]  /*3b860*/  STL [R1+0xbe4], R13 ;  /* 0x000be40d01007387 */ /* 0x002fe40000100800 */
[----:B--2---:R-:W-:-:S04]  /*3b870*/  FFMA R4, R4, c[0x0][0x188], -R0 ;  /* 0x0000620004047a23 */ /* 0x004fc80000000800 */
[----:B0-----:R-:W-:-:S06]  /*3b880*/  FMUL R3, R4, 1.4426950216293334961 ;  /* 0x3fb8aa3b04037820 */ /* 0x001fcc0000400000 */
[----:B------:R-:W0:Y:S01]  /*3b890*/  MUFU.EX2 R3, R3 ;  /* 0x0000000300037308 */ /* 0x000e220000000800 */
[--C-:B---3--:R-:W-:Y:S01]  /*3b8a0*/  FFMA R5, R5, c[0x0][0x188], -R0.reuse ;  /* 0x0000620005057a23 */ /* 0x108fe20000000800 */
[----:B------:R-:W-:Y:S01]  /*3b8b0*/  STL [R1+0xbe0], R24 ;  /* 0x000be01801007387 */ /* 0x000fe20000100800 */
[----:B------:R-:W-:Y:S02]  /*3b8c0*/  STL [R1+0x234c], R24 ;  /* 0x00234c1801007387 */ /* 0x000fe40000100800 */
[----:B------:R-:W-:Y:S01]  /*3b8d0*/  FFMA R4, R8, c[0x0][0x188], -R0 ;  /* 0x0000620008047a23 */ /* 0x000fe20000000800 */
[----:B0-----:R0:W-:Y:S02]  /*3b8e0*/  STL [R1+0xbdc], R3 ;  /* 0x000bdc0301007387 */ /* 0x0011e40000100800 */
[----:B0-----:R-:W-:-:S04]  /*3b8f0*/  FMUL R3, R5, 1.4426950216293334961 ;  /* 0x3fb8aa3b05037820 */ /* 0x001fc80000400000 */
[----:B------:R0:W1:Y:S02]  /*3b900*/  MUFU.EX2 R5, R3 ;  /* 0x0000000300057308 */ /* 0x0000640000000800 */
[----:B0-----:R-:W-:Y:S02]  /*3b910*/  FMUL R3, R4, 1.4426950216293334961 ;  /* 0x3fb8aa3b04037820 */ /* 0x001fe40000400000 */
[----:B------:R-:W-:-:S04]  /*3b920*/  FFMA R4, R9, c[0x0][0x188], -R0 ;  /* 0x0000620009047a23 */ /* 0x000fc80000000800 */
[----:B------:R0:W2:Y:S02]  /*3b930*/  MUFU.EX2 R24, R3 ;  /* 0x0000000300187308 */ /* 0x0000a40000000800 */
[----:B0-----:R-:W-:-:S06]  /*3b940*/  FMUL R3, R4, 1.4426950216293334961 ;  /* 0x3fb8aa3b04037820 */ /* 0x001fcc0000400000 */
[----:B------:R-:W0:Y:S01]  /*3b950*/  MUFU.EX2 R3, R3 ;  /* 0x0000000300037308 */ /* 0x000e220000000800 */
[----:B-1----:R-:W-:Y:S01]  /*3b960*/  STL [R1+0xbd8], R5 ;  /* 0x000bd80501007387 */ /* 0x002fe20000100800 */
[--C-:B------:R-:W-:Y:S02]  /*3b970*/  FFMA R4, R20, c[0x0][0x188], -R0.reuse ;  /* 0x0000620014047a23 */ /* 0x100fe40000000800 */
[----:B--2---:R-:W-:Y:S02]  /*3b980*/  STL [R1+0xbd4], R24 ;  /* 0x000bd41801007387 */ /* 0x004fe40000100800 */
[----:B------:R-:W-:Y:S01]  /*3b990*/  STL [R1+0x23d4], R24 ;  /* 0x0023d41801007387 */ /* 0x000fe20000100800 */
[----:B0-----:R0:W-:Y:S02]  /*3b9a0*/  STL [R1+0xbd0], R3 ;  /* 0x000bd00301007387 */ /* 0x0011e40000100800 */
[----:B0-----:R-:W-:Y:S02]  /*3b9b0*/  FMUL R3, R4, 1.4426950216293334961 ;  /* 0x3fb8aa3b04037820 */ /* 0x001fe40000400000 */
[----:B------:R-:W-:-:S02]  /*3b9c0*/  FFMA R4, R21, c[0x0][0x188], -R0 ;  /* 0x0000620015047a23 */ /* 0x000fc40000000800 */
[----:B------:R0:W1:Y:S02]  /*3b9d0*/  MUFU.EX2 R27, R3 ;  /* 0x00000003001b7308 */ /* 0x0000640000000800 */
[----:B0-----:R-:W-:-:S06]  /*3b9e0*/  FMUL R3, R4, 1.4426950216293334961 ;  /* 0x3fb8aa3b04037820 */ /* 0x001fcc0000400000 */
[----:B------:R-:W0:Y:S01]  /*3b9f0*/  MUFU.EX2 R3, R3 ;  /* 0x0000000300037308 */ /* 0x000e220000000800 */
[----:B------:R-:W-:Y:S01]  /*3ba00*/  FFMA R4, R16, c[0x0][0x188], -R0 ;  /* 0x0000620010047a23 */ /* 0x000fe20000000800 */
[----:B-1----:R-:W-:Y:S01]  /*3ba10*/  STL [R1+0xbcc], R27 ;  /* 0x000bcc1b01007387 */ /* 0x002fe20000100800 */
[----:B------:R-:W-:Y:S01]  /*3ba20*/  STL [R1+0x2394], R27 ;  /* 0x0023941b01007387 */ /* 0x000fe20000100800 */
[----:B----4-:R-:W-:-:S05]  /*3ba30*/  FMNMX R5, R12, R2, !PT ;  /* 0x000000020c057209 */ /* 0x010fca0007800000 */
[--C-:B------:R-:W-:Y:S01]  /*3ba40*/  FFMA R6, R6, c[0x0][0x188], -R5.reuse ;  /* 0x0000620006067a23 */ /* 0x100fe20000000805 */
[----:B0-----:R0:W-:Y:S01]  /*3ba50*/  STL [R1+0xbc8], R3 ;  /* 0x000bc80301007387 */ /* 0x0011e20000100800 */
[----:B------:R-:W-:Y:S02]  /*3ba60*/  FFMA R7, R7, c[0x0][0x188], -R5 ;  /* 0x0000620007077a23 */ /* 0x000fe40000000805 */
[----:B------:R-:W2:Y:S02]  /*3ba70*/  LDL R13, [R1+0x204] ;  /* 0x00020400010d7983 */ /* 0x000ea40000100800 */
[----:B0-----:R-:W-:Y:S02]  /*3ba80*/  FMUL R3, R4, 1.4426950216293334961 ;  /* 0x3fb8aa3b04037820 */ /* 0x001fe40000400000 */
[----:B------:R-:W-:Y:S02]  /*3ba90*/  FFMA R4, R17, c[0x0][0x188], -R0 ;  /* 0x0000620011047a23 */ /* 0x000fe40000000800 */
[----:B------:R0:W1:Y:S02]  /*3baa0*/  MUFU.EX2 R25, R3 ;  /* 0x0000000300197308 */ /* 0x0000640000000800 */
[----:B0-----:R-:W-:-:S06]  /*3bab0*/  FMUL R3, R4, 1.4426950216293334961 ;  /* 0x3fb8aa3b04037820 */ /* 0x001fcc0000400000 */
[----:B------:R0:W3:Y:S02]  /*3bac0*/  MUFU.EX2 R21, R3 ;  /* 0x0000000300157308 */ /* 0x0000e40000000800 */
[----:B0-----:R-:W-:-:S06]  /*3bad0*/  FMUL R3, R6, 1.4426950216293334961 ;  /* 0x3fb8aa3b06037820 */ /* 0x001fcc0000400000 */
[----:B------:R0:W4:Y:S01]  /*3bae0*/  MUFU.EX2 R17, R3 ;  /* 0x0000000300117308 */ /* 0x0001220000000800 */
[----:B------:R-:W-:Y:S02]  /*3baf0*/  FFMA R4, R10, c[0x0][0x188], -R5 ;  /* 0x000062000a047a23 */ /* 0x000fe40000000805 */
[----:B0-----:R-:W-:-:S05]  /*3bb00*/  FMUL R3, R7, 1.4426950216293334961 ;  /* 0x3fb8aa3b07037820 */ /* 0x001fca0000400000 */
[----:B------:R0:W4:Y:S01]  /*3bb10*/  MUFU.EX2 R0, R3 ;  /* 0x0000000300007308 */ /* 0x0001220000000800 */
[----:B------:R-:W-:Y:S01]  /*3bb20*/  STL [R1+0x984], R5 ;  /* 0x0009840501007387 */ /* 0x000fe20000100800 */
[----:B------:R-:W2:Y:S02]  /*3bb30*/  LDL R2, [R1+0x208] ;  /* 0x0002080001027983 */ /* 0x000ea40000100800 */
[----:B-1----:R-:W-:Y:S02]  /*3bb40*/  STL [R1+0xbc4], R25 ;  /* 0x000bc41901007387 */ /* 0x002fe40000100800 */
[----:B------:R-:W-:Y:S01]  /*3bb50*/  STL [R1+0x2350], R25 ;  /* 0x0023501901007387 */ /* 0x000fe20000100800 */
[----:B---3--:R-:W-:Y:S01]  /*3bb60*/  STL [R1+0xbc0], R21 ;  /* 0x000bc01501007387 */ /* 0x008fe20000100800 */
[----:B0-----:R-:W-:Y:S02]  /*3bb70*/  FMUL R3, R4, 1.4426950216293334961 ;  /* 0x3fb8aa3b04037820 */ /* 0x001fe40000400000 */
[----:B------:R-:W-:Y:S01]  /*3bb80*/  FFMA R4, R11, c[0x0][0x188], -R5 ;  /* 0x000062000b047a23 */ /* 0x000fe20000000805 */
[----:B------:R-:W-:Y:S01]  /*3bb90*/  STL [R1+0x2354], R21 ;  /* 0x0023541501007387 */ /* 0x000fe20000100800 */
[----:B------:R0:W1:Y:S01]  /*3bba0*/  MUFU.EX2 R28, R3 ;  /* 0x00000003001c7308 */ /* 0x0000620000000800 */
[----:B----4-:R-:W-:Y:S02]  /*3bbb0*/  STL [R1+0xbbc], R17 ;  /* 0x000bbc1101007387 */ /* 0x010fe40000100800 */
[----:B------:R-:W-:Y:S01]  /*3bbc0*/  STL [R1+0x23e4], R17 ;  /* 0x0023e41101007387 */ /* 0x000fe20000100800 */
[----:B------:R3:W-:Y:S02]  /*3bbd0*/  STL [R1+0xbb8], R0 ;  /* 0x000bb80001007387 */ /* 0x0007e40000100800 */
[----:B0-----:R-:W-:-:S04]  /*3bbe0*/  FMUL R3, R4, 1.4426950216293334961 ;  /* 0x3fb8aa3b04037820 */ /* 0x001fc80000400000 */
[----:B---3--:R0:W3:Y:S01]  /*3bbf0*/  MUFU.EX2 R0, R3 ;  /* 0x0000000300007308 */ /* 0x0080e20000000800 */
[--C-:B------:R-:W-:Y:S01]  /*3bc00*/  FFMA R4, R22, c[0x0][0x188], -R5.reuse ;  /* 0x0000620016047a23 */ /* 0x100fe20000000805 */
[----:B-1----:R-:W-:Y:S03]  /*3bc10*/  STL [R1+0xbb4], R28 ;  /* 0x000bb41c01007387 */ /* 0x002fe60000100800 */
[----:B0-----:R-:W-:Y:S02]  /*3bc20*/  FMUL R3, R4, 1.4426950216293334961 ;  /* 0x3fb8aa3b04037820 */ /* 0x001fe40000400000 */
[----:B------:R-:W-:Y:S01]  /*3bc30*/  FFMA R4, R23, c[0x0][0x188], -R5 ;  /* 0x0000620017047a23 */ /* 0x000fe20000000805 */
[----:B------:R-:W-:Y:S01]  /*3bc40*/  STL [R1+0x23d8], R28 ;  /* 0x0023d81c01007387 */ /* 0x000fe20000100800 */
[----:B------:R0:W1:Y:S03]  /*3bc50*/  MUFU.EX2 R29, R3 ;  /* 0x00000003001d7308 */ /* 0x0000660000000800 */
[----:B---3--:R-:W-:Y:S01]  /*3bc60*/  STL [R1+0xbb0], R0 ;  /* 0x000bb00001007387 */ /* 0x008fe20000100800 */
[----:B------:R3:W-:Y:S02]  /*3bc70*/  STL [R1+0x23a8], R0 ;  /* 0x0023a80001007387 */ /* 0x0007e40000100800 */
[----:B0-----:R-:W-:-:S04]  /*3bc80*/  FMUL R3, R4, 1.4426950216293334961 ;  /* 0x3fb8aa3b04037820 */ /* 0x001fc80000400000 */
[----:B---3--:R-:W0:Y:S01]  /*3bc90*/  MUFU.EX2 R0, R3 ;  /* 0x0000000300007308 */ /* 0x008e220000000800 */
[----:B-1----:R-:W-:Y:S01]  /*3bca0*/  STL [R1+0x9cc], R29 ;  /* 0x0009cc1d01007387 */ /* 0x002fe20000100800 */
[----:B------:R1:W-:Y:S03]  /*3bcb0*/  STL [R1+0x2398], R29 ;  /* 0x0023981d01007387 */ /* 0x0003e60000100800 */
[----:B0-----:R0:W-:Y:S01]  /*3bcc0*/  STL [R1+0x9c8], R0 ;  /* 0x0009c80001007387 */ /* 0x0011e20000100800 */
[----:B------:R-:W3:Y:S02]  /*3bcd0*/  LDL R15, [R1+0xc24] ;  /* 0x000c2400010f7983 */ /* 0x000ee40000100800 */
[----:B------:R-:W-:Y:S02]  /*3bce0*/  FFMA R4, R18, c[0x0][0x188], -R5 ;  /* 0x0000620012047a23 */ /* 0x000fe40000000805 */
[----:B------:R-:W4:Y:S01]  /*3bcf0*/  LDL R6, [R1+0x1c8] ;  /* 0x0001c80001067983 */ /* 0x000f220000100800 */
[----:B------:R-:W4:Y:S04]  /*3bd00*/  LDL R7, [R1+0x1a8] ;  /* 0x0001a80001077983 */ /* 0x000f280000100800 */
[----:B-1----:R-:W4:Y:S01]  /*3bd10*/  LDL R29, [R1+0x184] ;  /* 0x00018400011d7983 */ /* 0x002f220000100800 */
[----:B------:R-:W-:-:S02]  /*3bd20*/  FMUL R3, R4, 1.4426950216293334961 ;  /* 0x3fb8aa3b04037820 */ /* 0x000fc40000400000 */
[----:B------:R-:W-:Y:S01]  /*3bd30*/  FFMA R4, R19, c[0x0][0x188], -R5 ;  /* 0x0000620013047a23 */ /* 0x000fe20000000805 */
[----:B------:R-:W4:Y:S04]  /*3bd40*/  LDL R8, [R1+0x188] ;  /* 0x0001880001087983 */ /* 0x000f280000100800 */
[----:B------:R-:W4:Y:S01]  /*3bd50*/  LDL R5, [R1+0x1e4] ;  /* 0x0001e40001057983 */ /* 0x000f220000100800 */
[----:B------:R1:W2:Y:S03]  /*3bd60*/  MUFU.EX2 R26, R3 ;  /* 0x00000003001a7308 */ /* 0x0002a60000000800 */
[----:B------:R-:W4:Y:S04]  /*3bd70*/  LDL R19, [R1+0x1a4] ;  /* 0x0001a40001137983 */ /* 0x000f280000100800 */
[----:B0-----:R-:W4:Y:S04]  /*3bd80*/  LDL R0, [R1+0x134] ;  /* 0x0001340001007983 */ /* 0x001f280000100800 */
[----:B------:R-:W4:Y:S04]  /*3bd90*/  LDL R9, [R1+0x13c] ;  /* 0x00013c0001097983 */ /* 0x000f280000100800 */
[----:B------:R-:W4:Y:S04]  /*3bda0*/  LDL R23, [R1+0x114] ;  /* 0x0001140001177983 */ /* 0x000f280000100800 */
[----:B------:R-:W4:Y:S04]  /*3bdb0*/  LDL R10, [R1+0x118] ;  /* 0x00011800010a7983 */ /* 0x000f280000100800 */
[----:B------:R-:W4:Y:S04]  /*3bdc0*/  LDL R22, [R1+0xb4] ;  /* 0x0000b40001167983 */ /* 0x000f280000100800 */
[----:B------:R-:W4:Y:S04]  /*3bdd0*/  LDL R11, [R1+0xb8] ;  /* 0x0000b800010b7983 */ /* 0x000f280000100800 */
[----:B------:R-:W4:Y:S01]  /*3bde0*/  LDL R21, [R1+0x94] ;  /* 0x0000940001157983 */ /* 0x000f220000100800 */
[----:B-1----:R-:W-:-:S03]  /*3bdf0*/  FMUL R3, R4, 1.4426950216293334961 ;  /* 0x3fb8aa3b04037820 */ /* 0x002fc60000400000 */
[----:B------:R-:W4:Y:S04]  /*3be00*/  LDL R12, [R1+0x98] ;  /* 0x00009800010c7983 */ /* 0x000f280000100800 */
[----:B------:R-:W4:Y:S04]  /*3be10*/  LDL R25, [R1+0x64] ;  /* 0x0000640001197983 */ /* 0x000f280000100800 */
[----:B------:R-:W4:Y:S01]  /*3be20*/  LDL R14, [R1+0x18] ;  /* 0x00001800010e7983 */ /* 0x000f220000100800 */
[----:B--2---:R-:W-:-:S03]  /*3be30*/  FADD R4, R2, R13 ;  /* 0x0000000d02047221 */ /* 0x004fc60000000000 */
[----:B------:R-:W4:Y:S04]  /*3be40*/  LDL R2, [R1+0x1e8] ;  /* 0x0001e80001027983 */ /* 0x000f280000100800 */
[----:B------:R-:W2:Y:S04]  /*3be50*/  LDL R13, [R1+0x68] ;  /* 0x00006800010d7983 */ /* 0x000ea80000100800 */
[----:B---3--:R0:W-:Y:S01]  /*3be60*/  STL [R1+0x23f4], R15 ;  /* 0x0023f40f01007387 */ /* 0x0081e20000100800 */
[----:B------:R-:W3:Y:S01]  /*3be70*/  LDL R16, [R1+0xc14] ;  /* 0x000c140001107983 */ /* 0x000ee20000100800 */
[----:B------:R1:W1:Y:S02]  /*3be80*/  MUFU.EX2 R20, R3 ;  /* 0x0000000300147308 */ /* 0x0002640000000800 */
[----:B0-----:R-:W2:Y:S04]  /*3be90*/  LDL R15, [R1+0x14] ;  /* 0x00001400010f7983 */ /* 0x001ea80000100800 */
[----:B---3--:R0:W-:Y:S01]  /*3bea0*/  STL [R1+0x23f0], R16 ;  /* 0x0023f01001007387 */ /* 0x0081e20000100800 */
[----:B-1----:R-:W3:Y:S03]  /*3beb0*/  LDL R3, [R1+0xbfc] ;  /* 0x000bfc0001037983 */ /* 0x002ee60000100800 */
[----:B0-----:R-:W2:Y:S04]  /*3bec0*/  LDL R16, [R1+0x2e0] ;  /* 0x0002e00001107983 */ /* 0x001ea80000100800 */
[----:B---3--:R0:W-:Y:S01]  /*3bed0*/  STL [R1+0x23ec], R3 ;  /* 0x0023ec0301007387 */ /* 0x0081e20000100800 */
[----:B------:R-:W3:Y:S03]  /*3bee0*/  LDL R17, [R1+0xbd8] ;  /* 0x000bd80001117983 */ /* 0x000ee60000100800 */
[----:B0-----:R-:W2:Y:S04]  /*3bef0*/  LDL R3, [R1+0x2d0] ;  /* 0x0002d00001037983 */ /* 0x001ea80000100800 */
[----:B---3--:R0:W-:Y:S01]  /*3bf00*/  STL [R1+0x23e8], R17 ;  /* 0x0023e81101007387 */ /* 0x0081e20000100800 */
[----:B------:R-:W3:Y:S03]  /*3bf10*/  LDL R18, [R1+0xbdc] ;  /* 0x000bdc0001127983 */ /* 0x000ee60000100800 */
[----:B0-----:R-:W2:Y:S01]  /*3bf20*/  LDL R17, [R1+0xbf8] ;  /* 0x000bf80001117983 */ /* 0x001ea20000100800 */
[----:B------:R0:W-:Y:S02]  /*3bf30*/  STL [R1+0x23e0], R4 ;  /* 0x0023e00401007387 */ /* 0x0001e40000100800 */
[----:B------:R-:W2:Y:S01]  /*3bf40*/  LDL R28, [R1+0x1e0] ;  /* 0x0001e000011c7983 */ /* 0x000ea20000100800 */
[----:B0-----:R-:W3:Y:S04]  /*3bf50*/  LDL R4, [R1+0xbb8] ;  /* 0x000bb80001047983 */ /* 0x001ee80000100800 */
[----:B--2---:R0:W-:Y:S01]  /*3bf60*/  STL [R1+0x23dc], R28 ;  /* 0x0023dc1c01007387 */ /* 0x0041e20000100800 */
[----:B------:R-:W2:Y:S02]  /*3bf70*/  LDL R24, [R1+0x1c0] ;  /* 0x0001c00001187983 */ /* 0x000ea40000100800 */
[----:B------:R-:W2:Y:S01]  /*3bf80*/  LDL R27, [R1+0x180] ;  /* 0x00018000011b7983 */ /* 0x000ea20000100800 */
[----:B0-----:R-:W2:Y:S01]  /*3bf90*/  LDL R28, [R1+0x200] ;  /* 0x00020000011c7983 */ /* 0x001ea20000100800 */
[----:B------:R-:W-:Y:S02]  /*3bfa0*/  STL [R1+0x9c4], R26 ;  /* 0x0009c41a01007387 */ /* 0x000fe40000100800 */
[----:B------:R0:W-:Y:S02]  /*3bfb0*/  STL [R1+0x2358], R26 ;  /* 0x0023581a01007387 */ /* 0x0001e40000100800 */
[----:B0-----:R-:W2:Y:S01]  /*3bfc0*/  LDL R26, [R1+0x1c4] ;  /* 0x0001c400011a7983 */ /* 0x001ea20000100800 */
[----:B----4-:R-:W-:-:S02]  /*3bfd0*/  FADD R5, R2, R5 ;  /* 0x0000000502057221 */ /* 0x010fc40000000000 */
[----:B------:R-:W4:Y:S02]  /*3bfe0*/  LDL R2, [R1+0x130] ;  /* 0x0001300001027983 */ /* 0x000f240000100800 */
[----:B------:R-:W-:Y:S02]  /*3bff0*/  FADD R7, R7, R19 ;  /* 0x0000001307077221 */ /* 0x000fe40000000000 */
[----:B------:R-:W-:Y:S02]  /*3c000*/  FADD R8, R8, R29 ;  /* 0x0000001d08087221 */ /* 0x000fe40000000000 */
[----:B------:R-:W-:Y:S02]  /*3c010*/  FADD R9, R9, R0 ;  /* 0x0000000009097221 */ /* 0x000fe40000000000 */
[----:B------:R-:W-:Y:S02]  /*3c020*/  FADD R10, R10, R23 ;  /* 0x000000170a0a7221 */ /* 0x000fe40000000000 */
[----:B------:R-:W-:-:S02]  /*3c030*/  FADD R11, R11, R22 ;  /* 0x000000160b0b7221 */ /* 0x000fc40000000000 */
[----:B------:R-:W-:Y:S02]  /*3c040*/  FADD R12, R12, R21 ;  /* 0x000000150c0c7221 */ /* 0x000fe40000000000 */
[----:B------:R-:W-:Y:S02]  /*3c050*/  FADD R13, R13, R25 ;  /* 0x000000190d0d7221 */ /* 0x000fe40000000000 */
[----:B------:R-:W-:Y:S02]  /*3c060*/  FADD R14, R14, R15 ;  /* 0x0000000f0e0e7221 */ /* 0x000fe40000000000 */
[----:B--2---:R-:W-:Y:S02]  /*3c070*/  FADD R6, R6, R26 ;  /* 0x0000001a06067221 */ /* 0x004fe40000000000 */
[----:B------:R-:W2:Y:S01]  /*3c080*/  LDL R26, [R1+0x110] ;  /* 0x00011000011a7983 */ /* 0x000ea20000100800 */
[----:B------:R-:W-:Y:S02]  /*3c090*/  STL [R1+0x79c], R20 ;  /* 0x00079c1401007387 */ /* 0x000fe40000100800 */
[----:B------:R0:W-:Y:S02]  /*3c0a0*/  STL [R1+0x2364], R20 ;  /* 0x0023641401007387 */ /* 0x0001e40000100800 */
[----:B------:R-:W2:Y:S01]  /*3c0b0*/  LDL R19, [R1+0xb0] ;  /* 0x0000b00001137983 */ /* 0x000ea20000100800 */
[----:B------:R-:W2:Y:S04]  /*3c0c0*/  LDL R29, [R1+0x90] ;  /* 0x00009000011d7983 */ /* 0x000ea80000100800 */
[----:B------:R-:W2:Y:S04]  /*3c0d0*/  LDL R0, [R1+0x60] ;  /* 0x0000600001007983 */ /* 0x000ea80000100800 */
[----:B------:R-:W2:Y:S04]  /*3c0e0*/  LDL R23, [R1+0x220] ;  /* 0x0002200001177983 */ /* 0x000ea80000100800 */
[----:B------:R-:W2:Y:S04]  /*3c0f0*/  LDL R22, [R1+0xc20] ;  /* 0x000c200001167983 */ /* 0x000ea80000100800 */
[----:B------:R-:W2:Y:S04]  /*3c100*/  LDL R21, [R1+0xc10] ;  /* 0x000c100001157983 */ /* 0x000ea80000100800 */
[----:B------:R-:W2:Y:S04]  /*3c110*/  LDL R25, [R1+0xbf4] ;  /* 0x000bf40001197983 */ /* 0x000ea80000100800 */
[----:B0-----:R-:W2:Y:S01]  /*3c120*/  LDL R20, [R1+0x1a0] ;  /* 0x0001a00001147983 */ /* 0x001ea20000100800 */
[----:B------:R-:W2:Y:S02]  /*3c130*/  LDL.LU R15, [R1+0x23f4] ;  /* 0x0023f400010f7983 */ /* 0x000ea40000300800 */
[----:B--2---:R-:W-:-:S02]  /*3c140*/  FADD R15, R15, R16 ;  /* 0x000000100f0f7221 */ /* 0x004fc40000000000 */
[----:B------:R-:W2:Y:S02]  /*3c150*/  LDL.LU R16, [R1+0x23f0] ;  /* 0x0023f00001107983 */ /* 0x000ea40000300800 */
[----:B--2---:R-:W-:Y:S02]  /*3c160*/  FADD R16, R16, R3 ;  /* 0x0000000310107221 */ /* 0x004fe40000000000 */
[----:B------:R-:W2:Y:S02]  /*3c170*/  LDL.LU R3, [R1+0x23ec] ;  /* 0x0023ec0001037983 */ /* 0x000ea40000300800 */
[----:B--2---:R-:W-:Y:S02]  /*3c180*/  FADD R3, R3, R17 ;  /* 0x0000001103037221 */ /* 0x004fe40000000000 */
[----:B------:R-:W3:Y:S02]  /*3c190*/  LDL.LU R17, [R1+0x23e8] ;  /* 0x0023e80001117983 */ /* 0x000ee40000300800 */
[----:B---3--:R-:W-:-:S02]  /*3c1a0*/  FADD R18, R18, R17 ;  /* 0x0000001112127221 */ /* 0x008fc40000000000 */
[----:B------:R-:W2:Y:S02]  /*3c1b0*/  LDL.LU R17, [R1+0x23e4] ;  /* 0x0023e40001117983 */ /* 0x000ea40000300800 */
[----:B--2---:R-:W-:Y:S02]  /*3c1c0*/  FADD R17, R17, R4 ;  /* 0x0000000411117221 */ /* 0x004fe40000000000 */
[----:B------:R-:W2:Y:S01]  /*3c1d0*/  LDL.LU R4, [R1+0x23e0] ;  /* 0x0023e00001047983 */ /* 0x000ea20000300800 */
[----:B------:R-:W-:Y:S02]  /*3c1e0*/  FADD R8, R27, R8 ;  /* 0x000000081b087221 */ /* 0x000fe40000000000 */
[----:B--2---:R-:W-:Y:S02]  /*3c1f0*/  FADD R4, R28, R4 ;  /* 0x000000041c047221 */ /* 0x004fe40000000000 */
[----:B------:R-:W2:Y:S01]  /*3c200*/  LDL.LU R28, [R1+0x23dc] ;  /* 0x0023dc00011c7983 */ /* 0x000ea20000300800 */
[----:B----4-:R-:W-:-:S02]  /*3c210*/  FADD R9, R2, R9 ;  /* 0x0000000902097221 */ /* 0x010fc40000000000 */
[----:B------:R-:W-:Y:S02]  /*3c220*/  FADD R6, R24, R6 ;  /* 0x0000000618067221 */ /* 0x000fe40000000000 */
[----:B------:R-:W-:Y:S02]  /*3c230*/  FADD R10, R26, R10 ;  /* 0x0000000a1a0a7221 */ /* 0x000fe40000000000 */
[----:B------:R-:W-:Y:S02]  /*3c240*/  FADD R11, R19, R11 ;  /* 0x0000000b130b7221 */ /* 0x000fe40000000000 */
[----:B------:R-:W-:Y:S02]  /*3c250*/  FADD R12, R29, R12 ;  /* 0x0000000c1d0c7221 */ /* 0x000fe40000000000 */
[----:B------:R-:W-:Y:S02]  /*3c260*/  FADD R13, R0, R13 ;  /* 0x0000000d000d7221 */ /* 0x000fe40000000000 */
[----:B------:R-:W-:-:S02]  /*3c270*/  FADD R14, R23, R14 ;  /* 0x0000000e170e7221 */ /* 0x000fc40000000000 */
[----:B------:R-:W-:Y:S02]  /*3c280*/  FADD R15, R22, R15 ;  /* 0x0000000f160f7221 */ /* 0x000fe40000000000 */
[----:B------:R-:W-:Y:S02]  /*3c290*/  FADD R16, R21, R16 ;  /* 0x0000001015107221 */ /* 0x000fe40000000000 */
[----:B--2---:R-:W-:Y:S02]  /*3c2a0*/  FADD R5, R28, R5 ;  /* 0x000000051c057221 */ /* 0x004fe40000000000 */
[----:B------:R-:W2:Y:S01]  /*3c2b0*/  LDL.LU R28, [R1+0x23d8] ;  /* 0x0023d800011c7983 */ /* 0x000ea20000300800 */
[----:B------:R-:W3:Y:S02]  /*3c2c0*/  LDL.LU R24, [R1+0x23d4] ;  /* 0x0023d40001187983 */ /* 0x000ee40000300800 */
[----:B------:R0:W-:Y:S02]  /*3c2d0*/  STL [R1+0x23d0], R8 ;  /* 0x0023d00801007387 */ /* 0x0001e40000100800 */
[----:B------:R-:W4:Y:S01]  /*3c2e0*/  LDL R27, [R1+0x1fc] ;  /* 0x0001fc00011b7983 */ /* 0x000f220000100800 */
[----:B------:R-:W4:Y:S01]  /*3c2f0*/  LDL R2, [R1+0x1dc] ;  /* 0x0001dc0001027983 */ /* 0x000f220000100800 */
[----:B------:R1:W-:Y:S02]  /*3c300*/  STL [R1+0x23cc], R9 ;  /* 0x0023cc0901007387 */ /* 0x0003e40000100800 */
[----:B------:R1:W-:Y:S02]  /*3c310*/  STL [R1+0x23c8], R10 ;  /* 0x0023c80a01007387 */ /* 0x0003e40000100800 */
[----:B------:R1:W-:Y:S01]  /*3c320*/  STL [R1+0x23c4], R11 ;  /* 0x0023c40b01007387 */ /* 0x0003e20000100800 */
[----:B------:R1:W-:Y:S01]  /*3c330*/  STL [R1+0x23c0], R12 ;  /* 0x0023c00c01007387 */ /* 0x0003e20000100800 */
[----:B------:R1:W-:Y:S02]  /*3c340*/  STL [R1+0x23bc], R13 ;  /* 0x0023bc0d01007387 */ /* 0x0003e40000100800 */
[----:B------:R1:W-:Y:S02]  /*3c350*/  STL [R1+0x23b8], R14 ;  /* 0x0023b80e01007387 */ /* 0x0003e40000100800 */
[----:B------:R1:W-:Y:S01]  /*3c360*/  STL [R1+0x23b4], R15 ;  /* 0x0023b40f01007387 */ /* 0x0003e20000100800 */
[----:B------:R1:W-:Y:S01]  /*3c370*/  STL [R1+0x23b0], R16 ;  /* 0x0023b01001007387 */ /* 0x0003e20000100800 */
[----:B------:R-:W4:Y:S02]  /*3c380*/  LDL R29, [R1+0x17c] ;  /* 0x00017c00011d7983 */ /* 0x000f240000100800 */
[----:B0-----:R-:W4:Y:S02]  /*3c390*/  LDL R8, [R1+0x19c] ;  /* 0x00019c0001087983 */ /* 0x001f240000100800 */
[----:B-1----:R-:W4:Y:S01]  /*3c3a0*/  LDL R9, [R1+0x178] ;  /* 0x0001780001097983 */ /* 0x002f220000100800 */
        /* <DEDUP_REMOVED lines=8> */
[----:B--2---:R-:W-:-:S02]  /*3c430*/  FADD R17, R28, R17 ;  /* 0x000000111c117221 */ /* 0x004fc40000000000 */
[----:B---3--:R-:W-:Y:S01]  /*3c440*/  FADD R18, R24, R18 ;  /* 0x0000001218127221 */ /* 0x008fe20000000000 */
[----:B------:R-:W2:Y:S04]  /*3c450*/  LDL R28, [R1+0xc0c] ;  /* 0x000c0c00011c7983 */ /* 0x000ea80000100800 */
[----:B------:R-:W3:Y:S01]  /*3c460*/  LDL R24, [R1+0x1bc] ;  /* 0x0001bc0001187983 */ /* 0x000ee20000100800 */
[----:B----4-:R-:W-:-:S03]  /*3c470*/  FADD R5, R2, R5 ;  /* 0x0000000502057221 */ /* 0x010fc60000000000 */
[----:B------:R-:W4:Y:S04]  /*3c480*/  LDL R2, [R1+0x1f8] ;  /* 0x0001f80001027983 */ /* 0x000f280000100800 */
[----:B------:R0:W-:Y:S04]  /*3c490*/  STL [R1+0x239c], R29 ;  /* 0x00239c1d01007387 */ /* 0x0001e80000100800 */
[----:B0-----:R-:W2:Y:S01]  /*3c4a0*/  LDL R29, [R1+0x198] ;  /* 0x00019800011d7983 */ /* 0x001ea20000100800 */
[----:B------:R-:W-:-:S03]  /*3c4b0*/  FADD R7, R20, R7 ;  /* 0x0000000714077221 */ /* 0x000fc60000000000 */
[----:B--2---:R0:W-:Y:S04]  /*3c4c0*/  STL [R1+0x23a0], R29 ;  /* 0x0023a01d01007387 */ /* 0x0041e80000100800 */
[----:B0-----:R-:W2:Y:S01]  /*3c4d0*/  LDL R29, [R1+0x1b8] ;  /* 0x0001b800011d7983 */ /* 0x001ea20000100800 */
[----:B------:R-:W-:Y:S02]  /*3c4e0*/  FADD R3, R25, R3 ;  /* 0x0000000319037221 */ /* 0x000fe40000000000 */
[----:B------:R-:W-:Y:S02]  /*3c4f0*/  FADD R4, R27, R4 ;  /* 0x000000041b047221 */ /* 0x000fe40000000000 */
[----:B---3--:R-:W-:Y:S02]  /*3c500*/  FADD R6, R24, R6 ;  /* 0x0000000618067221 */ /* 0x008fe40000000000 */
[----:B------:R-:W-:Y:S01]  /*3c510*/  FADD R7, R8, R7 ;  /* 0x0000000708077221 */ /* 0x000fe20000000000 */
[----:B--2---:R0:W-:Y:S01]  /*3c520*/  STL [R1+0x23a4], R29 ;  /* 0x0023a41d01007387 */ /* 0x0041e20000100800 */
[----:B------:R-:W2:Y:S02]  /*3c530*/  LDL R27, [R1+0x128] ;  /* 0x00012800011b7983 */ /* 0x000ea40000100800 */
[----:B------:R-:W3:Y:S02]  /*3c540*/  LDL R20, [R1+0xf8] ;  /* 0x0000f80001147983 */ /* 0x000ee40000100800 */
[----:B------:R-:W2:Y:S01]  /*3c550*/  LDL R26, [R1+0xa8] ;  /* 0x0000a800011a7983 */ /* 0x000ea20000100800 */
[----:B------:R-:W2:Y:S04]  /*3c560*/  LDL R19, [R1+0x78] ;  /* 0x0000780001137983 */ /* 0x000ea80000100800 */
[----:B------:R-:W2:Y:S04]  /*3c570*/  LDL R23, [R1+0x28] ;  /* 0x0000280001177983 */ /* 0x000ea80000100800 */
[----:B------:R-:W2:Y:S04]  /*3c580*/  LDL R22, [R1+0x21c] ;  /* 0x00021c0001167983 */ /* 0x000ea80000100800 */
[----:B------:R-:W2:Y:S04]  /*3c590*/  LDL R21, [R1+0xc1c] ;  /* 0x000c1c0001157983 */ /* 0x000ea80000100800 */
[----:B0-----:R-:W2:Y:S04]  /*3c5a0*/  LDL R29, [R1+0x1d8] ;  /* 0x0001d800011d7983 */ /* 0x001ea80000100800 */
[----:B------:R-:W2:Y:S04]  /*3c5b0*/  LDL R25, [R1+0xc08] ;  /* 0x000c080001197983 */ /* 0x000ea80000100800 */
[----:B------:R-:W2:Y:S01]  /*3c5c0*/  LDL R24, [R1+0xbec] ;  /* 0x000bec0001187983 */ /* 0x000ea20000100800 */
[----:B------:R-:W2:Y:S02]  /*3c5d0*/  LDL.LU R8, [R1+0x23d0] ;  /* 0x0023d00001087983 */ /* 0x000ea40000300800 */
[----:B--2---:R-:W-:-:S02]  /*3c5e0*/  FADD R8, R9, R8 ;  /* 0x0000000809087221 */ /* 0x004fc40000000000 */
[----:B------:R-:W2:Y:S02]  /*3c5f0*/  LDL.LU R9, [R1+0x23cc] ;  /* 0x0023cc0001097983 */ /* 0x000ea40000300800 */
[----:B--2---:R-:W-:Y:S02]  /*3c600*/  FADD R9, R10, R9 ;  /* 0x000000090a097221 */ /* 0x004fe40000000000 */
[----:B------:R-:W2:Y:S02]  /*3c610*/  LDL.LU R10, [R1+0x23c8] ;  /* 0x0023c800010a7983 */ /* 0x000ea40000300800 */
[----:B--2---:R-:W-:Y:S02]  /*3c620*/  FADD R10, R11, R10 ;  /* 0x0000000a0b0a7221 */ /* 0x004fe40000000000 */
        /* <DEDUP_REMOVED lines=12> */
[----:B------:R-:W2:Y:S01]  /*3c6f0*/  LDL.LU R28, [R1+0x23ac] ;  /* 0x0023ac00011c7983 */ /* 0x000ea20000300800 */
[----:B------:R-:W-:Y:S02]  /*3c700*/  FADD R18, R0, R18 ;  /* 0x0000001200127221 */ /* 0x000fe40000000000 */
[----:B--2---:R-:W-:-:S02]  /*3c710*/  FADD R3, R28, R3 ;  /* 0x000000031c037221 */ /* 0x004fc40000000000 */
[----:B------:R-:W2:Y:S01]  /*3c720*/  LDL R28, [R1+0x1f4] ;  /* 0x0001f400011c7983 */ /* 0x000ea20000100800 */
[----:B------:R-:W2:Y:S02]  /*3c730*/  LDL.LU R0, [R1+0x23a8] ;  /* 0x0023a80001007983 */ /* 0x000ea40000300800 */
[----:B----4-:R-:W-:Y:S02]  /*3c740*/  FADD R4, R2, R4 ;  /* 0x0000000402047221 */ /* 0x010fe40000000000 */
[----:B------:R-:W-:Y:S01]  /*3c750*/  FADD R5, R29, R5 ;  /* 0x000000051d057221 */ /* 0x000fe20000000000 */
[----:B------:R-:W4:Y:S01]  /*3c760*/  LDL R2, [R1+0x1b4] ;  /* 0x0001b40001027983 */ /* 0x000f220000100800 */
[----:B--2---:R-:W-:-:S03]  /*3c770*/  FADD R17, R0, R17 ;  /* 0x0000001100117221 */ /* 0x004fc60000000000 */
[----:B------:R-:W2:Y:S01]  /*3c780*/  LDL R0, [R1+0x1d4] ;  /* 0x0001d40001007983 */ /* 0x000ea20000100800 */
[----:B------:R-:W2:Y:S02]  /*3c790*/  LDL.LU R29, [R1+0x23a4] ;  /* 0x0023a400011d7983 */ /* 0x000ea40000300800 */
[----:B--2---:R-:W-:Y:S02]  /*3c7a0*/  FADD R6, R29, R6 ;  /* 0x000000061d067221 */ /* 0x004fe40000000000 */
[----:B------:R-:W2:Y:S02]  /*3c7b0*/  LDL.LU R29, [R1+0x23a0] ;  /* 0x0023a000011d7983 */ /* 0x000ea40000300800 */
[----:B--2---:R-:W-:Y:S02]  /*3c7c0*/  FADD R7, R29, R7 ;  /* 0x000000071d077221 */ /* 0x004fe40000000000 */
[----:B------:R-:W2:Y:S01]  /*3c7d0*/  LDL.LU R29, [R1+0x239c] ;  /* 0x00239c00011d7983 */ /* 0x000ea20000300800 */
[----:B------:R-:W-:-:S02]  /*3c7e0*/  FADD R9, R27, R9 ;  /* 0x000000091b097221 */ /* 0x000fc40000000000 */
[----:B--2---:R-:W-:Y:S02]  /*3c7f0*/  FADD R8, R29, R8 ;  /* 0x000000081d087221 */ /* 0x004fe40000000000 */
[----:B------:R-:W2:Y:S01]  /*3c800*/  LDL.LU R29, [R1+0x2398] ;  /* 0x00239800011d7983 */ /* 0x000ea20000300800 */
[----:B------:R-:W2:Y:S02]  /*3c810*/  LDL.LU R27, [R1+0x2394] ;  /* 0x00239400011b7983 */ /* 0x000ea40000300800 */
[----:B------:R-:W-:Y:S02]  /*3c820*/  FADD R16, R25, R16 ;  /* 0x0000001019107221 */ /* 0x000fe40000000000 */
[----:B------:R-:W-:Y:S02]  /*3c830*/  FADD R3, R24, R3 ;  /* 0x0000000318037221 */ /* 0x000fe40000000000 */
[----:B------:R-:W-:Y:S02]  /*3c840*/  FADD R13, R23, R13 ;  /* 0x0000000d170d7221 */ /* 0x000fe40000000000 */
[----:B------:R-:W-:-:S02]  /*3c850*/  FADD R14, R22, R14 ;  /* 0x0000000e160e7221 */ /* 0x000fc40000000000 */
[----:B------:R-:W-:Y:S01]  /*3c860*/  FADD R15, R21, R15 ;  /* 0x0000000f150f7221 */ /* 0x000fe20000000000 */
[----:B------:R0:W-:Y:S01]  /*3c870*/  STL [R1+0x238c], R16 ;  /* 0x00238c1001007387 */ /* 0x0001e20000100800 */
[----:B------:R1:W-:Y:S02]  /*3c880*/  STL [R1+0x2388], R3 ;  /* 0x0023880301007387 */ /* 0x0003e40000100800 */
[----:B------:R-:W2:Y:S02]  /*3c890*/  LDL R23, [R1+0x194] ;  /* 0x0001940001177983 */ /* 0x000ea40000100800 */
[----:B------:R-:W2:Y:S01]  /*3c8a0*/  LDL R22, [R1+0x174] ;  /* 0x0001740001167983 */ /* 0x000ea20000100800 */
[----:B------:R-:W2:Y:S04]  /*3c8b0*/  LDL R21, [R1+0x124] ;  /* 0x0001240001157983 */ /* 0x000ea80000100800 */
[----:B------:R-:W2:Y:S04]  /*3c8c0*/  LDL R25, [R1+0xf4] ;  /* 0x0000f40001197983 */ /* 0x000ea80000100800 */
[----:B------:R-:W2:Y:S01]  /*3c8d0*/  LDL R24, [R1+0xa4] ;  /* 0x0000a40001187983 */ /* 0x000ea20000100800 */
[----:B------:R-:W-:-:S02]  /*3c8e0*/  FADD R4, R28, R4 ;  /* 0x000000041c047221 */ /* 0x000fc40000000000 */
[----:B------:R-:W-:Y:S02]  /*3c8f0*/  FADD R5, R0, R5 ;  /* 0x0000000500057221 */ /* 0x000fe40000000000 */
[----:B----4-:R-:W-:Y:S02]  /*3c900*/  FADD R6, R2, R6 ;  /* 0x0000000602067221 */ /* 0x010fe40000000000 */
[----:B---3--:R-:W-:Y:S02]  /*3c910*/  FADD R10, R20, R10 ;  /* 0x0000000a140a7221 */ /* 0x008fe40000000000 */
[----:B--2---:R-:W-:Y:S02]  /*3c920*/  FADD R18, R27, R18 ;  /* 0x000000121b127221 */ /* 0x004fe40000000000 */
[----:B------:R-:W-:Y:S01]  /*3c930*/  FADD R17, R29, R17 ;  /* 0x000000111d117221 */ /* 0x000fe20000000000 */
[----:B------:R-:W2:Y:S02]  /*3c940*/  LDL R27, [R1+0x74] ;  /* 0x00007400011b7983 */ /* 0x000ea40000100800 */
[----:B------:R3:W-:Y:S02]  /*3c950*/  STL [R1+0x2384], R18 ;  /* 0x0023841201007387 */ /* 0x0007e40000100800 */
[----:B------:R-:W4:Y:S01]  /*3c960*/  LDL.LU R29, [R1+0x2390] ;  /* 0x00239000011d7983 */ /* 0x000f220000300800 */
[----:B------:R3:W-:Y:S01]  /*3c970*/  STL [R1+0x2380], R17 ;  /* 0x0023801101007387 */ /* 0x0007e20000100800 */
[----:B------:R-:W2:Y:S02]  /*3c980*/  LDL R28, [R1+0x24] ;  /* 0x00002400011c7983 */ /* 0x000ea40000100800 */
[----:B------:R3:W-:Y:S02]  /*3c990*/  STL [R1+0x237c], R4 ;  /* 0x00237c0401007387 */ /* 0x0007e40000100800 */
[----:B------:R3:W-:Y:S01]  /*3c9a0*/  STL [R1+0x2378], R5 ;  /* 0x0023780501007387 */ /* 0x0007e20000100800 */
[----:B0-----:R-:W2:Y:S04]  /*3c9b0*/  LDL R16, [R1+0x2d8] ;  /* 0x0002d80001107983 */ /* 0x001ea80000100800 */
[----:B-1----:R-:W2:Y:S04]  /*3c9c0*/  LDL R3, [R1+0x330] ;  /* 0x0003300001037983 */ /* 0x002ea80000100800 */
[----:B---3--:R-:W3:Y:S04]  /*3c9d0*/  LDL R18, [R1+0xbe8] ;  /* 0x000be80001127983 */ /* 0x008ee80000100800 */
[----:B------:R-:W2:Y:S04]  /*3c9e0*/  LDL R17, [R1+0xbc8] ;  /* 0x000bc80001117983 */ /* 0x000ea80000100800 */
[----:B------:R-:W2:Y:S04]  /*3c9f0*/  LDL R4, [R1+0x9c8] ;  /* 0x0009c80001047983 */ /* 0x000ea80000100800 */
[----:B------:R-:W2:Y:S01]  /*3ca00*/  LDL R5, [R1+0x1f0] ;  /* 0x0001f00001057983 */ /* 0x000ea20000100800 */
[----:B------:R0:W-:Y:S02]  /*3ca10*/  STL [R1+0x2374], R6 ;  /* 0x0023740601007387 */ /* 0x0001e40000100800 */
[----:B------:R-:W2:Y:S01]  /*3ca20*/  LDL R20, [R1+0x120] ;  /* 0x0001200001147983 */ /* 0x000ea20000100800 */
[----:B0-----:R-:W3:Y:S04]  /*3ca30*/  LDL R6, [R1+0x1d0] ;  /* 0x0001d00001067983 */ /* 0x001ee80000100800 */
[----:B--2---:R0:W-:Y:S04]  /*3ca40*/  STL [R1+0x2368], R20 ;  /* 0x0023681401007387 */ /* 0x0041e80000100800 */
[----:B0-----:R-:W2:Y:S01]  /*3ca50*/  LDL R20, [R1+0x170] ;  /* 0x0001700001147983 */ /* 0x001ea20000100800 */
[----:B------:R-:W-:-:S02]  /*3ca60*/  FADD R11, R26, R11 ;  /* 0x0000000b1a0b7221 */ /* 0x000fc40000000000 */
[----:B------:R-:W-:Y:S01]  /*3ca70*/  FADD R12, R19, R12 ;  /* 0x0000000c130c7221 */ /* 0x000fe20000000000 */
[----:B--2---:R0:W-:Y:S04]  /*3ca80*/  STL [R1+0x236c], R20 ;  /* 0x00236c1401007387 */ /* 0x0041e80000100800 */
[----:B0-----:R-:W2:Y:S01]  /*3ca90*/  LDL R20, [R1+0x190] ;  /* 0x0001900001147983 */ /* 0x001ea20000100800 */
[----:B------:R-:W-:Y:S02]  /*3caa0*/  FADD R7, R23, R7 ;  /* 0x0000000717077221 */ /* 0x000fe40000000000 */
[----:B------:R-:W-:Y:S02]  /*3cab0*/  FADD R8, R22, R8 ;  /* 0x0000000816087221 */ /* 0x000fe40000000000 */
[----:B------:R-:W-:-:S02]  /*3cac0*/  FADD R9, R21, R9 ;  /* 0x0000000915097221 */ /* 0x000fc40000000000 */
[----:B------:R-:W-:Y:S02]  /*3cad0*/  FADD R10, R25, R10 ;  /* 0x0000000a190a7221 */ /* 0x000fe40000000000 */
[----:B------:R-:W-:Y:S02]  /*3cae0*/  FADD R11, R24, R11 ;  /* 0x0000000b180b7221 */ /* 0x000fe40000000000 */
[----:B------:R-:W-:Y:S02]  /*3caf0*/  FADD R12, R27, R12 ;  /* 0x0000000c1b0c7221 */ /* 0x000fe40000000000 */
[----:B------:R-:W-:Y:S02]  /*3cb00*/  FADD R13, R28, R13 ;  /* 0x0000000d1c0d7221 */ /* 0x000fe40000000000 */
[----:B----4-:R-:W-:Y:S02]  /*3cb10*/  FADD R14, R29, R14 ;  /* 0x0000000e1d0e7221 */ /* 0x010fe40000000000 */
[----:B------:R-:W-:Y:S01]  /*3cb20*/  FADD R15, R16, R15 ;  /* 0x0000000f100f7221 */ /* 0x000fe20000000000 */
[----:B--2---:R0:W-:Y:S01]  /*3cb30*/  STL [R1+0x2370], R20 ;  /* 0x0023701401007387 */ /* 0x0041e20000100800 */
[----:B------:R-:W2:Y:S02]  /*3cb40*/  LDL R0, [R1+0xf0] ;  /* 0x0000f00001007983 */ /* 0x000ea40000100800 */
[----:B------:R-:W4:Y:S02]  /*3cb50*/  LDL R2, [R1+0xa0] ;  /* 0x0000a00001027983 */ /* 0x000f240000100800 */
[----:B------:R-:W2:Y:S01]  /*3cb60*/  LDL R26, [R1+0x210] ;  /* 0x00021000011a7983 */ /* 0x000ea20000100800 */
[----:B------:R-:W2:Y:S04]  /*3cb70*/  LDL R21, [R1+0xc18] ;  /* 0x000c180001157983 */ /* 0x000ea80000100800 */
[----:B------:R-:W2:Y:S04]  /*3cb80*/  LDL R25, [R1+0xc04] ;  /* 0x000c040001197983 */ /* 0x000ea80000100800 */
[----:B------:R-:W2:Y:S04]  /*3cb90*/  LDL R24, [R1+0xbe4] ;  /* 0x000be40001187983 */ /* 0x000ea80000100800 */
[----:B------:R-:W2:Y:S04]  /*3cba0*/  LDL R27, [R1+0x1ec] ;  /* 0x0001ec00011b7983 */ /* 0x000ea80000100800 */
[----:B0-----:R-:W2:Y:S04]  /*3cbb0*/  LDL R20, [R1+0x1b0] ;  /* 0x0001b00001147983 */ /* 0x001ea80000100800 */
[----:B------:R-:W2:Y:S04]  /*3cbc0*/  LDL R28, [R1+0x1cc] ;  /* 0x0001cc00011c7983 */ /* 0x000ea80000100800 */
[----:B------:R-:W2:Y:S04]  /*3cbd0*/  LDL R29, [R1+0x1ac] ;  /* 0x0001ac00011d7983 */ /* 0x000ea80000100800 */
[----:B------:R-:W2:Y:S04]  /*3cbe0*/  LDL R19, [R1+0x11c] ;  /* 0x00011c0001137983 */ /* 0x000ea80000100800 */
[----:B------:R-:W2:Y:S04]  /*3cbf0*/  LDL R23, [R1+0xbc] ;  /* 0x0000bc0001177983 */ /* 0x000ea80000100800 */
[----:B------:R-:W2:Y:S01]  /*3cc00*/  LDL R22, [R1+0x9c] ;  /* 0x00009c0001167983 */ /* 0x000ea20000100800 */
[----:B------:R-:W2:Y:S02]  /*3cc10*/  LDL.LU R16, [R1+0x238c] ;  /* 0x00238c0001107983 */ /* 0x000ea40000300800 */
[----:B--2---:R-:W-:-:S02]  /*3cc20*/  FADD R16, R3, R16 ;  /* 0x0000001003107221 */ /* 0x004fc40000000000 */
[----:B------:R-:W3:Y:S02]  /*3cc30*/  LDL.LU R3, [R1+0x2388] ;  /* 0x0023880001037983 */ /* 0x000ee40000300800 */
[----:B---3--:R-:W-:Y:S02]  /*3cc40*/  FADD R3, R18, R3 ;  /* 0x0000000312037221 */ /* 0x008fe40000000000 */
        /* <DEDUP_REMOVED lines=16> */
[----:B----4-:R-:W-:-:S02]  /*3cd50*/  FADD R11, R2, R11 ;  /* 0x0000000b020b7221 */ /* 0x010fc40000000000 */
[----:B--2---:R-:W-:Y:S02]  /*3cd60*/  FADD R9, R20, R9 ;  /* 0x0000000914097221 */ /* 0x004fe40000000000 */
[----:B------:R-:W2:Y:S01]  /*3cd70*/  LDL.LU R20, [R1+0x2364] ;  /* 0x0023640001147983 */ /* 0x000ea20000300800 */
[----:B------:R-:W3:Y:S02]  /*3cd80*/  LDL.LU R0, [R1+0x2360] ;  /* 0x0023600001007983 */ /* 0x000ee40000300800 */
[----:B------:R-:W4:Y:S02]  /*3cd90*/  LDL.LU R2, [R1+0x235c] ;  /* 0x00235c0001027983 */ /* 0x000f240000300800 */
[----:B------:R-:W-:Y:S02]  /*3cda0*/  FADD R14, R26, R14 ;  /* 0x0000000e1a0e7221 */ /* 0x000fe40000000000 */
[----:B------:R-:W-:Y:S02]  /*3cdb0*/  FADD R15, R21, R15 ;  /* 0x0000000f150f7221 */ /* 0x000fe40000000000 */
[----:B------:R-:W-:-:S02]  /*3cdc0*/  FADD R16, R25, R16 ;  /* 0x0000001019107221 */ /* 0x000fc40000000000 */
[----:B----4-:R-:W-:Y:S01]  /*3cdd0*/  FADD R12, R2, R12 ;  /* 0x0000000c020c7221 */ /* 0x010fe20000000000 */
[----:B------:R0:W-:Y:S01]  /*3cde0*/  STL [R1+0x22a0], R2 ;  /* 0x0022a00201007387 */ /* 0x0001e20000100800 */
[----:B---3--:R-:W-:-:S03]  /*3cdf0*/  FADD R13, R0, R13 ;  /* 0x0000000d000d7221 */ /* 0x008fc60000000000 */
[----:B0-----:R-:W3:Y:S01]  /*3ce00*/  LDL R2, [R1+0x138] ;  /* 0x0001380001027983 */ /* 0x001ee20000100800 */
[----:B------:R0:W-:Y:S03]  /*3ce10*/  STL [R1+0x22a4], R0 ;  /* 0x0022a40001007387 */ /* 0x0001e60000100800 */
[----:B0-----:R-:W4:Y:S01]  /*3ce20*/  LDL R0, [R1+0x18c] ;  /* 0x00018c0001007983 */ /* 0x001f220000100800 */
[----:B------:R-:W2:Y:S02]  /*3ce30*/  LDL.LU R26, [R1+0x2358] ;  /* 0x00235800011a7983 */ /* 0x000ea40000300800 */
[----:B------:R-:W3:Y:S02]  /*3ce40*/  LDL.LU R21, [R1+0x2354] ;  /* 0x0023540001157983 */ /* 0x000ee40000300800 */
[----:B------:R-:W3:Y:S02]  /*3ce50*/  LDL.LU R25, [R1+0x2350] ;  /* 0x0023500001197983 */ /* 0x000ee40000300800 */
[----:B------:R-:W-:-:S02]  /*3ce60*/  FADD R3, R24, R3 ;  /* 0x0000000318037221 */ /* 0x000fc40000000000 */
[----:B------:R-:W4:Y:S01]  /*3ce70*/  LDL.LU R24, [R1+0x234c] ;  /* 0x00234c0001187983 */ /* 0x000f220000300800 */
[----:B------:R-:W-:Y:S02]  /*3ce80*/  FADD R4, R27, R4 ;  /* 0x000000041b047221 */ /* 0x000fe40000000000 */
[----:B------:R-:W-:Y:S02]  /*3ce90*/  FADD R5, R28, R5 ;  /* 0x000000051c057221 */ /* 0x000fe40000000000 */
[----:B------:R-:W-:Y:S02]  /*3cea0*/  FADD R6, R29, R6 ;  /* 0x000000061d067221 */ /* 0x000fe40000000000 */
[----:B--2---:R-:W-:Y:S02]  /*3ceb0*/  FADD R17, R26, R17 ;  /* 0x000000111a117221 */ /* 0x004fe40000000000 */
[----:B---3--:R-:W-:Y:S02]  /*3cec0*/  FADD R18, R25, R18 ;  /* 0x0000001219127221 */ /* 0x008fe40000000000 */
[----:B------:R-:W2:Y:S01]  /*3ced0*/  LDL.LU R25, [R1+0x2348] ;  /* 0x0023480001197983 */ /* 0x000ea20000300800 */
[----:B------:R-:W3:Y:S02]  /*3cee0*/  LDL.LU R26, [R1+0x2344] ;  /* 0x00234400011a7983 */ /* 0x000ee40000300800 */
[----:B------:R-:W3:Y:S02]  /*3cef0*/  LDL.LU R27, [R1+0x2340] ;  /* 0x00234000011b7983 */ /* 0x000ee40000300800 */
[----:B------:R-:W3:Y:S01]  /*3cf00*/  LDL.LU R28, [R1+0x233c] ;  /* 0x00233c00011c7983 */ /* 0x000ee20000300800 */
[----:B------:R-:W3:Y:S01]  /*3cf10*/  LDL.LU R29, [R1+0x2338] ;  /* 0x00233800011d7983 */ /* 0x000ee20000300800 */
[----:B----4-:R-:W-:-:S02]  /*3cf20*/  FADD R7, R0, R7 ;  /* 0x0000000700077221 */ /* 0x010fc40000000000 */
[----:B------:R-:W-:Y:S02]  /*3cf30*/  FADD R18, R21, R18 ;  /* 0x0000001215127221 */ /* 0x000fe40000000000 */
[----:B------:R-:W-:Y:S02]  /*3cf40*/  FADD R8, R2, R8 ;  /* 0x0000000802087221 */ /* 0x000fe40000000000 */
[----:B------:R-:W-:Y:S02]  /*3cf50*/  FADD R3, R24, R3 ;  /* 0x0000000318037221 */ /* 0x000fe40000000000 */
[----:B------:R-:W-:Y:S02]  /*3cf60*/  FADD R17, R20, R17 ;  /* 0x0000001114117221 */ /* 0x000fe40000000000 */
[----:B--2---:R-:W-:Y:S02]  /*3cf70*/  FADD R16, R25, R16 ;  /* 0x0000001019107221 */ /* 0x004fe40000000000 */
[----:B---3--:R-:W-:-:S02]  /*3cf80*/  FADD R15, R26, R15 ;  /* 0x0000000f1a0f7221 */ /* 0x008fc40000000000 */
[----:B------:R-:W-:Y:S01]  /*3cf90*/  FADD R12, R29, R12 ;  /* 0x0000000c1d0c7221 */ /* 0x000fe20000000000 */
[----:B------:R-:W0:Y:S04]  /*3cfa0*/  SHFL.BFLY PT, R26, R7, 0x2, 0x1f ;  /* 0x0c401f00071a7f89 */ /* 0x000e2800000e0000 */
[----:B------:R-:W1:Y:S04]  /*3cfb0*/  SHFL.BFLY PT, R29, R4, 0x2, 0x1f ;  /* 0x0c401f00041d7f89 */ /* 0x000e6800000e0000 */
[----:B------:R-:W-:Y:S01]  /*3cfc0*/  SHFL.BFLY PT, R2, R16, 0x2, 0x1f ;  /* 0x0c401f0010027f89 */ /* 0x000fe200000e0000 */
[----:B------:R-:W2:Y:S02]  /*3cfd0*/  SHFL.BFLY PT, R2, R18, 0x2, 0x1f ;  /* 0x0c401f0012027f89 */ /* 0x000ea400000e0000 */
[----:B------:R-:W-:Y:S01]  /*3cfe0*/  FADD R14, R27, R14 ;  /* 0x0000000e1b0e7221 */ /* 0x000fe20000000000 */
[----:B------:R-:W-:Y:S04]  /*3cff0*/  SHFL.BFLY PT, R25, R8, 0x2, 0x1f ;  /* 0x0c401f0008197f89 */ /* 0x000fe800000e0000 */
[----:B------:R-:W3:Y:S04]  /*3d000*/  SHFL.BFLY PT, R27, R6, 0x2, 0x1f ;  /* 0x0c401f00061b7f89 */ /* 0x000ee800000e0000 */
[----:B------:R-:W-:Y:S01]  /*3d010*/  SHFL.BFLY PT, R0, R15, 0x2, 0x1f ;  /* 0x0c401f000f007f89 */ /* 0x000fe200000e0000 */
[----:B------:R-:W-:Y:S02]  /*3d020*/  SHFL.BFLY PT, R0, R3, 0x2, 0x1f ;  /* 0x0c401f0003007f89 */ /* 0x000fe400000e0000 */
[----:B------:R-:W4:Y:S02]  /*3d030*/  SHFL.BFLY PT, R0, R17, 0x2, 0x1f ;  /* 0x0c401f0011007f89 */ /* 0x000f2400000e0000 */
[----:B0-----:R-:W-:-:S02]  /*3d040*/  FADD R7, R7, R26 ;  /* 0x0000001a07077221 */ /* 0x001fc40000000000 */
[----:B-1----:R-:W-:Y:S02]  /*3d050*/  FADD R4, R4, R29 ;  /* 0x0000001d04047221 */ /* 0x002fe40000000000 */
[----:B--2---:R-:W-:-:S03]  /*3d060*/  FADD R18, R18, R2 ;  /* 0x0000000212127221 */ /* 0x004fc60000000000 */
[----:B------:R-:W-:Y:S01]  /*3d070*/  SHFL.BFLY PT, R2, R4, 0x1, 0x1f ;  /* 0x0c201f0004027f89 */ /* 0x000fe200000e0000 */
[----:B------:R-:W0:Y:S02]  /*3d080*/  SHFL.BFLY PT, R2, R7, 0x1, 0x1f ;  /* 0x0c201f0007027f89 */ /* 0x000e2400000e0000 */
[----:B---3--:R-:W-:Y:S02]  /*3d090*/  FADD R6, R6, R27 ;  /* 0x0000001b06067221 */ /* 0x008fe40000000000 */
[----:B------:R-:W-:Y:S02]  /*3d0a0*/  FADD R8, R8, R25 ;  /* 0x0000001908087221 */ /* 0x000fe40000000000 */
[----:B----4-:R-:W-:Y:S02]  /*3d0b0*/  FADD R17, R17, R0 ;  /* 0x0000000011117221 */ /* 0x010fe40000000000 */
[----:B------:R-:W-:Y:S01]  /*3d0c0*/  SHFL.BFLY PT, R0, R6, 0x1, 0x1f ;  /* 0x0c201f0006007f89 */ /* 0x000fe200000e0000 */
[----:B------:R-:W-:Y:S03]  /*3d0d0*/  SHFL.BFLY PT, R0, R8, 0x1, 0x1f ;  /* 0x0c201f0008007f89 */ /* 0x000fe600000e0000 */
[----:B0-----:R-:W-:Y:S01]  /*3d0e0*/  STL [R1+0x2330], R2 ;  /* 0x0023300201007387 */ /* 0x001fe20000100800 */
[----:B------:R-:W-:Y:S02]  /*3d0f0*/  STL [R1+0x232c], R7 ;  /* 0x00232c0701007387 */ /* 0x000fe40000100800 */
[----:B------:R-:W-:Y:S02]  /*3d100*/  STL [R1+0x2334], R8 ;  /* 0x0023340801007387 */ /* 0x000fe40000100800 */
[----:B------:R-:W0:Y:S02]  /*3d110*/  SHFL.BFLY PT, R8, R4, 0x1, 0x1f ;  /* 0x0c201f0004087f89 */ /* 0x000e2400000e0000 */
[----:B0-----:R-:W-:-:S02]  /*3d120*/  FADD R4, R4, R8 ;  /* 0x0000000804047221 */ /* 0x001fc40000000000 */
[----:B------:R-:W2:Y:S01]  /*3d130*/  LDL.LU R8, [R1+0x2334] ;  /* 0x0023340001087983 */ /* 0x000ea20000300800 */
[----:B------:R-:W-:Y:S02]  /*3d140*/  FADD R13, R28, R13 ;  /* 0x0000000d1c0d7221 */ /* 0x000fe40000000000 */
[----:B------:R-:W0:Y:S02]  /*3d150*/  SHFL.BFLY PT, R28, R5, 0x2, 0x1f ;  /* 0x0c401f00051c7f89 */ /* 0x000e2400000e0000 */
[----:B------:R-:W-:Y:S02]  /*3d160*/  FADD R9, R19, R9 ;  /* 0x0000000913097221 */ /* 0x000fe40000000000 */
[----:B------:R-:W1:Y:S04]  /*3d170*/  SHFL.BFLY PT, R19, R14, 0x2, 0x1f ;  /* 0x0c401f000e137f89 */ /* 0x000e6800000e0000 */
[----:B------:R-:W3:Y:S01]  /*3d180*/  SHFL.BFLY PT, R7, R6, 0x1, 0x1f ;  /* 0x0c201f0006077f89 */ /* 0x000ee200000e0000 */
[----:B0-----:R-:W-:-:S05]  /*3d190*/  FADD R5, R5, R28 ;  /* 0x0000001c05057221 */ /* 0x001fca0000000000 */
[----:B------:R-:W0:Y:S01]  /*3d1a0*/  SHFL.BFLY PT, R2, R5, 0x1, 0x1f ;  /* 0x0c201f0005027f89 */ /* 0x000e2200000e0000 */
[----:B-1----:R-:W-:Y:S02]  /*3d1b0*/  FADD R14, R14, R19 ;  /* 0x000000130e0e7221 */ /* 0x002fe40000000000 */
[----:B------:R0:W-:Y:S02]  /*3d1c0*/  SHFL.BFLY PT, R19, R5, 0x1, 0x1f ;  /* 0x0c201f0005137f89 */ /* 0x0001e400000e0000 */
[----:B---3--:R-:W-:Y:S02]  /*3d1d0*/  FADD R6, R6, R7 ;  /* 0x0000000706067221 */ /* 0x008fe40000000000 */
[----:B0-----:R-:W-:Y:S02]  /*3d1e0*/  FADD R5, R5, R2 ;  /* 0x0000000205057221 */ /* 0x001fe40000000000 */
[----:B------:R-:W3:Y:S01]  /*3d1f0*/  LDL.LU R2, [R1+0x2330] ;  /* 0x0023300001027983 */ /* 0x000ee20000300800 */
[----:B------:R-:W3:Y:S02]  /*3d200*/  LDL.LU R7, [R1+0x232c] ;  /* 0x00232c0001077983 */ /* 0x000ee40000300800 */
[----:B--2---:R-:W-:-:S02]  /*3d210*/  FADD R8, R8, R0 ;  /* 0x0000000008087221 */ /* 0x004fc40000000000 */
[----:B------:R-:W2:Y:S04]  /*3d220*/  LDL.LU R0, [R1+0x178] ;  /* 0x0001780001007983 */ /* 0x000ea80000300800 */
        /* <DEDUP_REMOVED lines=13> */
[----:B0-----:R-:W2:Y:S01]  /*3d300*/  LDL.LU R0, [R1+0x200] ;  /* 0x0002000001007983 */ /* 0x001ea20000300800 */
[----:B---3--:R-:W-:-:S03]  /*3d310*/  FADD R7, R7, R2 ;  /* 0x0000000207077221 */ /* 0x008fc60000000000 */
[----:B--2---:R0:W-:Y:S04]  /*3d320*/  STL [R1+0x2324], R0 ;  /* 0x0023240001007387 */ /* 0x0041e80000100800 */
[----:B0-----:R-:W2:Y:S01]  /*3d330*/  LDL.LU R0, [R1+0x208] ;  /* 0x0002080001007983 */ /* 0x001ea20000300800 */
[----:B------:R-:W3:Y:S03]  /*3d340*/  LDL.LU R2, [R1+0x180] ;  /* 0x0001800001027983 */ /* 0x000ee60000300800 */
[----:B---3--:R0:W-:Y:S04]  /*3d350*/  STL [R1+0x22fc], R2 ;  /* 0x0022fc0201007387 */ /* 0x0081e80000100800 */
[----:B0-----:R-:W3:Y:S04]  /*3d360*/  LDL.LU R2, [R1+0x1d4] ;  /* 0x0001d40001027983 */ /* 0x001ee80000300800 */
[----:B---3--:R0:W-:Y:S04]  /*3d370*/  STL [R1+0x2304], R2 ;  /* 0x0023040201007387 */ /* 0x0081e80000100800 */
[----:B0-----:R-:W3:Y:S04]  /*3d380*/  LDL.LU R2, [R1+0x1dc] ;  /* 0x0001dc0001027983 */ /* 0x001ee80000300800 */
[----:B---3--:R0:W-:Y:S04]  /*3d390*/  STL [R1+0x230c], R2 ;  /* 0x00230c0201007387 */ /* 0x0081e80000100800 */
[----:B0-----:R-:W3:Y:S04]  /*3d3a0*/  LDL.LU R2, [R1+0x1e4] ;  /* 0x0001e40001027983 */ /* 0x001ee80000300800 */
[----:B---3--:R0:W-:Y:S04]  /*3d3b0*/  STL [R1+0x2314], R2 ;  /* 0x0023140201007387 */ /* 0x0081e80000100800 */
[----:B0-----:R-:W3:Y:S01]  /*3d3c0*/  LDL.LU R2, [R1+0x1ec] ;  /* 0x0001ec0001027983 */ /* 0x001ee20000300800 */
[----:B------:R-:W-:-:S02]  /*3d3d0*/  FADD R10, R23, R10 ;  /* 0x0000000a170a7221 */ /* 0x000fc40000000000 */
[----:B------:R-:W-:Y:S01]  /*3d3e0*/  FADD R11, R22, R11 ;  /* 0x0000000b160b7221 */ /* 0x000fe20000000000 */
[----:B------:R-:W0:Y:S04]  /*3d3f0*/  SHFL.BFLY PT, R24, R9, 0x2, 0x1f ;  /* 0x0c401f0009187f89 */ /* 0x000e2800000e0000 */
[----:B------:R-:W1:Y:S04]  /*3d400*/  SHFL.BFLY PT, R23, R10, 0x2, 0x1f ;  /* 0x0c401f000a177f89 */ /* 0x000e6800000e0000 */
[----:B------:R-:W4:Y:S04]  /*3d410*/  SHFL.BFLY PT, R22, R11, 0x2, 0x1f ;  /* 0x0c401f000b167f89 */ /* 0x000f2800000e0000 */
[----:B------:R-:W1:Y:S04]  /*3d420*/  SHFL.BFLY PT, R21, R12, 0x2, 0x1f ;  /* 0x0c401f000c157f89 */ /* 0x000e6800000e0000 */
[----:B------:R-:W1:Y:S01]  /*3d430*/  SHFL.BFLY PT, R20, R13, 0x2, 0x1f ;  /* 0x0c401f000d147f89 */ /* 0x000e6200000e0000 */
[----:B0-----:R-:W-:-:S03]  /*3d440*/  FADD R9, R9, R24 ;  /* 0x0000001809097221 */ /* 0x001fc60000000000 */
[----:B---3--:R0:W-:Y:S04]  /*3d450*/  STL [R1+0x2320], R2 ;  /* 0x0023200201007387 */ /* 0x0081e80000100800 */
[----:B0-----:R-:W3:Y:S01]  /*3d460*/  LDL.LU R2, [R1+0x1fc] ;  /* 0x0001fc0001027983 */ /* 0x001ee20000300800 */
[----:B-1----:R-:W-:Y:S02]  /*3d470*/  FADD R10, R10, R23 ;  /* 0x000000170a0a7221 */ /* 0x002fe40000000000 */
[----:B----4-:R-:W-:Y:S02]  /*3d480*/  FADD R11, R11, R22 ;  /* 0x000000160b0b7221 */ /* 0x010fe40000000000 */
[----:B------:R-:W-:Y:S02]  /*3d490*/  FADD R12, R12, R21 ;  /* 0x000000150c0c7221 */ /* 0x000fe40000000000 */
[----:B------:R-:W-:Y:S01]  /*3d4a0*/  FADD R13, R13, R20 ;  /* 0x000000140d0d7221 */ /* 0x000fe20000000000 */
[----:B------:R-:W0:Y:S04]  /*3d4b0*/  SHFL.BFLY PT, R19, R9, 0x1, 0x1f ;  /* 0x0c201f0009137f89 */ /* 0x000e2800000e0000 */
[----:B------:R-:W1:Y:S04]  /*3d4c0*/  SHFL.BFLY PT, R20, R10, 0x1, 0x1f ;  /* 0x0c201f000a147f89 */ /* 0x000e6800000e0000 */
[----:B------:R-:W4:Y:S04]  /*3d4d0*/  SHFL.BFLY PT, R21, R11, 0x1, 0x1f ;  /* 0x0c201f000b157f89 */ /* 0x000f2800000e0000 */
[----:B------:R-:W2:Y:S01]  /*3d4e0*/  SHFL.BFLY PT, R22, R12, 0x1, 0x1f ;  /* 0x0c201f000c167f89 */ /* 0x000ea200000e0000 */
[----:B0-----:R-:W-:-:S02]  /*3d4f0*/  FADD R9, R9, R19 ;  /* 0x0000001309097221 */ /* 0x001fc40000000000 */
[----:B-1----:R-:W-:Y:S02]  /*3d500*/  FADD R10, R10, R20 ;  /* 0x000000140a0a7221 */ /* 0x002fe40000000000 */
[----:B----4-:R-:W-:Y:S02]  /*3d510*/  FADD R11, R11, R21 ;  /* 0x000000150b0b7221 */ /* 0x010fe40000000000 */
[----:B--2---:R-:W-:Y:S01]  /*3d520*/  FADD R12, R12, R22 ;  /* 0x000000160c0c7221 */ /* 0x004fe20000000000 */
[----:B------:R-:W0:Y:S04]  /*3d530*/  SHFL.BFLY PT, R27, R15, 0x2, 0x1f ;  /* 0x0c401f000f1b7f89 */ /* 0x000e2800000e0000 */
[----:B------:R-:W1:Y:S04]  /*3d540*/  SHFL.BFLY PT, R28, R16, 0x2, 0x1f ;  /* 0x0c401f00101c7f89 */ /* 0x000e6800000e0000 */
[----:B------:R-:W2:Y:S04]  /*3d550*/  SHFL.BFLY PT, R29, R3, 0x2, 0x1f ;  /* 0x0c401f00031d7f89 */ /* 0x000ea800000e0000 */
[----:B---3--:R3:W-:Y:S04]  /*3d560*/  STL [R1+0x2328], R2 ;  /* 0x0023280201007387 */ /* 0x0087e80000100800 */
[----:B---3--:R-:W3:Y:S01]  /*3d570*/  LDL.LU R2, [R1+0x204] ;  /* 0x0002040001027983 */ /* 0x008ee20000300800 */
[----:B------:R-:W3:Y:S02]  /*3d580*/  LDL.LU R19, [R1+0x188] ;  /* 0x0001880001137983 */ /* 0x000ee40000300800 */
[----:B------:R-:W3:Y:S02]  /*3d590*/  LDL.LU R20, [R1+0x184] ;  /* 0x0001840001147983 */ /* 0x000ee40000300800 */
[----:B------:R-:W3:Y:S01]  /*3d5a0*/  LDL.LU R21, [R1+0x190] ;  /* 0x0001900001157983 */ /* 0x000ee20000300800 */
[----:B------:R-:W3:Y:S01]  /*3d5b0*/  LDL R22, [R1+0x974] ;  /* 0x0009740001167983 */ /* 0x000ee20000100800 */
[----:B0-----:R-:W-:-:S02]  /*3d5c0*/  FADD R15, R15, R27 ;  /* 0x0000001b0f0f7221 */ /* 0x001fc40000000000 */
[----:B-1----:R-:W-:Y:S02]  /*3d5d0*/  FADD R16, R16, R28 ;  /* 0x0000001c10107221 */ /* 0x002fe40000000000 */
[----:B--2---:R-:W-:Y:S01]  /*3d5e0*/  FADD R3, R3, R29 ;  /* 0x0000001d03037221 */ /* 0x004fe20000000000 */
[----:B------:R-:W0:Y:S04]  /*3d5f0*/  SHFL.BFLY PT, R23, R13, 0x1, 0x1f ;  /* 0x0c201f000d177f89 */ /* 0x000e2800000e0000 */
[----:B------:R-:W1:Y:S04]  /*3d600*/  SHFL.BFLY PT, R24, R14, 0x1, 0x1f ;  /* 0x0c201f000e187f89 */ /* 0x000e6800000e0000 */
[----:B------:R-:W2:Y:S04]  /*3d610*/  SHFL.BFLY PT, R25, R15, 0x1, 0x1f ;  /* 0x0c201f000f197f89 */ /* 0x000ea800000e0000 */
[----:B------:R-:W2:Y:S04]  /*3d620*/  SHFL.BFLY PT, R26, R16, 0x1, 0x1f ;  /* 0x0c201f00101a7f89 */ /* 0x000ea800000e0000 */
[----:B------:R-:W2:Y:S04]  /*3d630*/  SHFL.BFLY PT, R27, R3, 0x1, 0x1f ;  /* 0x0c201f00031b7f89 */ /* 0x000ea800000e0000 */
[----:B------:R-:W2:Y:S04]  /*3d640*/  SHFL.BFLY PT, R28, R18, 0x1, 0x1f ;  /* 0x0c201f00121c7f89 */ /* 0x000ea800000e0000 */
[----:B------:R-:W2:Y:S01]  /*3d650*/  SHFL.BFLY PT, R29, R17, 0x1, 0x1f ;  /* 0x0c201f00111d7f89 */ /* 0x000ea200000e0000 */
[----:B0-----:R-:W-:-:S02]  /*3d660*/  FADD R13, R13, R23 ;  /* 0x000000170d0d7221 */ /* 0x001fc40000000000 */
[----:B-1----:R-:W-:Y:S01]  /*3d670*/  FADD R14, R14, R24 ;  /* 0x000000180e0e7221 */ /* 0x002fe20000000000 */
[----:B------:R-:W3:Y:S01]  /*3d680*/  LDL.LU R23, [R1+0x18c] ;  /* 0x00018c0001177983 */ /* 0x000ee20000300800 */
[----:B------:R-:W3:Y:S02]  /*3d690*/  LDL.LU R24, [R1+0x198] ;  /* 0x0001980001187983 */ /* 0x000ee40000300800 */
[----:B--2---:R-:W-:Y:S02]  /*3d6a0*/  FADD R15, R15, R25 ;  /* 0x000000190f0f7221 */ /* 0x004fe40000000000 */
[----:B------:R-:W-:Y:S01]  /*3d6b0*/  FADD R16, R16, R26 ;  /* 0x0000001a10107221 */ /* 0x000fe20000000000 */
[----:B------:R-:W3:Y:S01]  /*3d6c0*/  LDL.LU R25, [R1+0x194] ;  /* 0x0001940001197983 */ /* 0x000ee20000300800 */
[----:B------:R-:W2:Y:S02]  /*3d6d0*/  LDL.LU R26, [R1+0x1a0] ;  /* 0x0001a000011a7983 */ /* 0x000ea40000300800 */
[----:B------:R-:W-:-:S02]  /*3d6e0*/  FADD R3, R3, R27 ;  /* 0x0000001b03037221 */ /* 0x000fc40000000000 */
[----:B------:R-:W-:Y:S01]  /*3d6f0*/  FADD R18, R18, R28 ;  /* 0x0000001c12127221 */ /* 0x000fe20000000000 */
[----:B------:R-:W2:Y:S01]  /*3d700*/  LDL.LU R27, [R1+0x19c] ;  /* 0x00019c00011b7983 */ /* 0x000ea20000300800 */
[----:B------:R-:W2:Y:S02]  /*3d710*/  LDL.LU R28, [R1+0x1a8] ;  /* 0x0001a800011c7983 */ /* 0x000ea40000300800 */
[----:B------:R-:W-:Y:S02]  /*3d720*/  FADD R17, R17, R29 ;  /* 0x0000001d11117221 */ /* 0x000fe40000000000 */
[----:B------:R-:W2:Y:S04]  /*3d730*/  LDL.LU R29, [R1+0x1a4] ;  /* 0x0001a400011d7983 */ /* 0x000ea80000300800 */
[----:B---3--:R0:W-:Y:S01]  /*3d740*/  @!P0 STS [R22+0x10000], R4 ;  /* 0x0100000416008388 */ /* 0x0081e20000000800 */
[----:B------:R1:W-:Y:S03]  /*3d750*/  @!P0 STS [R22+0x10080], R5 ;  /* 0x0100800516008388 */ /* 0x0003e60000000800 */
[----:B0-----:R-:W3:Y:S01]  /*3d760*/  LDL.LU R4, [R1+0x1f8] ;  /* 0x0001f80001047983 */ /* 0x001ee20000300800 */
[----:B-1----:R-:W2:Y:S03]  /*3d770*/  LDL R5, [R1+0x974] ;  /* 0x0009740001057983 */ /* 0x002ea60000100800 */
[----:B------:R-:W0:Y:S01]  /*3d780*/  S2R R22, SR_TID.X ;  /* 0x0000000000167919 */ /* 0x000e220000002100 */
[----:B------:R-:W-:-:S02]  /*3d790*/  F2FP.PACK_AB R0, R2, R0 ;  /* 0x000000000200723e */ /* 0x000fc400000000ff */
[----:B0-----:R-:W-:Y:S01]  /*3d7a0*/  LOP3.LUT R22, R22, 0x7f, RZ, 0xc0, !PT ;  /* 0x0000007f16167812 */ /* 0x001fe200078ec0ff */
[----:B--2---:R-:W-:Y:S01]  /*3d7b0*/  @!P0 STS [R5+0x10100], R6 ;  /* 0x0101000605008388 */ /* 0x004fe20000000800 */
[----:B------:R-:W-:Y:S02]  /*3d7c0*/  @!P0 STS [R5+0x10180], R7 ;  /* 0x0101800705008388 */ /* 0x000fe40000000800 */
[----:B------:R-:W-:Y:S02]  /*3d7d0*/  @!P0 STS [R5+0x10200], R8 ;  /* 0x0102000805008388 */ /* 0x000fe40000000800 */
[----:B------:R-:W-:Y:S01]  /*3d7e0*/  @!P0 STS [R5+0x10280], R9 ;  /* 0x0102800905008388 */ /* 0x000fe20000000800 */
[----:B------:R-:W-:Y:S01]  /*3d7f0*/  @!P0 STS [R5+0x10300], R10 ;  /* 0x0103000a05008388 */ /* 0x000fe20000000800 */
[----:B------:R0:W-:Y:S02]  /*3d800*/  @!P0 STS [R5+0x10380], R11 ;  /* 0x0103800b05008388 */ /* 0x0001e40000000800 */
[----:B------:R1:W-:Y:S02]  /*3d810*/  @!P0 STS [R5+0x10400], R12 ;  /* 0x0104000c05008388 */ /* 0x0003e40000000800 */
[----:B------:R2:W-:Y:S01]  /*3d820*/  @!P0 STS [R5+0x10480], R13 ;  /* 0x0104800d05008388 */ /* 0x0005e20000000800 */
[----:B------:R3:W-:Y:S01]  /*3d830*/  @!P0 STS [R5+0x10500], R14 ;  /* 0x0105000e05008388 */ /* 0x0007e20000000800 */
[----:B------:R3:W-:Y:S02]  /*3d840*/  @!P0 STS [R5+0x10580], R15 ;  /* 0x0105800f05008388 */ /* 0x0007e40000000800 */
[----:B------:R3:W-:Y:S02]  /*3d850*/  @!P0 STS [R5+0x10600], R16 ;  /* 0x0106001005008388 */ /* 0x0007e40000000800 */
[----:B------:R-:W-:Y:S01]  /*3d860*/  @!P0 STS [R5+0x10680], R3 ;  /* 0x0106800305008388 */ /* 0x000fe20000000800 */
[----:B------:R3:W-:Y:S01]  /*3d870*/  @!P0 STS [R5+0x10700], R18 ;  /* 0x0107001205008388 */ /* 0x0007e20000000800 */
[----:B------:R3:W-:Y:S02]  /*3d880*/  @!P0 STS [R5+0x10780], R17 ;  /* 0x0107801105008388 */ /* 0x0007e40000000800 */
[----:B------:R-:W-:Y:S06]  /*3d890*/  BAR.SYNC.DEFER_BLOCKING 0x0 ;  /* 0x0000000000007b1d */ /* 0x000fec0000010000 */
[----:B0-----:R-:W4:Y:S01]  /*3d8a0*/  LDL.LU R11, [R1+0x1b0] ;  /* 0x0001b000010b7983 */ /* 0x001f220000300800 */
[----:B-1----:R-:W4:Y:S02]  /*3d8b0*/  LDL.LU R12, [R1+0x1ac] ;  /* 0x0001ac00010c7983 */ /* 0x002f240000300800 */
[----:B--2---:R-:W2:Y:S02]  /*3d8c0*/  LDL.LU R13, [R1+0x1b8] ;  /* 0x0001b800010d7983 */ /* 0x004ea40000300800 */
[----:B---3--:R-:W2:Y:S01]  /*3d8d0*/  LDL.LU R14, [R1+0x1b4] ;  /* 0x0001b400010e7983 */ /* 0x008ea20000300800 */
[----:B------:R-:W3:Y:S01]  /*3d8e0*/  LDL.LU R15, [R1+0x1c0] ;  /* 0x0001c000010f7983 */ /* 0x000ee20000300800 */
[----:B------:R-:W3:Y:S02]  /*3d8f0*/  LDL.LU R16, [R1+0x1bc] ;  /* 0x0001bc0001107983 */ /* 0x000ee40000300800 */
[----:B------:R-:W2:Y:S01]  /*3d900*/  LDL.LU R18, [R1+0x1c8] ;  /* 0x0001c80001127983 */ /* 0x000ea20000300800 */
[----:B------:R-:W2:Y:S01]  /*3d910*/  LDL.LU R17, [R1+0x1c4] ;  /* 0x0001c40001117983 */ /* 0x000ea20000300800 */
[----:B------:R-:W-:Y:S03]  /*3d920*/  STL [R1+0x22a8], R22 ;  /* 0x0022a81601007387 */ /* 0x000fe60000100800 */
[----:B------:R-:W0:Y:S04]  /*3d930*/  LDS R5, [R22.X4+0x10000] ;  /* 0x0100000016057984 */ /* 0x000e280000004800 */
[----:B------:R-:W-:Y:S04]  /*3d940*/  LDS R6, [R22.X4+0x10200] ;  /* 0x0102000016067984 */ /* 0x000fe80000004800 */
[----:B------:R-:W-:Y:S04]  /*3d950*/  LDS R7, [R22.X4+0x10400] ;  /* 0x0104000016077984 */ /* 0x000fe80000004800 */
[----:B------:R1:W-:Y:S04]  /*3d960*/  LDS R3, [R22.X4+0x10600] ;  /* 0x0106000016037984 */ /* 0x0003e80000004800 */
[----:B-1----:R-:W2:Y:S01]  /*3d970*/  LDL.LU R22, [R1+0x1d0] ;  /* 0x0001d00001167983 */ /* 0x002ea20000300800 */
[----:B------:R-:W2:Y:S02]  /*3d980*/  LDL.LU R2, [R1+0x2328] ;  /* 0x0023280001027983 */ /* 0x000ea40000300800 */
[----:B------:R1:W-:Y:S02]  /*3d990*/  STL [R1+0x568], R0 ;  /* 0x0005680001007387 */ /* 0x0003e40000100800 */
[----:B-1----:R-:W2:Y:S02]  /*3d9a0*/  LDL.LU R0, [R1+0x2324] ;  /* 0x0023240001007983 */ /* 0x002ea40000300800 */
[----:B--2---:R-:W-:-:S02]  /*3d9b0*/  F2FP.PACK_AB R0, R2, R0 ;  /* 0x000000000200723e */ /* 0x004fc400000000ff */
[----:B------:R-:W2:Y:S03]  /*3d9c0*/  LDL.LU R2, [R1+0x2320] ;  /* 0x0023200001027983 */ /* 0x000ea60000300800 */
[----:B------:R1:W-:Y:S02]  /*3d9d0*/  STL [R1+0x560], R0 ;  /* 0x0005600001007387 */ /* 0x0003e40000100800 */
[----:B-1----:R-:W2:Y:S02]  /*3d9e0*/  LDL.LU R0, [R1+0x231c] ;  /* 0x00231c0001007983 */ /* 0x002ea40000300800 */
[----:B--2---:R-:W-:Y:S02]  /*3d9f0*/  F2FP.PACK_AB R4, R0, R4 ;  /* 0x000000040004723e */ /* 0x004fe400000000ff */
[----:B------:R-:W2:Y:S03]  /*3da00*/  LDL.LU R0, [R1+0x2318] ;  /* 0x0023180001007983 */ /* 0x000ea60000300800 */
[----:B------:R-:W-:Y:S01]  /*3da10*/  STL [R1+0x558], R4 ;  /* 0x0005580401007387 */ /* 0x000fe20000100800 */
[----:B--2---:R-:W-:-:S02]  /*3da20*/  F2FP.PACK_AB R0, R2, R0 ;  /* 0x000000000200723e */ /* 0x004fc400000000ff */
[----:B------:R-:W2:Y:S03]  /*3da30*/  LDL.LU R2, [R1+0x2314] ;  /* 0x0023140001027983 */ /* 0x000ea60000300800 */
[----:B------:R1:W-:Y:S02]  /*3da40*/  STL [R1+0x550], R0 ;  /* 0x0005500001007387 */ /* 0x0003e40000100800 */
[----:B-1----:R-:W2:Y:S02]  /*3da50*/  LDL.LU R0, [R1+0x2310] ;  /* 0x0023100001007983 */ /* 0x002ea40000300800 */
[----:B--2---:R-:W-:Y:S02]  /*3da60*/  F2FP.PACK_AB R0, R2, R0 ;  /* 0x000000000200723e */ /* 0x004fe400000000ff */
[----:B------:R-:W2:Y:S03]  /*3da70*/  LDL.LU R2, [R1+0x230c] ;  /* 0x00230c0001027983 */ /* 0x000ea60000300800 */
        /* <DEDUP_REMOVED lines=8> */
[----:B------:R1:W-:Y:S02]  /*3db00*/  STL [R1+0x554], R0 ;  /* 0x0005540001007387 */ /* 0x0003e40000100800 */
[----:B-1----:R-:W2:Y:S01]  /*3db10*/  LDL.LU R0, [R1+0x22f8] ;  /* 0x0022f80001007983 */ /* 0x002ea20000300800 */
[----:B------:R-:W-:-:S02]  /*3db20*/  F2FP.PACK_AB R17, R17, R18 ;  /* 0x000000121111723e */ /* 0x000fc400000000ff */
[----:B---3--:R-:W-:Y:S02]  /*3db30*/  F2FP.PACK_AB R15, R16, R15 ;  /* 0x0000000f100f723e */ /* 0x008fe400000000ff */
[----:B------:R-:W-:Y:S01]  /*3db40*/  F2FP.PACK_AB R14, R14, R13 ;  /* 0x0000000d0e0e723e */ /* 0x000fe200000000ff */
[----:B----4-:R-:W-:Y:S01]  /*3db50*/  F2FP.PACK_AB R13, R12, R11 ;  /* 0x0000000b0c0d723e */ /* 0x010fe200000000ff */
[----:B------:R-:W-:Y:S02]  /*3db60*/  F2FP.PACK_AB R12, R29, R28 ;  /* 0x0000001c1d0c723e */ /* 0x000fe400000000ff */
[----:B------:R-:W-:Y:S02]  /*3db70*/  F2FP.PACK_AB R11, R27, R26 ;  /* 0x0000001a1b0b723e */ /* 0x000fe400000000ff */
[----:B--2---:R-:W-:Y:S02]  /*3db80*/  F2FP.PACK_AB R22, R0, R22 ;  /* 0x000000160016723e */ /* 0x004fe400000000ff */
[----:B------:R-:W2:Y:S03]  /*3db90*/  LDL.LU R0, [R1+0x22f4] ;  /* 0x0022f40001007983 */ /* 0x000ea60000300800 */
[----:B------:R-:W-:Y:S02]  /*3dba0*/  STL [R1+0x54c], R22 ;  /* 0x00054c1601007387 */ /* 0x000fe40000100800 */
[----:B------:R-:W-:Y:S02]  /*3dbb0*/  STL [R1+0x548], R17 ;  /* 0x0005481101007387 */ /* 0x000fe40000100800 */
[----:B------:R-:W-:Y:S01]  /*3dbc0*/  STL [R1+0x540], R15 ;  /* 0x0005400f01007387 */ /* 0x000fe20000100800 */
[----:B------:R-:W-:Y:S01]  /*3dbd0*/  STL [R1+0x538], R14 ;  /* 0x0005380e01007387 */ /* 0x000fe20000100800 */
[----:B------:R1:W-:Y:S02]  /*3dbe0*/  STL [R1+0x530], R13 ;  /* 0x0005300d01007387 */ /* 0x0003e40000100800 */
[----:B------:R3:W-:Y:S02]  /*3dbf0*/  STL [R1+0x544], R12 ;  /* 0x0005440c01007387 */ /* 0x0007e40000100800 */
[----:B------:R4:W-:Y:S01]  /*3dc00*/  STL [R1+0x53c], R11 ;  /* 0x00053c0b01007387 */ /* 0x0009e20000100800 */
[----:B-1----:R-:W-:-:S02]  /*3dc10*/  F2FP.PACK_AB R13, R25, R24 ;  /* 0x00000018190d723e */ /* 0x002fc400000000ff */
[----:B---3--:R-:W-:Y:S02]  /*3dc20*/  F2FP.PACK_AB R12, R23, R21 ;  /* 0x00000015170c723e */ /* 0x008fe400000000ff */
[----:B----4-:R-:W-:Y:S01]  /*3dc30*/  F2FP.PACK_AB R11, R20, R19 ;  /* 0x00000013140b723e */ /* 0x010fe200000000ff */
[----:B------:R-:W-:Y:S02]  /*3dc40*/  STL [R1+0x534], R13 ;  /* 0x0005340d01007387 */ /* 0x000fe40000100800 */
[----:B------:R-:W-:Y:S02]  /*3dc50*/  STL [R1+0x52c], R12 ;  /* 0x00052c0c01007387 */ /* 0x000fe40000100800 */
[----:B------:R-:W3:Y:S02]  /*3dc60*/  LDL.LU R21, [R1+0x17c] ;  /* 0x00017c0001157983 */ /* 0x000ee40000300800 */
[----:B------:R-:W-:Y:S01]  /*3dc70*/  STL [R1+0x528], R11 ;  /* 0x0005280b01007387 */ /* 0x000fe20000100800 */
[----:B------:R-:W4:Y:S01]  /*3dc80*/  LDL.LU R20, [R1+0x138] ;  /* 0x0001380001147983 */ /* 0x000f220000300800 */
[----:B--2---:R-:W-:-:S05]  /*3dc90*/  F2FP.PACK_AB R0, R0, R2 ;  /* 0x000000020000723e */ /* 0x004fca00000000ff */
[----:B------:R-:W-:Y:S01]  /*3dca0*/  STL [R1+0x524], R0 ;  /* 0x0005240001007387 */ /* 0x000fe20000100800 */
[----:B------:R-:W4:Y:S02]  /*3dcb0*/  LDL.LU R19, [R1+0x170] ;  /* 0x0001700001137983 */ /* 0x000f240000300800 */
[----:B------:R-:W2:Y:S02]  /*3dcc0*/  LDL.LU R22, [R1+0xb0] ;  /* 0x0000b00001167983 */ /* 0x000ea40000300800 */
[----:B--2---:R1:W-:Y:S04]  /*3dcd0*/  STL [R1+0x22b0], R22 ;  /* 0x0022b01601007387 */ /* 0x0043e80000100800 */
[----:B-1----:R-:W2:Y:S04]  /*3dce0*/  LDL.LU R22, [R1+0xb8] ;  /* 0x0000b80001167983 */ /* 0x002ea80000300800 */
        /* <DEDUP_REMOVED lines=15> */
[----:B-1----:R-:W2:Y:S01]  /*3dde0*/  LDL.LU R22, [R1+0x13c] ;  /* 0x00013c0001167983 */ /* 0x002ea20000300800 */
[----:B------:R-:W2:Y:S03]  /*3ddf0*/  LDL.LU R0, [R1+0xa4] ;  /* 0x0000a40001007983 */ /* 0x000ea60000300800 */
        /* <DEDUP_REMOVED lines=14> */
[----:B0-----:R-:W0:Y:S04]  /*3dee0*/  SHFL.BFLY PT, R9, R5, 0x2, 0x1f ;  /* 0x0c401f0005097f89 */ /* 0x001e2800000e0000 */
[----:B--2---:R1:W-:Y:S04]  /*3def0*/  STL [R1+0x22e8], R0 ;  /* 0x0022e80001007387 */ /* 0x0043e80000100800 */
[----:B-1----:R-:W2:Y:S01]  /*3df00*/  LDL.LU R0, [R1+0x12c] ;  /* 0x00012c0001007983 */ /* 0x002ea20000300800 */
[----:B0-----:R-:W-:-:S03]  /*3df10*/  FADD R5, R5, R9 ;  /* 0x0000000905057221 */ /* 0x001fc60000000000 */
[----:B------:R-:W0:Y:S04]  /*3df20*/  SHFL.BFLY PT, R8, R6, 0x2, 0x1f ;  /* 0x0c401f0006087f89 */ /* 0x000e2800000e0000 */
[----:B------:R-:W1:Y:S04]  /*3df30*/  SHFL.BFLY PT, R10, R7, 0x2, 0x1f ;  /* 0x0c401f00070a7f89 */ /* 0x000e6800000e0000 */
[----:B--2---:R2:W-:Y:S04]  /*3df40*/  STL [R1+0x22f0], R0 ;  /* 0x0022f00001007387 */ /* 0x0045e80000100800 */
[----:B--2---:R-:W2:Y:S01]  /*3df50*/  LDL.LU R0, [R1+0x134] ;  /* 0x0001340001007983 */ /* 0x004ea20000300800 */
[----:B------:R-:W3:Y:S02]  /*3df60*/  LDL.LU R2, [R1+0xa8] ;  /* 0x0000a80001027983 */ /* 0x000ee40000300800 */
[----:B------:R-:W3:Y:S02]  /*3df70*/  LDL.LU R17, [R1+0x9c] ;  /* 0x00009c0001117983 */ /* 0x000ee40000300800 */
[----:B------:R-:W3:Y:S01]  /*3df80*/  LDL.LU R18, [R1+0xa0] ;  /* 0x0000a00001127983 */ /* 0x000ee20000300800 */
[----:B------:R-:W3:Y:S01]  /*3df90*/  LDL.LU R16, [R1+0x94] ;  /* 0x0000940001107983 */ /* 0x000ee20000300800 */
        /* <DEDUP_REMOVED lines=12> */
[----:B------:R-:W3:Y:S03]  /*3e060*/  LDL.LU R9, [R1+0x174] ;  /* 0x0001740001097983 */ /* 0x000ee60000300800 */
[----:B------:R-:W4:Y:S01]  /*3e070*/  SHFL.BFLY PT, R4, R3, 0x2, 0x1f ;  /* 0x0c401f0003047f89 */ /* 0x000f2200000e0000 */
[----:B0-----:R-:W-:-:S02]  /*3e080*/  FADD R6, R6, R8 ;  /* 0x0000000806067221 */ /* 0x001fc40000000000 */
[----:B-1----:R-:W-:Y:S01]  /*3e090*/  FADD R10, R7, R10 ;  /* 0x0000000a070a7221 */ /* 0x002fe20000000000 */
[----:B----4-:R-:W-:Y:S01]  /*3e0a0*/  F2FP.PACK_AB R7, R20, R19 ;  /* 0x000000131407723e */ /* 0x010fe200000000ff */
[----:B------:R-:W-:Y:S01]  /*3e0b0*/  FADD R3, R3, R4 ;  /* 0x0000000403037221 */ /* 0x000fe20000000000 */
[----:B--2---:R-:W-:Y:S02]  /*3e0c0*/  F2FP.PACK_AB R22, R0, R22 ;  /* 0x000000160016723e */ /* 0x004fe400000000ff */
[----:B---3--:R-:W-:Y:S02]  /*3e0d0*/  F2FP.PACK_AB R8, R9, R21 ;  /* 0x000000150908723e */ /* 0x008fe400000000ff */
[----:B------:R-:W2:Y:S03]  /*3e0e0*/  LDL.LU R21, [R1+0x1c] ;  /* 0x00001c0001157983 */ /* 0x000ea60000300800 */
[----:B------:R-:W-:Y:S02]  /*3e0f0*/  STL [R1+0x520], R8 ;  /* 0x0005200801007387 */ /* 0x000fe40000100800 */
[----:B------:R-:W3:Y:S02]  /*3e100*/  LDL.LU R20, [R1+0x14] ;  /* 0x0000140001147983 */ /* 0x000ee40000300800 */
[----:B------:R-:W-:Y:S01]  /*3e110*/  STL [R1+0x51c], R7 ;  /* 0x00051c0701007387 */ /* 0x000fe20000100800 */
[----:B------:R-:W3:Y:S01]  /*3e120*/  LDL.LU R19, [R1+0x18] ;  /* 0x0000180001137983 */ /* 0x000ee20000300800 */
[----:B------:R-:W4:Y:S02]  /*3e130*/  LDL.LU R4, [R1+0x120] ;  /* 0x0001200001047983 */ /* 0x000f240000300800 */
[----:B------:R-:W2:Y:S02]  /*3e140*/  LDL.LU R0, [R1+0x22f0] ;  /* 0x0022f00001007983 */ /* 0x000ea40000300800 */
[----:B------:R0:W-:Y:S02]  /*3e150*/  STL [R1+0x518], R22 ;  /* 0x0005181601007387 */ /* 0x0001e40000100800 */
[----:B0-----:R-:W2:Y:S02]  /*3e160*/  LDL.LU R22, [R1+0x22ec] ;  /* 0x0022ec0001167983 */ /* 0x001ea40000300800 */
[----:B--2---:R-:W-:-:S02]  /*3e170*/  F2FP.PACK_AB R22, R0, R22 ;  /* 0x000000160016723e */ /* 0x004fc400000000ff */
[----:B------:R-:W2:Y:S03]  /*3e180*/  LDL.LU R0, [R1+0x22e8] ;  /* 0x0022e80001007983 */ /* 0x000ea60000300800 */
[----:B------:R0:W-:Y:S02]  /*3e190*/  STL [R1+0x514], R22 ;  /* 0x0005141601007387 */ /* 0x0001e40000100800 */
[----:B0-----:R-:W2:Y:S02]  /*3e1a0*/  LDL.LU R22, [R1+0x22e4] ;  /* 0x0022e40001167983 */ /* 0x001ea40000300800 */
[----:B--2---:R-:W-:Y:S02]  /*3e1b0*/  F2FP.PACK_AB R22, R0, R22 ;  /* 0x000000160016723e */ /* 0x004fe400000000ff */
[----:B------:R-:W2:Y:S03]  /*3e1c0*/  LDL.LU R0, [R1+0x22e0] ;  /* 0x0022e00001007983 */ /* 0x000ea60000300800 */
[----:B------:R0:W-:Y:S02]  /*3e1d0*/  STL [R1+0x510], R22 ;  /* 0x0005101601007387 */ /* 0x0001e40000100800 */
[----:B0-----:R-:W4:Y:S02]  /*3e1e0*/  LDL.LU R22, [R1+0x22dc] ;  /* 0x0022dc0001167983 */ /* 0x001f240000300800 */
[----:B----4-:R-:W-:-:S02]  /*3e1f0*/  F2FP.PACK_AB R4, R22, R4 ;  /* 0x000000041604723e */ /* 0x010fc400000000ff */
[----:B------:R-:W2:Y:S03]  /*3e200*/  LDL.LU R22, [R1+0x22d8] ;  /* 0x0022d80001167983 */ /* 0x000ea60000300800 */
[----:B------:R-:W-:Y:S01]  /*3e210*/  STL [R1+0x50c], R4 ;  /* 0x00050c0401007387 */ /* 0x000fe20000100800 */
[----:B--2---:R-:W-:Y:S02]  /*3e220*/  F2FP.PACK_AB R22, R0, R22 ;  /* 0x000000160016723e */ /* 0x004fe400000000ff */
[----:B------:R-:W2:Y:S03]  /*3e230*/  LDL.LU R0, [R1+0x22d4] ;  /* 0x0022d40001007983 */ /* 0x000ea60000300800 */
        /* <DEDUP_REMOVED lines=25> */
[----:B0-----:R-:W2:Y:S04]  /*3e3d0*/  LDL.LU R2, [R1+0x22a0] ;  /* 0x0022a00001027983 */ /* 0x001ea80000300800 */
[----:B------:R-:W0:Y:S01]  /*3e3e0*/  SHFL.BFLY PT, R8, R5, 0x1, 0x1f ;  /* 0x0c201f0005087f89 */ /* 0x000e2200000e0000 */
[----:B------:R-:W-:-:S02]  /*3e3f0*/  F2FP.PACK_AB R17, R17, R18 ;  /* 0x000000121111723e */ /* 0x000fc400000000ff */
[----:B------:R-:W-:Y:S02]  /*3e400*/  F2FP.PACK_AB R15, R16, R15 ;  /* 0x0000000f100f723e */ /* 0x000fe400000000ff */
[----:B------:R-:W-:Y:S02]  /*3e410*/  F2FP.PACK_AB R13, R14, R13 ;  /* 0x0000000d0e0d723e */ /* 0x000fe400000000ff */
[----:B------:R-:W-:Y:S01]  /*3e420*/  F2FP.PACK_AB R11, R12, R11 ;  /* 0x0000000b0c0b723e */ /* 0x000fe200000000ff */
[----:B------:R-:W-:Y:S01]  /*3e430*/  STL [R1+0x4e4], R17 ;  /* 0x0004e41101007387 */ /* 0x000fe20000100800 */
[----:B------:R-:W-:Y:S02]  /*3e440*/  STL [R1+0x4dc], R15 ;  /* 0x0004dc0f01007387 */ /* 0x000fe40000100800 */
[----:B------:R1:W-:Y:S02]  /*3e450*/  STL [R1+0x4d8], R13 ;  /* 0x0004d80d01007387 */ /* 0x0003e40000100800 */
[----:B0-----:R-:W-:Y:S01]  /*3e460*/  FADD R5, R5, R8 ;  /* 0x0000000805057221 */ /* 0x001fe20000000000 */
[----:B------:R-:W0:Y:S04]  /*3e470*/  SHFL.BFLY PT, R7, R6, 0x1, 0x1f ;  /* 0x0c201f0006077f89 */ /* 0x000e2800000e0000 */
[----:B------:R-:W0:Y:S04]  /*3e480*/  SHFL.BFLY PT, R9, R10, 0x1, 0x1f ;  /* 0x0c201f000a097f89 */ /* 0x000e2800000e0000 */
[----:B------:R-:W0:Y:S01]  /*3e490*/  SHFL.BFLY PT, R4, R3, 0x1, 0x1f ;  /* 0x0c201f0003047f89 */ /* 0x000e2200000e0000 */
[----:B--2---:R-:W-:-:S05]  /*3e4a0*/  F2FP.PACK_AB R2, R29, R2 ;  /* 0x000000021d02723e */ /* 0x004fca00000000ff */
[----:B------:R2:W-:Y:S01]  /*3e4b0*/  STL [R1+0x21c0], R2 ;  /* 0x0021c00201007387 */ /* 0x0005e20000100800 */
[----:B------:R0:W-:Y:S02]  /*3e4c0*/  STL [R1+0x4d0], R11 ;  /* 0x0004d00b01007387 */ /* 0x0001e40000100800 */
[----:B-1----:R-:W4:Y:S01]  /*3e4d0*/  LDL.64 R12, [R1+0x958] ;  /* 0x00095800010c7983 */ /* 0x002f220000100a00 */
[----:B--2---:R-:W-:Y:S02]  /*3e4e0*/  F2FP.PACK_AB R2, R28, R27 ;  /* 0x0000001b1c02723e */ /* 0x004fe400000000ff */
[----:B0-----:R-:W-:-:S03]  /*3e4f0*/  F2FP.PACK_AB R11, R26, R25 ;  /* 0x000000191a0b723e */ /* 0x001fc600000000ff */
[----:B------:R0:W-:Y:S01]  /*3e500*/  STL [R1+0x4c0], R2 ;  /* 0x0004c00201007387 */ /* 0x0001e20000100800 */
[----:B------:R-:W-:Y:S02]  /*3e510*/  F2FP.PACK_AB R8, R21, R0 ;  /* 0x000000001508723e */ /* 0x000fe400000000ff */
[----:B0-----:R-:W-:Y:S02]  /*3e520*/  F2FP.PACK_AB R2, R24, R23 ;  /* 0x000000171802723e */ /* 0x001fe400000000ff */
[----:B------:R-:W2:Y:S01]  /*3e530*/  LDL.64 R24, [R1+0x14b8] ;  /* 0x0014b80001187983 */ /* 0x000ea20000100a00 */
[----:B------:R-:W-:Y:S02]  /*3e540*/  STL [R1+0x4bc], R11 ;  /* 0x0004bc0b01007387 */ /* 0x000fe40000100800 */
[----:B------:R-:W2:Y:S02]  /*3e550*/  LDL.64 R16, [R1+0x14b0] ;  /* 0x0014b00001107983 */ /* 0x000ea40000100a00 */
[----:B------:R3:W-:Y:S01]  /*3e560*/  STL [R1+0x4b8], R2 ;  /* 0x0004b80201007387 */ /* 0x0007e20000100800 */
[----:B------:R-:W2:Y:S01]  /*3e570*/  LDL.LU R0, [R1+0x229c] ;  /* 0x00229c0001007983 */ /* 0x000ea20000300800 */
[----:B------:R-:W4:Y:S02]  /*3e580*/  LDL.64 R14, [R1+0x14a8] ;  /* 0x0014a800010e7983 */ /* 0x000f240000100a00 */
[----:B------:R-:W-:Y:S01]  /*3e590*/  STL [R1+0x4a8], R8 ;  /* 0x0004a80801007387 */ /* 0x000fe20000100800 */
[----:B---3--:R-:W-:-:S02]  /*3e5a0*/  F2FP.PACK_AB R2, R20, R19 ;  /* 0x000000131402723e */ /* 0x008fc400000000ff */
[----:B------:R-:W3:Y:S01]  /*3e5b0*/  LDL.64 R20, [R1+0x14a0] ;  /* 0x0014a00001147983 */ /* 0x000ee20000100a00 */
[----:B------:R-:W-:Y:S02]  /*3e5c0*/  FADD R7, R6, R7 ;  /* 0x0000000706077221 */ /* 0x000fe40000000000 */
[----:B------:R-:W-:Y:S02]  /*3e5d0*/  FADD R6, R10, R9 ;  /* 0x000000090a067221 */ /* 0x000fe40000000000 */
[----:B------:R-:W-:Y:S01]  /*3e5e0*/  FADD R3, R3, R4 ;  /* 0x0000000403037221 */ /* 0x000fe20000000000 */
[----:B------:R-:W-:Y:S01]  /*3e5f0*/  @!P0 STS [R22.X4+0x10000], R5 ;  /* 0x0100000516008388 */ /* 0x000fe20000004800 */
[----:B------:R-:W-:Y:S02]  /*3e600*/  @!P0 STS [R22.X4+0x10200], R7 ;  /* 0x0102000716008388 */ /* 0x000fe40000004800 */
[----:B------:R-:W-:Y:S01]  /*3e610*/  @!P0 STS [R22.X4+0x10400], R6 ;  /* 0x0104000616008388 */ /* 0x000fe20000004800 */
[----:B------:R0:W-:Y:S01]  /*3e620*/  @!P0 STS [R22.X4+0x10600], R3 ;  /* 0x0106000316008388 */ /* 0x0001e20000004800 */
[----:B------:R-:W-:Y:S06]  /*3e630*/  BAR.SYNC.DEFER_BLOCKING 0x0 ;  /* 0x0000000000007b1d */ /* 0x000fec0000010000 */
[----:B------:R1:W-:Y:S01]  /*3e640*/  STL [R1+0x49c], R2 ;  /* 0x00049c0201007387 */ /* 0x0003e20000100800 */
[----:B------:R-:W3:Y:S02]  /*3e650*/  LDL.64 R18, [R1+0x1498] ;  /* 0x0014980001127983 */ /* 0x000ee40000100a00 */
[----:B------:R-:W3:Y:S01]  /*3e660*/  LDL.64 R10, [R1+0x1490] ;  /* 0x00149000010a7983 */ /* 0x000ee20000100a00 */
[----:B0-----:R-:W3:Y:S01]  /*3e670*/  LDL.64 R22, [R1+0x1468] ;  /* 0x0014680001167983 */ /* 0x001ee20000100a00 */
[----:B--2---:R-:W-:-:S04]  /*3e680*/  IMAD.WIDE R6, R0, 0x2, R24 ;  /* 0x0000000200067825 */ /* 0x004fc800078e0218 */
[----:B----4-:R-:W-:-:S04]  /*3e690*/  IMAD.WIDE R4, R0, 0x2, R12 ;  /* 0x0000000200047825 */ /* 0x010fc800078e020c */
[C---:B------:R-:W-:Y:S01]  /*3e6a0*/  IMAD.WIDE R8, R0.reuse, 0x2, R16 ;  /* 0x0000000200087825 */ /* 0x040fe200078e0210 */
[----:B------:R-:W2:Y:S04]  /*3e6b0*/  LDL.64 R12, [R1+0x1488] ;  /* 0x00148800010c7983 */ /* 0x000ea80000100a00 */
[----:B------:R3:W4:Y:S04]  /*3e6c0*/  LDG.E.U16 R3, [R6.64] ;  /* 0x0000000406037981 */ /* 0x000728000c1e1500 */
[----:B-1----:R0:W4:Y:S04]  /*3e6d0*/  LDG.E.U16 R2, [R4.64] ;  /* 0x0000000404027981 */ /* 0x002128000c1e1500 */
[----:B------:R-:W4:Y:S04]  /*3e6e0*/  LDL.64 R16, [R1+0x1480] ;  /* 0x0014800001107983 */ /* 0x000f280000100a00 */
[----:B------:R1:W4:Y:S04]  /*3e6f0*/  LDG.E.U16 R27, [R8.64] ;  /* 0x00000004081b7981 */ /* 0x000328000c1e1500 */
[----:B------:R-:W4:Y:S01]  /*3e700*/  LDL.64 R24, [R1+0x1478] ;  /* 0x0014780001187983 */ /* 0x000f220000100a00 */
[----:B0-----:R-:W-:-:S04]  /*3e710*/  IMAD.WIDE R4, R0, 0x2, R14 ;  /* 0x0000000200047825 */ /* 0x001fc800078e020e */
[C---:B---3--:R-:W-:Y:S01]  /*3e720*/  IMAD.WIDE R6, R0.reuse, 0x2, R20 ;  /* 0x0000000200067825 */ /* 0x048fe200078e0214 */
[----:B------:R-:W3:Y:S04]  /*3e730*/  LDL.64 R14, [R1+0x1470] ;  /* 0x00147000010e7983 */ /* 0x000ee80000100a00 */
[----:B------:R0:W3:Y:S04]  /*3e740*/  LDG.E.U16 R21, [R4.64] ;  /* 0x0000000404157981 */ /* 0x0000e8000c1e1500 */
[----:B------:R0:W3:Y:S01]  /*3e750*/  LDG.E.U16 R28, [R6.64] ;  /* 0x00000004061c7981 */ /* 0x0000e2000c1e1500 */
[----:B-1----:R-:W-:-:S04]  /*3e760*/  IMAD.WIDE R8, R0, 0x2, R18 ;  /* 0x0000000200087825 */ /* 0x002fc800078e0212 */
[C---:B------:R-:W-:Y:S01]  /*3e770*/  IMAD.WIDE R10, R0.reuse, 0x2, R10 ;  /* 0x00000002000a7825 */ /* 0x040fe200078e020a */
[----:B------:R-:W3:Y:S04]  /*3e780*/  LDL.64 R18, [R1+0x1460] ;  /* 0x0014600001127983 */ /* 0x000ee80000100a00 */
[----:B------:R1:W3:Y:S04]  /*3e790*/  LDG.E.U16 R29, [R8.64] ;  /* 0x00000004081d7981 */ /* 0x0002e8000c1e1500 */
[----:B------:R0:W3:Y:S02]  /*3e7a0*/  LDG.E.U16 R26, [R10.64] ;  /* 0x000000040a1a7981 */ /* 0x0000e4000c1e1500 */
[----:B0-----:R-:W-:-:S04]  /*3e7b0*/  IMAD.WIDE R10, R0, 0x2, R22 ;  /* 0x00000002000a7825 */ /* 0x001fc800078e0216 */
[C---:B--2---:R-:W-:Y:S01]  /*3e7c0*/  IMAD.WIDE R12, R0.reuse, 0x2, R12 ;  /* 0x00000002000c7825 */ /* 0x044fe200078e020c */
[----:B----4-:R-:W-:Y:S03]  /*3e7d0*/  STL [R1+0x794], R3 ;  /* 0x0007940301007387 */ /* 0x010fe60000100800 */
[----:B------:R0:W-:Y:S02]  /*3e7e0*/  STL [R1+0x798], R2 ;  /* 0x0007980201007387 */ /* 0x0001e40000100800 */
[----:B------:R-:W-:-:S04]  /*3e7f0*/  IMAD.WIDE R4, R0, 0x2, R16 ;  /* 0x0000000200047825 */ /* 0x000fc800078e0210 */
[C---:B------:R-:W-:Y:S01]  /*3e800*/  IMAD.WIDE R6, R0.reuse, 0x2, R24 ;  /* 0x0000000200067825 */ /* 0x040fe200078e0218 */
[----:B------:R2:W4:Y:S04]  /*3e810*/  LDG.E.U16 R23, [R4.64] ;  /* 0x0000000404177981 */ /* 0x000528000c1e1500 */
[----:B0-----:R-:W2:Y:S01]  /*3e820*/  LDL.64 R2, [R1+0x1458] ;  /* 0x0014580001027983 */ /* 0x001ea20000100a00 */
[----:B------:R0:W-:Y:S03]  /*3e830*/  STL [R1+0x790], R27 ;  /* 0x0007901b01007387 */ /* 0x0001e60000100800 */
[----:B---3--:R3:W-:Y:S01]  /*3e840*/  STL [R1+0x78c], R21 ;  /* 0x00078c1501007387 */ /* 0x0087e20000100800 */
[----:B------:R-:W4:Y:S02]  /*3e850*/  LDL.64 R24, [R1+0x1440] ;  /* 0x0014400001187983 */ /* 0x000f240000100a00 */
[C---:B-1----:R-:W-:Y:S01]  /*3e860*/  IMAD.WIDE R8, R0.reuse, 0x2, R14 ;  /* 0x0000000200087825 */ /* 0x042fe200078e020e */
[----:B------:R-:W4:Y:S04]  /*3e870*/  LDL.64 R16, [R1+0x1448] ;  /* 0x0014480001107983 */ /* 0x000f280000100a00 */
[----:B------:R-:W4:Y:S04]  /*3e880*/  LDL.64 R14, [R1+0x1438] ;  /* 0x00143800010e7983 */ /* 0x000f280000100a00 */
[----:B0-----:R0:W4:Y:S04]  /*3e890*/  LDG.E.U16 R27, [R12.64] ;  /* 0x000000040c1b7981 */ /* 0x001128000c1e1500 */
[----:B---3--:R-:W3:Y:S01]  /*3e8a0*/  LDL.64 R20, [R1+0x1450] ;  /* 0x0014500001147983 */ /* 0x008ee20000100a00 */
[----:B------:R1:W-:Y:S02]  /*3e8b0*/  STL [R1+0x788], R28 ;  /* 0x0007881c01007387 */ /* 0x0003e40000100800 */
[----:B------:R1:W-:Y:S02]  /*3e8c0*/  STL [R1+0x784], R29 ;  /* 0x0007841d01007387 */ /* 0x0003e40000100800 */
[----:B------:R1:W-:Y:S02]  /*3e8d0*/  STL [R1+0x780], R26 ;  /* 0x0007801a01007387 */ /* 0x0003e40000100800 */
[C---:B0-----:R-:W-:Y:S01]  /*3e8e0*/  IMAD.WIDE R12, R0.reuse, 0x2, R18 ;  /* 0x00000002000c7825 */ /* 0x041fe200078e0212 */
[----:B-1----:R3:W3:Y:S04]  /*3e8f0*/  LDG.E.U16 R28, [R6.64] ;  /* 0x00000004061c7981 */ /* 0x0026e8000c1e1500 */
[----:B------:R0:W3:Y:S04]  /*3e900*/  LDG.E.U16 R29, [R8.64] ;  /* 0x00000004081d7981 */ /* 0x0000e8000c1e1500 */
[----:B------:R4:W3:Y:S04]  /*3e910*/  LDG.E.U16 R26, [R10.64] ;  /* 0x000000040a1a7981 */ /* 0x0008e8000c1e1500 */
[----:B------:R-:W3:Y:S01]  /*3e920*/  LDL.64 R18, [R1+0x1430] ;  /* 0x0014300001127983 */ /* 0x000ee20000100a00 */
[----:B--2---:R-:W-:-:S04]  /*3e930*/  IMAD.WIDE R4, R0, 0x2, R2 ;  /* 0x0000000200047825 */ /* 0x004fc800078e0202 */
[C---:B----4-:R-:W-:Y:S02]  /*3e940*/  IMAD.WIDE R10, R0.reuse, 0x2, R24 ;  /* 0x00000002000a7825 */ /* 0x050fe400078e0218 */
[----:B------:R1:W3:Y:S04]  /*3e950*/  LDG.E.U16 R25, [R4.64] ;  /* 0x0000000404197981 */ /* 0x0002e8000c1e1500 */
[----:B------:R4:W-:Y:S01]  /*3e960*/  STL [R1+0x77c], R27 ;  /* 0x00077c1b01007387 */ /* 0x0009e20000100800 */
[----:B------:R1:W-:Y:S02]  /*3e970*/  STL [R1+0x778], R23 ;  /* 0x0007781701007387 */ /* 0x0003e40000100800 */
[----:B---3--:R-:W-:-:S04]  /*3e980*/  IMAD.WIDE R6, R0, 0x2, R20 ;  /* 0x0000000200067825 */ /* 0x008fc800078e0214 */
[C---:B0-----:R-:W-:Y:S01]  /*3e990*/  IMAD.WIDE R8, R0.reuse, 0x2, R16 ;  /* 0x0000000200087825 */ /* 0x041fe200078e0210 */
[----:B------:R-:W3:Y:S04]  /*3e9a0*/  LDL.64 R20, [R1+0x1418] ;  /* 0x0014180001147983 */ /* 0x000ee80000100a00 */
[----:B------:R-:W3:Y:S04]  /*3e9b0*/  LDL.64 R2, [R1+0x1420] ;  /* 0x0014200001027983 */ /* 0x000ee80000100a00 */
[----:B------:R-:W3:Y:S04]  /*3e9c0*/  LDL.64 R16, [R1+0x1410] ;  /* 0x0014100001107983 */ /* 0x000ee80000100a00 */
[----:B----4-:R0:W4:Y:S04]  /*3e9d0*/  LDG.E.U16 R27, [R12.64] ;  /* 0x000000040c1b7981 */ /* 0x010128000c1e1500 */
[----:B-1----:R-:W3:Y:S01]  /*3e9e0*/  LDL.64 R22, [R1+0x1428] ;  /* 0x0014280001167983 */ /* 0x002ee20000100a00 */
[----:B------:R1:W-:Y:S02]  /*3e9f0*/  STL [R1+0x774], R28 ;  /* 0x0007741c01007387 */ /* 0x0003e40000100800 */
[----:B------:R1:W-:Y:S02]  /*3ea00*/  STL [R1+0x770], R29 ;  /* 0x0007701d01007387 */ /* 0x0003e40000100800 */
[----:B------:R1:W-:Y:S02]  /*3ea10*/  STL [R1+0x76c], R26 ;  /* 0x00076c1a01007387 */ /* 0x0003e40000100800 */
[----:B------:R-:W-:-:S04]  /*3ea20*/  IMAD.WIDE R4, R0, 0x2, R18 ;  /* 0x0000000200047825 */ /* 0x000fc800078e0212 */
[C---:B0-----:R-:W-:Y:S01]  /*3ea30*/  IMAD.WIDE R12, R0.reuse, 0x2, R14 ;  /* 0x00000002000c7825 */ /* 0x041fe200078e020e */
[----:B-1----:R0:W3:Y:S04]  /*3ea40*/  LDG.E.U16 R28, [R6.64] ;  /* 0x00000004061c7981 */ /* 0x0020e8000c1e1500 */
[----:B------:R1:W3:Y:S04]  /*3ea50*/  LDG.E.U16 R29, [R8.64] ;  /* 0x00000004081d7981 */ /* 0x0002e8000c1e1500 */
[----:B------:R3:W3:Y:S04]  /*3ea60*/  LDG.E.U16 R26, [R10.64] ;  /* 0x000000040a1a7981 */ /* 0x0006e8000c1e1500 */
[----:B------:R-:W3:Y:S02]  /*3ea70*/  LDL.64 R14, [R1+0x1408] ;  /* 0x00140800010e7983 */ /* 0x000ee40000100a00 */
[----:B---3--:R-:W-:-:S02]  /*3ea80*/  IMAD.WIDE R10, R0, 0x2, R20 ;  /* 0x00000002000a7825 */ /* 0x008fc400078e0214 */
[----:B------:R3:W2:Y:S04]  /*3ea90*/  LDG.E.U16 R21, [R4.64] ;  /* 0x0000000404157981 */ /* 0x0006a8000c1e1500 */
[----:B----4-:R4:W-:Y:S01]  /*3eaa0*/  STL [R1+0x768], R27 ;  /* 0x0007681b01007387 */ /* 0x0109e20000100800 */
[----:B---3--:R3:W-:Y:S02]  /*3eab0*/  STL [R1+0x764], R25 ;  /* 0x0007641901007387 */ /* 0x0087e40000100800 */
[----:B0-----:R-:W-:-:S04]  /*3eac0*/  IMAD.WIDE R6, R0, 0x2, R22 ;  /* 0x0000000200067825 */ /* 0x001fc800078e0216 */
[C---:B-1----:R-:W-:Y:S01]  /*3ead0*/  IMAD.WIDE R8, R0.reuse, 0x2, R2 ;  /* 0x0000000200087825 */ /* 0x042fe200078e0202 */
[----:B------:R-:W2:Y:S04]  /*3eae0*/  LDL.64 R22, [R1+0x13f0] ;  /* 0x0013f00001167983 */ /* 0x000ea80000100a00 */
[----:B------:R-:W2:Y:S04]  /*3eaf0*/  LDL.64 R18, [R1+0x13f8] ;  /* 0x0013f80001127983 */ /* 0x000ea80000100a00 */
[----:B------:R-:W2:Y:S04]  /*3eb00*/  LDL.64 R2, [R1+0x13e8] ;  /* 0x0013e80001027983 */ /* 0x000ea80000100a00 */
[----:B----4-:R0:W4:Y:S04]  /*3eb10*/  LDG.E.U16 R27, [R12.64] ;  /* 0x000000040c1b7981 */ /* 0x010128000c1e1500 */
[----:B---3--:R-:W3:Y:S01]  /*3eb20*/  LDL.64 R24, [R1+0x1400] ;  /* 0x0014000001187983 */ /* 0x008ee20000100a00 */
        /* <DEDUP_REMOVED lines=8> */
[----:B------:R-:W3:Y:S01]  /*3ebb0*/  LDL.64 R16, [R1+0x13e0] ;  /* 0x0013e00001107983 */ /* 0x000ee20000100a00 */
[----:B--2---:R-:W-:-:S03]  /*3ebc0*/  IMAD.WIDE R10, R0, 0x2, R22 ;  /* 0x00000002000a7825 */ /* 0x004fc600078e0216 */
[----:B------:R1:W3:Y:S04]  /*3ebd0*/  LDG.E.U16 R23, [R4.64] ;  /* 0x0000000404177981 */ /* 0x0002e8000c1e1500 */
[----:B----4-:R4:W-:Y:S01]  /*3ebe0*/  STL [R1+0x754], R27 ;  /* 0x0007541b01007387 */ /* 0x0109e20000100800 */
        /* <DEDUP_REMOVED lines=278> */
[----:B------:R1:W2:Y:S04]  /*3fd50*/  LDG.E.U16 R21, [R4.64] ;  /* 0x0000000404157981 */ /* 0x0002a8000c1e1500 */
[----:B----4-:R4:W-:Y:S01]  /*3fd60*/  STL [R1+0x63c], R27 ;  /* 0x00063c1b01007387 */ /* 0x0109e20000100800 */
[----:B------:R1:W-:Y:S02]  /*3fd70*/  STL [R1+0x638], R25 ;  /* 0x0006381901007387 */ /* 0x0003e40000100800 */
[----:B---3--:R-:W-:-:S04]  /*3fd80*/  IMAD.WIDE R6, R0, 0x2, R22 ;  /* 0x0000000200067825 */ /* 0x008fc800078e0216 */
[C---:B0-----:R-:W-:Y:S01]  /*3fd90*/  IMAD.WIDE R8, R0.reuse, 0x2, R16 ;  /* 0x0000000200087825 */ /* 0x041fe200078e0210 */
[----:B------:R-:W3:Y:S04]  /*3fda0*/  LDL.64 R22, [R1+0x1198] ;  /* 0x0011980001167983 */ /* 0x000ee80000100a00 */
[----:B------:R-:W2:Y:S04]  /*3fdb0*/  LDL.64 R2, [R1+0x11a0] ;  /* 0x0011a00001027983 */ /* 0x000ea80000100a00 */
[----:B------:R-:W2:Y:S04]  /*3fdc0*/  LDL.64 R16, [R1+0x1190] ;  /* 0x0011900001107983 */ /* 0x000ea80000100a00 */
[----:B----4-:R0:W4:Y:S04]  /*3fdd0*/  LDG.E.U16 R27, [R12.64] ;  /* 0x000000040c1b7981 */ /* 0x010128000c1e1500 */
[----:B-1----:R-:W2:Y:S01]  /*3fde0*/  LDL.64 R24, [R1+0x11a8] ;  /* 0x0011a80001187983 */ /* 0x002ea20000100a00 */
[----:B------:R1:W-:Y:S02]  /*3fdf0*/  STL [R1+0x634], R28 ;  /* 0x0006341c01007387 */ /* 0x0003e40000100800 */
[----:B------:R1:W-:Y:S02]  /*3fe00*/  STL [R1+0x630], R29 ;  /* 0x0006301d01007387 */ /* 0x0003e40000100800 */
[----:B------:R1:W-:Y:S02]  /*3fe10*/  STL [R1+0x62c], R26 ;  /* 0x00062c1a01007387 */ /* 0x0003e40000100800 */
[----:B------:R-:W-:-:S04]  /*3fe20*/  IMAD.WIDE R4, R0, 0x2, R18 ;  /* 0x0000000200047825 */ /* 0x000fc800078e0212 */
[C---:B0-----:R-:W-:Y:S01]  /*3fe30*/  IMAD.WIDE R12, R0.reuse, 0x2, R14 ;  /* 0x00000002000c7825 */ /* 0x041fe200078e020e */
[----:B-1----:R0:W2:Y:S04]  /*3fe40*/  LDG.E.U16 R28, [R6.64] ;  /* 0x00000004061c7981 */ /* 0x0020a8000c1e1500 */
[----:B------:R1:W2:Y:S04]  /*3fe50*/  LDG.E.U16 R29, [R8.64] ;  /* 0x00000004081d7981 */ /* 0x0002a8000c1e1500 */
[----:B------:R3:W2:Y:S04]  /*3fe60*/  LDG.E.U16 R26, [R10.64] ;  /* 0x000000040a1a7981 */ /* 0x0006a8000c1e1500 */
[----:B------:R-:W2:Y:S01]  /*3fe70*/  LDL.64 R14, [R1+0x1188] ;  /* 0x00118800010e7983 */ /* 0x000ea20000100a00 */
[----:B---3--:R-:W-:-:S03]  /*3fe80*/  IMAD.WIDE R10, R0, 0x2, R22 ;  /* 0x00000002000a7825 */ /* 0x008fc600078e0216 */
[----:B------:R2:W3:Y:S04]  /*3fe90*/  LDG.E.U16 R23, [R4.64] ;  /* 0x0000000404177981 */ /* 0x0004e8000c1e1500 */
[----:B----4-:R4:W-:Y:S01]  /*3fea0*/  STL [R1+0x628], R27 ;  /* 0x0006281b01007387 */ /* 0x0109e20000100800 */
[----:B--2---:R2:W-:Y:S02]  /*3feb0*/  STL [R1+0x624], R21 ;  /* 0x0006241501007387 */ /* 0x0045e40000100800 */
[C---:B0-----:R-:W-:Y:S01]  /*3fec0*/  IMAD.WIDE R6, R0.reuse, 0x2, R24 ;  /* 0x0000000200067825 */ /* 0x041fe200078e0218 */
[----:B------:R-:W3:Y:S04]  /*3fed0*/  LDL.64 R18, [R1+0x1178] ;  /* 0x0011780001127983 */ /* 0x000ee80000100a00 */
[----:B------:R-:W3:Y:S04]  /*3fee0*/  LDL.64 R24, [R1+0x1170] ;  /* 0x0011700001187983 */ /* 0x000ee80000100a00 */
[----:B----4-:R0:W4:Y:S04]  /*3fef0*/  LDG.E.U16 R27, [R12.64] ;  /* 0x000000040c1b7981 */ /* 0x010128000c1e1500 */
[----:B--2---:R-:W2:Y:S01]  /*3ff00*/  LDL.64 R20, [R1+0x1180] ;  /* 0x0011800001147983 */ /* 0x004ea20000100a00 */
[----:B-1----:R-:W-:-:S04]  /*3ff10*/  IMAD.WIDE R8, R0, 0x2, R2 ;  /* 0x0000000200087825 */ /* 0x002fc800078e0202 */
[----:B------:R-:W2:Y:S02]  /*3ff20*/  LDL.64 R2, [R1+0x1168] ;  /* 0x0011680001027983 */ /* 0x000ea40000100a00 */
[----:B------:R1:W-:Y:S01]  /*3ff30*/  STL [R1+0x620], R28 ;  /* 0x0006201c01007387 */ /* 0x0003e20000100800 */
[----:B------:R1:W-:Y:S01]  /*3ff40*/  STL [R1+0x61c], R29 ;  /* 0x00061c1d01007387 */ /* 0x0003e20000100800 */
[----:B------:R1:W-:Y:S02]  /*3ff50*/  STL [R1+0x618], R26 ;  /* 0x0006181a01007387 */ /* 0x0003e40000100800 */
[----:B0-----:R-:W-:-:S04]  /*3ff60*/  IMAD.WIDE R12, R0, 0x2, R16 ;  /* 0x00000002000c7825 */ /* 0x001fc800078e0210 */
[C---:B------:R-:W-:Y:S01]  /*3ff70*/  IMAD.WIDE R4, R0.reuse, 0x2, R14 ;  /* 0x0000000200047825 */ /* 0x040fe200078e020e */
[----:B------:R-:W2:Y:S04]  /*3ff80*/  LDL.64 R16, [R1+0x1160] ;  /* 0x0011600001107983 */ /* 0x000ea80000100a00 */
[----:B-1----:R2:W2:Y:S04]  /*3ff90*/  LDG.E.U16 R28, [R6.64] ;  /* 0x00000004061c7981 */ /* 0x0024a8000c1e1500 */
[----:B------:R3:W2:Y:S04]  /*3ffa0*/  LDG.E.U16 R29, [R8.64] ;  /* 0x00000004081d7981 */ /* 0x0006a8000c1e1500 */
[----:B------:R0:W2:Y:S01]  /*3ffb0*/  LDG.E.U16 R26, [R10.64] ;  /* 0x000000040a1a7981 */ /* 0x0000a2000c1e1500 */
[----:B---3--:R-:W-:-:S04]  /*3ffc0*/  IMAD.WIDE R8, R0, 0x2, R18 ;  /* 0x0000000200087825 */ /* 0x008fc800078e0212 */
[C---:B0-----:R-:W-:Y:S02]  /*3ffd0*/  IMAD.WIDE R10, R0.reuse, 0x2, R24 ;  /* 0x00000002000a7825 */ /* 0x041fe400078e0218 */
[----:B------:R0:W3:Y:S04]  /*3ffe0*/  LDG.E.U16 R25, [R4.64] ;  /* 0x0000000404197981 */ /* 0x0000e8000c1e1500 */
[----:B----4-:R1:W-:Y:S01]  /*3fff0*/  STL [R1+0x614], R27 ;  /* 0x0006141b01007387 */ /* 0x0103e20000100800 */
[----:B------:R4:W-:Y:S02]  /*40000*/  STL [R1+0x610], R23 ;  /* 0x0006101701007387 */ /* 0x0009e40000100800 */
[----:B------:R-:W3:Y:S02]  /*40010*/  LDL.64 R18, [R1+0x1140] ;  /* 0x0011400001127983 */ /* 0x000ee40000100a00 */
[C---:B--2---:R-:W-:Y:S01]  /*40020*/  IMAD.WIDE R6, R0.reuse, 0x2, R20 ;  /* 0x0000000200067825 */ /* 0x044fe200078e0214 */
[----:B------:R-:W2:Y:S04]  /*40030*/  LDL.64 R14, [R1+0x1150] ;  /* 0x00115000010e7983 */ /* 0x000ea80000100a00 */
[----:B------:R-:W2:Y:S04]  /*40040*/  LDL.64 R20, [R1+0x1148] ;  /* 0x0011480001147983 */ /* 0x000ea80000100a00 */
[----:B-1----:R1:W2:Y:S04]  /*40050*/  LDG.E.U16 R27, [R12.64] ;  /* 0x000000040c1b7981 */ /* 0x0022a8000c1e1500 */
[----:B----4-:R-:W4:Y:S01]  /*40060*/  LDL.64 R22, [R1+0x1158] ;  /* 0x0011580001167983 */ /* 0x010f220000100a00 */
[----:B------:R1:W-:Y:S02]  /*40070*/  STL [R1+0x60c], R28 ;  /* 0x00060c1c01007387 */ /* 0x0003e40000100800 */
[----:B------:R1:W-:Y:S01]  /*40080*/  STL [R1+0x608], R29 ;  /* 0x0006081d01007387 */ /* 0x0003e20000100800 */
[----:B------:R1:W-:Y:S01]  /*40090*/  STL [R1+0x604], R26 ;  /* 0x0006041a01007387 */ /* 0x0003e20000100800 */
[----:B0-----:R-:W-:-:S04]  /*400a0*/  IMAD.WIDE R4, R0, 0x2, R16 ;  /* 0x0000000200047825 */ /* 0x001fc800078e0210 */
[C---:B-1----:R-:W-:Y:S01]  /*400b0*/  IMAD.WIDE R12, R0.reuse, 0x2, R2 ;  /* 0x00000002000c7825 */ /* 0x042fe200078e0202 */
[----:B------:R4:W4:Y:S04]  /*400c0*/  LDG.E.U16 R28, [R6.64] ;  /* 0x00000004061c7981 */ /* 0x000928000c1e1500 */
[----:B------:R0:W4:Y:S04]  /*400d0*/  LDG.E.U16 R29, [R8.64] ;  /* 0x00000004081d7981 */ /* 0x000128000c1e1500 */
[----:B------:R1:W4:Y:S04]  /*400e0*/  LDG.E.U16 R26, [R10.64] ;  /* 0x000000040a1a7981 */ /* 0x000328000c1e1500 */
[----:B------:R-:W4:Y:S04]  /*400f0*/  LDL.64 R2, [R1+0x1138] ;  /* 0x0011380001027983 */ /* 0x000f280000100a00 */
[----:B--2---:R2:W-:Y:S01]  /*40100*/  STL [R1+0x600], R27 ;  /* 0x0006001b01007387 */ /* 0x0045e20000100800 */
[----:B---3--:R3:W-:Y:S02]  /*40110*/  STL [R1+0x5fc], R25 ;  /* 0x0005fc1901007387 */ /* 0x0087e40000100800 */
[----:B----4-:R-:W-:-:S04]  /*40120*/  IMAD.WIDE R6, R0, 0x2, R22 ;  /* 0x0000000200067825 */ /* 0x010fc800078e0216 */
[C---:B0-----:R-:W-:Y:S01]  /*40130*/  IMAD.WIDE R8, R0.reuse, 0x2, R14 ;  /* 0x0000000200087825 */ /* 0x041fe200078e020e */
[----:B------:R-:W4:Y:S04]  /*40140*/  LDL.64 R22, [R1+0x1120] ;  /* 0x0011200001167983 */ /* 0x000f280000100a00 */
[----:B------:R-:W4:Y:S01]  /*40150*/  LDL.64 R16, [R1+0x1128] ;  /* 0x0011280001107983 */ /* 0x000f220000100a00 */
[----:B-1----:R-:W-:-:S03]  /*40160*/  IMAD.WIDE R10, R0, 0x2, R20 ;  /* 0x00000002000a7825 */ /* 0x002fc600078e0214 */
[----:B------:R-:W4:Y:S04]  /*40170*/  LDL.64 R14, [R1+0x1118] ;  /* 0x00111800010e7983 */ /* 0x000f280000100a00 */
[----:B--2---:R0:W2:Y:S04]  /*40180*/  LDG.E.U16 R27, [R12.64] ;  /* 0x000000040c1b7981 */ /* 0x0040a8000c1e1500 */
[----:B---3--:R-:W3:Y:S01]  /*40190*/  LDL.64 R24, [R1+0x1130] ;  /* 0x0011300001187983 */ /* 0x008ee20000100a00 */
[----:B0-----:R-:W-:-:S03]  /*401a0*/  IMAD.WIDE R12, R0, 0x2, R18 ;  /* 0x00000002000c7825 */ /* 0x001fc600078e0212 */
[----:B------:R0:W3:Y:S04]  /*401b0*/  LDG.E.U16 R19, [R4.64] ;  /* 0x0000000404137981 */ /* 0x0000e8000c1e1500 */
[----:B------:R1:W-:Y:S01]  /*401c0*/  STL [R1+0x5f8], R28 ;  /* 0x0005f81c01007387 */ /* 0x0003e20000100800 */
[----:B------:R0:W-:Y:S02]  /*401d0*/  STL [R1+0x5f4], R29 ;  /* 0x0005f41d01007387 */ /* 0x0001e40000100800 */
[----:B------:R0:W-:Y:S02]  /*401e0*/  STL [R1+0x5f0], R26 ;  /* 0x0005f01a01007387 */ /* 0x0001e40000100800 */
[----:B------:R-:W3:Y:S01]  /*401f0*/  LDL.64 R20, [R1+0x1110] ;  /* 0x0011100001147983 */ /* 0x000ee20000100a00 */
[----:B-1----:R3:W3:Y:S04]  /*40200*/  LDG.E.U16 R28, [R6.64] ;  /* 0x00000004061c7981 */ /* 0x0026e8000c1e1500 */
[----:B0-----:R0:W3:Y:S04]  /*40210*/  LDG.E.U16 R29, [R8.64] ;  /* 0x00000004081d7981 */ /* 0x0010e8000c1e1500 */
[----:B------:R4:W3:Y:S01]  /*40220*/  LDG.E.U16 R26, [R10.64] ;  /* 0x000000040a1a7981 */ /* 0x0008e2000c1e1500 */
[----:B------:R-:W-:-:S04]  /*40230*/  IMAD.WIDE R4, R0, 0x2, R2 ;  /* 0x0000000200047825 */ /* 0x000fc800078e0202 */
[C---:B----4-:R-:W-:Y:S02]  /*40240*/  IMAD.WIDE R10, R0.reuse, 0x2, R22 ;  /* 0x00000002000a7825 */ /* 0x050fe400078e0216 */
[----:B------:R1:W4:Y:S04]  /*40250*/  LDG.E.U16 R23, [R4.64] ;  /* 0x0000000404177981 */ /* 0x000328000c1e1500 */
[----:B--2---:R2:W-:Y:S01]  /*40260*/  STL [R1+0x5ec], R27 ;  /* 0x0005ec1b01007387 */ /* 0x0045e20000100800 */
[----:B---3--:R-:W-:-:S03]  /*40270*/  IMAD.WIDE R6, R0, 0x2, R24 ;  /* 0x0000000200067825 */ /* 0x008fc600078e0218 */
[----:B--2---:R2:W3:Y:S04]  /*40280*/  LDG.E.U16 R27, [R12.64] ;  /* 0x000000040c1b7981 */ /* 0x0044e8000c1e1500 */
[----:B------:R1:W-:Y:S01]  /*40290*/  STL [R1+0x5e8], R19 ;  /* 0x0005e81301007387 */ /* 0x0003e20000100800 */
[----:B------:R-:W4:Y:S02]  /*402a0*/  LDL.64 R24, [R1+0x10f8] ;  /* 0x0010f80001187983 */ /* 0x000f240000100a00 */
[----:B0-----:R-:W-:-:S04]  /*402b0*/  IMAD.WIDE R8, R0, 0x2, R16 ;  /* 0x0000000200087825 */ /* 0x001fc800078e0210 */
[----:B------:R-:W4:Y:S01]  /*402c0*/  LDL.64 R2, [R1+0x1100] ;  /* 0x0011000001027983 */ /* 0x000f220000100a00 */
[----:B------:R-:W4:Y:S04]  /*402d0*/  LDL.64 R16, [R1+0x10f0] ;  /* 0x0010f00001107983 */ /* 0x000f280000100a00 */
[----:B-1----:R-:W4:Y:S01]  /*402e0*/  LDL.64 R18, [R1+0x1108] ;  /* 0x0011080001127983 */ /* 0x002f220000100a00 */
[----:B------:R0:W-:Y:S02]  /*402f0*/  STL [R1+0x5e4], R28 ;  /* 0x0005e41c01007387 */ /* 0x0001e40000100800 */
[C---:B--2---:R-:W-:Y:S01]  /*40300*/  IMAD.WIDE R12, R0.reuse, 0x2, R14 ;  /* 0x00000002000c7825 */ /* 0x044fe200078e020e */
[----:B------:R1:W-:Y:S03]  /*40310*/  STL [R1+0x5e0], R29 ;  /* 0x0005e01d01007387 */ /* 0x0003e60000100800 */
[----:B------:R2:W-:Y:S02]  /*40320*/  STL [R1+0x5dc], R26 ;  /* 0x0005dc1a01007387 */ /* 0x0005e40000100800 */
[----:B------:R-:W4:Y:S01]  /*40330*/  LDL.64 R14, [R1+0x10e8] ;  /* 0x0010e800010e7983 */ /* 0x000f220000100a00 */
[----:B0-----:R0:W4:Y:S04]  /*40340*/  LDG.E.U16 R28, [R6.64] ;  /* 0x00000004061c7981 */ /* 0x001128000c1e1500 */
[----:B-1----:R1:W4:Y:S04]  /*40350*/  LDG.E.U16 R29, [R8.64] ;  /* 0x00000004081d7981 */ /* 0x002328000c1e1500 */
[----:B--2---:R2:W4:Y:S01]  /*40360*/  LDG.E.U16 R26, [R10.64] ;  /* 0x000000040a1a7981 */ /* 0x004522000c1e1500 */
[----:B------:R-:W-:-:S03]  /*40370*/  IMAD.WIDE R4, R0, 0x2, R20 ;  /* 0x0000000200047825 */ /* 0x000fc600078e0214 */
[----:B---3--:R3:W-:Y:S01]  /*40380*/  STL [R1+0x5d8], R27 ;  /* 0x0005d81b01007387 */ /* 0x0087e20000100800 */
[----:B----4-:R4:W-:Y:S02]  /*40390*/  STL [R1+0x5d4], R23 ;  /* 0x0005d41701007387 */ /* 0x0109e40000100800 */
[C---:B--2---:R-:W-:Y:S01]  /*403a0*/  IMAD.WIDE R10, R0.reuse, 0x2, R24 ;  /* 0x00000002000a7825 */ /* 0x044fe200078e0218 */
[----:B------:R-:W2:Y:S04]  /*403b0*/  LDL.64 R20, [R1+0x10d8] ;  /* 0x0010d80001147983 */ /* 0x000ea80000100a00 */
[----:B------:R1:W2:Y:S04]  /*403c0*/  LDG.E.U16 R25, [R4.64] ;  /* 0x0000000404197981 */ /* 0x0002a8000c1e1500 */
[----:B---3--:R3:W2:Y:S01]  /*403d0*/  LDG.E.U16 R27, [R12.64] ;  /* 0x000000040c1b7981 */ /* 0x0086a2000c1e1500 */
[----:B0-----:R-:W-:-:S04]  /*403e0*/  IMAD.WIDE R6, R0, 0x2, R18 ;  /* 0x0000000200067825 */ /* 0x001fc800078e0212 */
[----:B------:R-:W2:Y:S01]  /*403f0*/  LDL.64 R18, [R1+0x10d0] ;  /* 0x0010d00001127983 */ /* 0x000ea20000100a00 */
[----:B----4-:R-:W4:Y:S01]  /*40400*/  LDL.64 R22, [R1+0x10e0] ;  /* 0x0010e00001167983 */ /* 0x010f220000100a00 */
[----:B-1----:R-:W-:-:S04]  /*40410*/  IMAD.WIDE R8, R0, 0x2, R2 ;  /* 0x0000000200087825 */ /* 0x002fc800078e0202 */
[----:B------:R-:W4:Y:S02]  /*40420*/  LDL.64 R2, [R1+0x10c8] ;  /* 0x0010c80001027983 */ /* 0x000f240000100a00 */
[C---:B---3--:R-:W-:Y:S01]  /*40430*/  IMAD.WIDE R12, R0.reuse, 0x2, R16 ;  /* 0x00000002000c7825 */ /* 0x048fe200078e0210 */
[----:B------:R0:W-:Y:S03]  /*40440*/  STL [R1+0x5d0], R28 ;  /* 0x0005d01c01007387 */ /* 0x0001e60000100800 */
[----:B------:R1:W-:Y:S02]  /*40450*/  STL [R1+0x5cc], R29 ;  /* 0x0005cc1d01007387 */ /* 0x0003e40000100800 */
[----:B------:R3:W-:Y:S02]  /*40460*/  STL [R1+0x5c8], R26 ;  /* 0x0005c81a01007387 */ /* 0x0007e40000100800 */
[----:B------:R-:W4:Y:S02]  /*40470*/  LDL.64 R16, [R1+0xcd0] ;  /* 0x000cd00001107983 */ /* 0x000f240000100a00 */
[C---:B------:R-:W-:Y:S01]  /*40480*/  IMAD.WIDE R4, R0.reuse, 0x2, R14 ;  /* 0x0000000200047825 */ /* 0x040fe200078e020e */
[----:B0-----:R4:W4:Y:S04]  /*40490*/  LDG.E.U16 R28, [R6.64] ;  /* 0x00000004061c7981 */ /* 0x001928000c1e1500 */
[----:B-1----:R2:W4:Y:S04]  /*404a0*/  LDG.E.U16 R29, [R8.64] ;  /* 0x00000004081d7981 */ /* 0x002528000c1e1500 */
[----:B---3--:R0:W4:Y:S01]  /*404b0*/  LDG.E.U16 R26, [R10.64] ;  /* 0x000000040a1a7981 */ /* 0x008122000c1e1500 */
[----:B--2---:R-:W-:-:S03]  /*404c0*/  IMAD.WIDE R8, R0, 0x2, R20 ;  /* 0x0000000200087825 */ /* 0x004fc600078e0214 */
[----:B------:R1:W-:Y:S01]  /*404d0*/  STL [R1+0x5c4], R27 ;  /* 0x0005c41b01007387 */ /* 0x0003e20000100800 */
[----:B------:R2:W-:Y:S02]  /*404e0*/  STL [R1+0x5c0], R25 ;  /* 0x0005c01901007387 */ /* 0x0005e40000100800 */
[----:B0-----:R-:W-:-:S04]  /*404f0*/  IMAD.WIDE R10, R0, 0x2, R18 ;  /* 0x00000002000a7825 */ /* 0x001fc800078e0212 */
[----:B------:R-:W3:Y:S01]  /*40500*/  LDL.64 R20, [R1+0x10a8] ;  /* 0x0010a80001147983 */ /* 0x000ee20000100a00 */
[----:B------:R0:W3:Y:S01]  /*40510*/  LDG.E.U16 R19, [R4.64] ;  /* 0x0000000404137981 */ /* 0x0000e2000c1e1500 */
[----:B----4-:R-:W-:-:S03]  /*40520*/  IMAD.WIDE R6, R0, 0x2, R22 ;  /* 0x0000000200067825 */ /* 0x010fc600078e0216 */
[----:B------:R-:W2:Y:S01]  /*40530*/  LDL.64 R14, [R1+0x10b8] ;  /* 0x0010b800010e7983 */ /* 0x000ea20000100a00 */
[----:B------:R-:W3:Y:S03]  /*40540*/  LDL.64 R22, [R1+0x10b0] ;  /* 0x0010b00001167983 */ /* 0x000ee60000100a00 */
[----:B-1----:R1:W3:Y:S04]  /*40550*/  LDG.E.U16 R27, [R12.64] ;  /* 0x000000040c1b7981 */ /* 0x0022e8000c1e1500 */
[----:B--2---:R-:W2:Y:S01]  /*40560*/  LDL.64 R24, [R1+0x10c0] ;  /* 0x0010c00001187983 */ /* 0x004ea20000100a00 */
[----:B0-----:R-:W-:-:S04]  /*40570*/  IMAD.WIDE R4, R0, 0x2, R16 ;  /* 0x0000000200047825 */ /* 0x001fc800078e0210 */
[C---:B-1----:R-:W-:Y:S01]  /*40580*/  IMAD.WIDE R12, R0.reuse, 0x2, R2 ;  /* 0x00000002000c7825 */ /* 0x042fe200078e0202 */
[----:B------:R0:W-:Y:S03]  /*40590*/  STL [R1+0x5bc], R28 ;  /* 0x0005bc1c01007387 */ /* 0x0001e60000100800 */
[----:B------:R1:W-:Y:S02]  /*405a0*/  STL [R1+0x5b8], R29 ;  /* 0x0005b81d01007387 */ /* 0x0003e40000100800 */
[----:B------:R1:W-:Y:S02]  /*405b0*/  STL [R1+0x5b4], R26 ;  /* 0x0005b41a01007387 */ /* 0x0003e40000100800 */
[----:B------:R-:W2:Y:S01]  /*405c0*/  LDL.64 R2, [R1+0x10a0] ;  /* 0x0010a00001027983 */ /* 0x000ea20000100a00 */
[----:B0-----:R2:W2:Y:S04]  /*405d0*/  LDG.E.U16 R28, [R6.64] ;  /* 0x00000004061c7981 */ /* 0x0014a8000c1e1500 */
[----:B-1----:R2:W2:Y:S04]  /*405e0*/  LDG.E.U16 R29, [R8.64] ;  /* 0x00000004081d7981 */ /* 0x0024a8000c1e1500 */
[----:B------:R0:W2:Y:S04]  /*405f0*/  LDG.E.U16 R26, [R10.64] ;  /* 0x000000040a1a7981 */ /* 0x0000a8000c1e1500 */
[----:B---3--:R1:W-:Y:S01]  /*40600*/  STL [R1+0x5b0], R27 ;  /* 0x0005b01b01007387 */ /* 0x0083e20000100800 */
[----:B------:R3:W-:Y:S02]  /*40610*/  STL [R1+0x5ac], R19 ;  /* 0x0005ac1301007387 */ /* 0x0007e40000100800 */
[----:B------:R-:W4:Y:S02]  /*40620*/  LDL.64 R16, [R1+0x1090] ;  /* 0x0010900001107983 */ /* 0x000f240000100a00 */
[----:B--2---:R-:W-:-:S02]  /*40630*/  IMAD.WIDE R6, R0, 0x2, R24 ;  /* 0x0000000200067825 */ /* 0x004fc400078e0218 */
[----:B------:R-:W2:Y:S04]  /*40640*/  LDL.64 R24, [R1+0x1088] ;  /* 0x0010880001187983 */ /* 0x000ea80000100a00 */
[----:B-1----:R1:W2:Y:S01]  /*40650*/  LDG.E.U16 R27, [R12.64] ;  /* 0x000000040c1b7981 */ /* 0x0022a2000c1e1500 */
[----:B------:R-:W-:-:S04]  /*40660*/  IMAD.WIDE R8, R0, 0x2, R14 ;  /* 0x0000000200087825 */ /* 0x000fc800078e020e */
[C---:B0-----:R-:W-:Y:S01]  /*40670*/  IMAD.WIDE R10, R0.reuse, 0x2, R22 ;  /* 0x00000002000a7825 */ /* 0x041fe200078e0216 */
[----:B---3--:R-:W3:Y:S03]  /*40680*/  LDL.64 R18, [R1+0x1098] ;  /* 0x0010980001127983 */ /* 0x008ee60000100a00 */
[----:B------:R-:W3:Y:S02]  /*40690*/  LDL.64 R14, [R1+0x1080] ;  /* 0x00108000010e7983 */ /* 0x000ee40000100a00 */
[C---:B-1----:R-:W-:Y:S02]  /*406a0*/  IMAD.WIDE R12, R0.reuse, 0x2, R20 ;  /* 0x00000002000c7825 */ /* 0x042fe400078e0214 */
        /* <DEDUP_REMOVED lines=9> */
[----:B----4-:R-:W-:-:S04]  /*40740*/  IMAD.WIDE R8, R0, 0x2, R16 ;  /* 0x0000000200087825 */ /* 0x010fc800078e0210 */
[C---:B--2---:R-:W-:Y:S02]  /*40750*/  IMAD.WIDE R10, R0.reuse, 0x2, R24 ;  /* 0x00000002000a7825 */ /* 0x044fe400078e0218 */
[----:B------:R0:W2:Y:S04]  /*40760*/  LDG.E.U16 R25, [R4.64] ;  /* 0x0000000404197981 */ /* 0x0000a8000c1e1500 */
[----:B------:R4:W-:Y:S04]  /*40770*/  STL [R1+0x59c], R27 ;  /* 0x00059c1b01007387 */ /* 0x0009e80000100800 */
[----:B----4-:R4:W2:Y:S04]  /*40780*/  LDG.E.U16 R27, [R12.64] ;  /* 0x000000040c1b7981 */ /* 0x0108a8000c1e1500 */
[----:B---3--:R3:W-:Y:S01]  /*40790*/  STL [R1+0x598], R21 ;  /* 0x0005981501007387 */ /* 0x0087e20000100800 */
[----:B------:R-:W2:Y:S02]  /*407a0*/  LDL.64 R16, [R1+0x1058] ;  /* 0x0010580001107983 */ /* 0x000ea40000100a00 */
[----:B-1----:R-:W-:-:S04]  /*407b0*/  IMAD.WIDE R6, R0, 0x2, R18 ;  /* 0x0000000200067825 */ /* 0x002fc800078e0212 */
[----:B------:R-:W2:Y:S01]  /*407c0*/  LDL.64 R2, [R1+0x1068] ;  /* 0x0010680001027983 */ /* 0x000ea20000100a00 */
[----:B------:R-:W2:Y:S04]  /*407d0*/  LDL.64 R18, [R1+0x1060] ;  /* 0x0010600001127983 */ /* 0x000ea80000100a00 */
[----:B---3--:R-:W3:Y:S01]  /*407e0*/  LDL.64 R20, [R1+0x1070] ;  /* 0x0010700001147983 */ /* 0x008ee20000100a00 */
[----:B------:R1:W-:Y:S02]  /*407f0*/  STL [R1+0x594], R28 ;  /* 0x0005941c01007387 */ /* 0x0003e40000100800 */
[----:B------:R1:W-:Y:S02]  /*40800*/  STL [R1+0x590], R29 ;  /* 0x0005901d01007387 */ /* 0x0003e40000100800 */
[C---:B----4-:R-:W-:Y:S01]  /*40810*/  IMAD.WIDE R12, R0.reuse, 0x2, R14 ;  /* 0x00000002000c7825 */ /* 0x050fe200078e020e */
[----:B------:R4:W-:Y:S03]  /*40820*/  STL [R1+0x58c], R26 ;  /* 0x00058c1a01007387 */ /* 0x0009e60000100800 */
[----:B------:R-:W3:Y:S02]  /*40830*/  LDL.64 R14, [R1+0x1050] ;  /* 0x00105000010e7983 */ /* 0x000ee40000100a00 */
[C---:B0-----:R-:W-:Y:S01]  /*40840*/  IMAD.WIDE R4, R0.reuse, 0x2, R22 ;  /* 0x0000000200047825 */ /* 0x041fe200078e0216 */
[----:B-1----:R3:W3:Y:S04]  /*40850*/  LDG.E.U16 R28, [R6.64] ;  /* 0x00000004061c7981 */ /* 0x0026e8000c1e1500 */
[----:B------:R0:W3:Y:S04]  /*40860*/  LDG.E.U16 R29, [R8.64] ;  /* 0x00000004081d7981 */ /* 0x0000e8000c1e1500 */
[----:B----4-:R1:W3:Y:S04]  /*40870*/  LDG.E.U16 R26, [R10.64] ;  /* 0x000000040a1a7981 */ /* 0x0102e8000c1e1500 */
[----:B--2---:R2:W-:Y:S01]  /*40880*/  STL [R1+0x588], R27 ;  /* 0x0005881b01007387 */ /* 0x0045e20000100800 */
[----:B------:R0:W-:Y:S02]  /*40890*/  STL [R1+0x584], R25 ;  /* 0x0005841901007387 */ /* 0x0001e40000100800 */
[----:B------:R-:W4:Y:S01]  /*408a0*/  LDL.64 R22, [R1+0x1040] ;  /* 0x0010400001167983 */ /* 0x000f220000100a00 */
[----:B--2---:R2:W4:Y:S04]  /*408b0*/  LDG.E.U16 R27, [R12.64] ;  /* 0x000000040c1b7981 */ /* 0x004528000c1e1500 */
[----:B0-----:R-:W4:Y:S01]  /*408c0*/  LDL.64 R24, [R1+0x1048] ;  /* 0x0010480001187983 */ /* 0x001f220000100a00 */
[----:B--2---:R-:W-:-:S03]  /*408d0*/  IMAD.WIDE R12, R0, 0x2, R16 ;  /* 0x00000002000c7825 */ /* 0x004fc600078e0210 */
[----:B------:R0:W2:Y:S01]  /*408e0*/  LDG.E.U16 R17, [R4.64] ;  /* 0x0000000404117981 */ /* 0x0000a2000c1e1500 */
[----:B---3--:R-:W-:-:S04]  /*408f0*/  IMAD.WIDE R6, R0, 0x2, R20 ;  /* 0x0000000200067825 */ /* 0x008fc800078e0214 */
[----:B------:R-:W-:-:S04]  /*40900*/  IMAD.WIDE R8, R0, 0x2, R2 ;  /* 0x0000000200087825 */ /* 0x000fc800078e0202 */
[----:B------:R-:W3:Y:S01]  /*40910*/  LDL.64 R20, [R1+0x1038] ;  /* 0x0010380001147983 */ /* 0x000ee20000100a00 */
[----:B------:R-:W3:Y:S01]  /*40920*/  LDL.64 R2, [R1+0x1030] ;  /* 0x0010300001027983 */ /* 0x000ee20000100a00 */
[----:B-1----:R-:W-:-:S04]  /*40930*/  IMAD.WIDE R10, R0, 0x2, R18 ;  /* 0x00000002000a7825 */ /* 0x002fc800078e0212 */
[----:B------:R1:W-:Y:S02]  /*40940*/  STL [R1+0x580], R28 ;  /* 0x0005801c01007387 */ /* 0x0003e40000100800 */
[----:B------:R1:W-:Y:S02]  /*40950*/  STL [R1+0x57c], R29 ;  /* 0x00057c1d01007387 */ /* 0x0003e40000100800 */
[C---:B0-----:R-:W-:Y:S01]  /*40960*/  IMAD.WIDE R4, R0.reuse, 0x2, R14 ;  /* 0x0000000200047825 */ /* 0x041fe200078e020e */
[----:B------:R0:W-:Y:S04]  /*40970*/  STL [R1+0x578], R26 ;  /* 0x0005781a01007387 */ /* 0x0001e80000100800 */
[----:B-1----:R1:W3:Y:S04]  /*40980*/  LDG.E.U16 R28, [R6.64] ;  /* 0x00000004061c7981 */ /* 0x0022e8000c1e1500 */
[----:B------:R4:W3:Y:S04]  /*40990*/  LDG.E.U16 R29, [R8.64] ;  /* 0x00000004081d7981 */ /* 0x0008e8000c1e1500 */
[----:B------:R-:W3:Y:S04]  /*409a0*/  LDG.E.U16 R5, [R4.64] ;  /* 0x0000000404057981 */ /* 0x000ee8000c1e1500 */
[----:B0-----:R3:W3:Y:S01]  /*409b0*/  LDG.E.U16 R26, [R10.64] ;  /* 0x000000040a1a7981 */ /* 0x0016e2000c1e1500 */
[----:B----4-:R-:W-:-:S03]  /*409c0*/  IMAD.WIDE R8, R0, 0x2, R22 ;  /* 0x0000000200087825 */ /* 0x010fc600078e0216 */
[----:B------:R0:W-:Y:S01]  /*409d0*/  STL [R1+0x574], R27 ;  /* 0x0005741b01007387 */ /* 0x0001e20000100800 */
[----:B------:R-:W4:Y:S02]  /*409e0*/  LDL.64 R18, [R1+0x1028] ;  /* 0x0010280001127983 */ /* 0x000f240000100a00 */
[C---:B-1----:R-:W-:Y:S01]  /*409f0*/  IMAD.WIDE R6, R0.reuse, 0x2, R24 ;  /* 0x0000000200067825 */ /* 0x042fe200078e0218 */
[----:B0-----:R0:W4:Y:S04]  /*40a00*/  LDG.E.U16 R27, [R12.64] ;  /* 0x000000040c1b7981 */ /* 0x001128000c1e1500 */
[----:B--2---:R1:W-:Y:S01]  /*40a10*/  STL [R1+0x570], R17 ;  /* 0x0005701101007387 */ /* 0x0043e20000100800 */
[----:B------:R-:W2:Y:S02]  /*40a20*/  LDL.64 R14, [R1+0x1018] ;  /* 0x00101800010e7983 */ /* 0x000ea40000100a00 */
[----:B------:R-:W2:Y:S02]  /*40a30*/  LDL.64 R24, [R1+0x1010] ;  /* 0x0010100001187983 */ /* 0x000ea40000100a00 */
[----:B------:R-:W2:Y:S01]  /*40a40*/  LDL.64 R22, [R1+0x1008] ;  /* 0x0010080001167983 */ /* 0x000ea20000100a00 */
[----:B-1----:R-:W2:Y:S01]  /*40a50*/  LDL.64 R16, [R1+0x1020] ;  /* 0x0010200001107983 */ /* 0x002ea20000100a00 */
[----:B---3--:R-:W-:-:S04]  /*40a60*/  IMAD.WIDE R10, R0, 0x2, R20 ;  /* 0x00000002000a7825 */ /* 0x008fc800078e0214 */
[C---:B0-----:R-:W-:Y:S01]  /*40a70*/  IMAD.WIDE R12, R0.reuse, 0x2, R2 ;  /* 0x00000002000c7825 */ /* 0x041fe200078e0202 */
[----:B------:R0:W-:Y:S03]  /*40a80*/  STL [R1+0x56c], R28 ;  /* 0x00056c1c01007387 */ /* 0x0001e60000100800 */
[----:B------:R1:W-:Y:S02]  /*40a90*/  STL [R1+0x4fc], R29 ;  /* 0x0004fc1d01007387 */ /* 0x0003e40000100800 */
[----:B------:R-:W3:Y:S02]  /*40aa0*/  LDL.64 R20, [R1+0x1000] ;  /* 0x0010000001147983 */ /* 0x000ee40000100a00 */
[----:B------:R-:W3:Y:S01]  /*40ab0*/  LDL.64 R2, [R1+0xff8] ;  /* 0x000ff80001027983 */ /* 0x000ee20000100a00 */
[----:B------:R1:W-:Y:S04]  /*40ac0*/  STL [R1+0x4ec], R26 ;  /* 0x0004ec1a01007387 */ /* 0x0003e80000100800 */
[----:B0-----:R0:W3:Y:S04]  /*40ad0*/  LDG.E.U16 R28, [R6.64] ;  /* 0x00000004061c7981 */ /* 0x0010e8000c1e1500 */
[----:B-1----:R2:W3:Y:S04]  /*40ae0*/  LDG.E.U16 R29, [R8.64] ;  /* 0x00000004081d7981 */ /* 0x0024e8000c1e1500 */
[----:B------:R1:W3:Y:S04]  /*40af0*/  LDG.E.U16 R26, [R10.64] ;  /* 0x000000040a1a7981 */ /* 0x0002e8000c1e1500 */
[----:B----4-:R4:W-:Y:S01]  /*40b00*/  STL [R1+0x4e0], R27 ;  /* 0x0004e01b01007387 */ /* 0x0109e20000100800 */
[----:B------:R0:W-:Y:S02]  /*40b10*/  STL [R1+0x4d4], R5 ;  /* 0x0004d40501007387 */ /* 0x0001e40000100800 */
[----:B--2---:R-:W-:-:S04]  /*40b20*/  IMAD.WIDE R8, R0, 0x2, R14 ;  /* 0x0000000200087825 */ /* 0x004fc800078e020e */
[C---:B-1----:R-:W-:Y:S01]  /*40b30*/  IMAD.WIDE R10, R0.reuse, 0x2, R24 ;  /* 0x00000002000a7825 */ /* 0x042fe200078e0218 */
[----:B------:R-:W2:Y:S05]  /*40b40*/  LDL.64 R14, [R1+0xfe0] ;  /* 0x000fe000010e7983 */ /* 0x000eaa0000100a00 */
[----:B------:R-:W2:Y:S04]  /*40b50*/  LDG.E.U16 R11, [R10.64] ;  /* 0x000000040a0b7981 */ /* 0x000ea8000c1e1500 */
[----:B----4-:R1:W4:Y:S01]  /*40b60*/  LDG.E.U16 R27, [R12.64] ;  /* 0x000000040c1b7981 */ /* 0x010322000c1e1500 */
[----:B0-----:R-:W-:-:S04]  /*40b70*/  IMAD.WIDE R4, R0, 0x2, R18 ;  /* 0x0000000200047825 */ /* 0x001fc800078e0212 */
[----:B------:R-:W-:-:S04]  /*40b80*/  IMAD.WIDE R6, R0, 0x2, R16 ;  /* 0x0000000200067825 */ /* 0x000fc800078e0210 */
[----:B------:R-:W2:Y:S01]  /*40b90*/  LDL.64 R18, [R1+0xff0] ;  /* 0x000ff00001127983 */ /* 0x000ea20000100a00 */
[----:B------:R-:W2:Y:S04]  /*40ba0*/  LDL.64 R16, [R1+0xfe8] ;  /* 0x000fe80001107983 */ /* 0x000ea80000100a00 */
[----:B------:R0:W2:Y:S01]  /*40bb0*/  LDG.E.U16 R25, [R4.64] ;  /* 0x0000000404197981 */ /* 0x0000a2000c1e1500 */
[----:B-1----:R-:W-:-:S03]  /*40bc0*/  IMAD.WIDE R12, R0, 0x2, R22 ;  /* 0x00000002000c7825 */ /* 0x002fc600078e0216 */
[----:B------:R2:W2:Y:S04]  /*40bd0*/  LDG.E.U16 R23, [R8.64] ;  /* 0x0000000408177981 */ /* 0x0004a8000c1e1500 */
[----:B------:R1:W2:Y:S04]  /*40be0*/  LDG.E.U16 R22, [R6.64] ;  /* 0x0000000406167981 */ /* 0x0002a8000c1e1500 */
[----:B------:R-:W2:Y:S04]  /*40bf0*/  LDG.E.U16 R13, [R12.64] ;  /* 0x000000040c0d7981 */ /* 0x000ea8000c1e1500 */
[----:B---3--:R-:W-:Y:S01]  /*40c00*/  STL [R1+0x4c4], R29 ;  /* 0x0004c41d01007387 */ /* 0x008fe20000100800 */
[----:B------:R3:W-:Y:S02]  /*40c10*/  STL [R1+0x4cc], R28 ;  /* 0x0004cc1c01007387 */ /* 0x0007e40000100800 */
[----:B-1----:R-:W-:-:S04]  /*40c20*/  IMAD.WIDE R6, R0, 0x2, R2 ;  /* 0x0000000200067825 */ /* 0x002fc800078e0202 */
[C---:B0-----:R-:W-:Y:S02]  /*40c30*/  IMAD.WIDE R4, R0.reuse, 0x2, R20 ;  /* 0x0000000200047825 */ /* 0x041fe400078e0214 */
[----:B------:R-:W2:Y:S04]  /*40c40*/  LDG.E.U16 R7, [R6.64] ;  /* 0x0000000406077981 */ /* 0x000ea8000c1e1500 */
[----:B---3--:R-:W3:Y:S04]  /*40c50*/  LDL.64 R28, [R1+0xfd8] ;  /* 0x000fd800011c7983 */ /* 0x008ee80000100a00 */
[----:B------:R-:W3:Y:S04]  /*40c60*/  LDG.E.U16 R5, [R4.64] ;  /* 0x0000000404057981 */ /* 0x000ee8000c1e1500 */
[----:B----4-:R-:W-:Y:S01]  /*40c70*/  STL [R1+0x4b0], R27 ;  /* 0x0004b01b01007387 */ /* 0x010fe20000100800 */
[----:B------:R0:W-:Y:S02]  /*40c80*/  STL [R1+0x4b4], R26 ;  /* 0x0004b41a01007387 */ /* 0x0001e40000100800 */
[----:B------:R-:W4:Y:S02]  /*40c90*/  LDL.64 R2, [R1+0xfc8] ;  /* 0x000fc80001027983 */ /* 0x000f240000100a00 */
[----:B--2---:R-:W-:-:S06]  /*40ca0*/  IMAD.WIDE R8, R0, 0x2, R18 ;  /* 0x0000000200087825 */ /* 0x004fcc00078e0212 */
[----:B------:R-:W2:Y:S04]  /*40cb0*/  LDG.E.U16 R9, [R8.64] ;  /* 0x0000000408097981 */ /* 0x000ea8000c1e1500 */
[----:B0-----:R-:W4:Y:S01]  /*40cc0*/  LDL.64 R26, [R1+0xfd0] ;  /* 0x000fd000011a7983 */ /* 0x001f220000100a00 */
[----:B------:R0:W-:Y:S03]  /*40cd0*/  STL [R1+0x4ac], R25 ;  /* 0x0004ac1901007387 */ /* 0x0001e60000100800 */
[----:B0-----:R-:W4:Y:S01]  /*40ce0*/  LDL.64 R24, [R1+0xfc0] ;  /* 0x000fc00001187983 */ /* 0x001f220000100a00 */
[----:B------:R-:W-:Y:S02]  /*40cf0*/  STL [R1+0x4a0], R23 ;  /* 0x0004a01701007387 */ /* 0x000fe40000100800 */
[----:B------:R0:W-:Y:S02]  /*40d00*/  STL [R1+0x4a4], R22 ;  /* 0x0004a41601007387 */ /* 0x0001e40000100800 */
[----:B0-----:R-:W4:Y:S01]  /*40d10*/  LDL.64 R22, [R1+0xfb8] ;  /* 0x000fb80001167983 */ /* 0x001f220000100a00 */
[----:B------:R0:W-:Y:S02]  /*40d20*/  STL [R1+0x498], R11 ;  /* 0x0004980b01007387 */ /* 0x0001e40000100800 */
[----:B0-----:R-:W-:-:S06]  /*40d30*/  IMAD.WIDE R10, R0, 0x2, R16 ;  /* 0x00000002000a7825 */ /* 0x001fcc00078e0210 */
[----:B------:R-:W4:Y:S04]  /*40d40*/  LDG.E.U16 R11, [R10.64] ;  /* 0x000000040a0b7981 */ /* 0x000f28000c1e1500 */
[----:B------:R0:W-:Y:S01]  /*40d50*/  STL [R1+0x494], R13 ;  /* 0x0004940d01007387 */ /* 0x0001e20000100800 */
[----:B------:R-:W4:Y:S02]  /*40d60*/  LDL.64 R20, [R1+0xfb0] ;  /* 0x000fb00001147983 */ /* 0x000f240000100a00 */
[----:B------:R-:W4:Y:S02]  /*40d70*/  LDL.64 R18, [R1+0xfa8] ;  /* 0x000fa80001127983 */ /* 0x000f240000100a00 */
[----:B------:R-:W4:Y:S02]  /*40d80*/  LDL.64 R16, [R1+0xfa0] ;  /* 0x000fa00001107983 */ /* 0x000f240000100a00 */
[----:B0-----:R-:W-:-:S02]  /*40d90*/  IMAD.WIDE R12, R0, 0x2, R14 ;  /* 0x00000002000c7825 */ /* 0x001fc400078e020e */
[----:B------:R-:W4:Y:S02]  /*40da0*/  LDL.64 R14, [R1+0xf98] ;  /* 0x000f9800010e7983 */ /* 0x000f240000100a00 */
[----:B---3--:R0:W-:Y:S02]  /*40db0*/  STL [R1+0x490], R5 ;  /* 0x0004900501007387 */ /* 0x0081e40000100800 */
[----:B------:R-:W3:Y:S01]  /*40dc0*/  LDG.E.U16 R13, [R12.64] ;  /* 0x000000040c0d7981 */ /* 0x000ee2000c1e1500 */
[----:B------:R4:W-:Y:S02]  /*40dd0*/  STL [R1+0x48c], R7 ;  /* 0x00048c0701007387 */ /* 0x0009e40000100800 */
[C---:B0-----:R-:W-:Y:S01]  /*40de0*/  IMAD.WIDE R4, R0.reuse, 0x2, R28 ;  /* 0x0000000200047825 */ /* 0x041fe200078e021c */
[----:B--2---:R0:W-:Y:S03]  /*40df0*/  STL [R1+0x488], R9 ;  /* 0x0004880901007387 */ /* 0x0041e60000100800 */
[----:B----4-:R-:W-:-:S05]  /*40e00*/  IMAD.WIDE R6, R0, 0x2, R26 ;  /* 0x0000000200067825 */ /* 0x010fca00078e021a */
[----:B------:R1:W2:Y:S01]  /*40e10*/  LDG.E.U16 R28, [R6.64] ;  /* 0x00000004061c7981 */ /* 0x0002a2000c1e1500 */
[----:B0-----:R-:W-:-:S03]  /*40e20*/  IMAD.WIDE R8, R0, 0x2, R2 ;  /* 0x0000000200087825 */ /* 0x001fc600078e0202 */
[----:B------:R-:W4:Y:S04]  /*40e30*/  LDL.64 R2, [R1+0xf90] ;  /* 0x000f900001027983 */ /* 0x000f280000100a00 */
[----:B------:R0:W2:Y:S04]  /*40e40*/  LDG.E.U16 R29, [R8.64] ;  /* 0x00000004081d7981 */ /* 0x0000a8000c1e1500 */
[----:B------:R0:W-:Y:S02]  /*40e50*/  STL [R1+0x484], R11 ;  /* 0x0004840b01007387 */ /* 0x0001e40000100800 */
[----:B0-----:R-:W-:-:S02]  /*40e60*/  IMAD.WIDE R10, R0, 0x2, R24 ;  /* 0x00000002000a7825 */ /* 0x001fc400078e0218 */
[----:B------:R0:W2:Y:S04]  /*40e70*/  LDG.E.U16 R25, [R4.64] ;  /* 0x0000000404197981 */ /* 0x0000a8000c1e1500 */
[----:B------:R0:W2:Y:S04]  /*40e80*/  LDG.E.U16 R24, [R10.64] ;  /* 0x000000040a187981 */ /* 0x0000a8000c1e1500 */
[----:B---3--:R3:W-:Y:S01]  /*40e90*/  STL [R1+0x480], R13 ;  /* 0x0004800d01007387 */ /* 0x0087e20000100800 */
[----:B-1----:R-:W-:-:S04]  /*40ea0*/  IMAD.WIDE R6, R0, 0x2, R18 ;  /* 0x0000000200067825 */ /* 0x002fc800078e0212 */
[----:B0-----:R-:W-:-:S04]  /*40eb0*/  IMAD.WIDE R4, R0, 0x2, R20 ;  /* 0x0000000200047825 */ /* 0x001fc800078e0214 */
[----:B---3--:R-:W-:-:S04]  /*40ec0*/  IMAD.WIDE R12, R0, 0x2, R22 ;  /* 0x00000002000c7825 */ /* 0x008fc800078e0216 */
[C---:B------:R-:W-:Y:S01]  /*40ed0*/  IMAD.WIDE R8, R0.reuse, 0x2, R16 ;  /* 0x0000000200087825 */ /* 0x040fe200078e0210 */
[----:B------:R-:W3:Y:S04]  /*40ee0*/  LDL.LU R22, [R1+0x420] ;  /* 0x0004200001167983 */ /* 0x000ee80000300800 */
[----:B------:R4:W3:Y:S01]  /*40ef0*/  LDG.E.U16 R23, [R12.64] ;  /* 0x000000040c177981 */ /* 0x0008e2000c1e1500 */
[----:B------:R-:W-:-:S04]  /*40f00*/  IMAD.WIDE R10, R0, 0x2, R14 ;  /* 0x00000002000a7825 */ /* 0x000fc800078e020e */
[----:B------:R-:W3:Y:S02]  /*40f10*/  LDL R21, [R1+0x9c0] ;  /* 0x0009c00001157983 */ /* 0x000ee40000100800 */
[----:B------:R-:W3:Y:S01]  /*40f20*/  LDL.64 R26, [R1+0xf78] ;  /* 0x000f7800011a7983 */ /* 0x000ee20000100a00 */
[----:B------:R-:W3:Y:S04]  /*40f30*/  LDL.64 R16, [R1+0xf70] ;  /* 0x000f700001107983 */ /* 0x000ee80000100a00 */
[----:B------:R-:W3:Y:S04]  /*40f40*/  LDL.64 R14, [R1+0xf68] ;  /* 0x000f6800010e7983 */ /* 0x000ee80000100a00 */
[----:B------:R3:W3:Y:S01]  /*40f50*/  LDG.E.U16 R18, [R8.64] ;  /* 0x0000000408127981 */ /* 0x0006e2000c1e1500 */
[----:B----4-:R-:W-:-:S03]  /*40f60*/  IMAD.WIDE R12, R0, 0x2, R2 ;  /* 0x00000002000c7825 */ /* 0x010fc600078e0202 */
[----:B------:R0:W4:Y:S04]  /*40f70*/  LDG.E.U16 R3, [R4.64] ;  /* 0x0000000404037981 */ /* 0x000128000c1e1500 */
[----:B------:R1:W4:Y:S04]  /*40f80*/  LDG.E.U16 R2, [R12.64] ;  /* 0x000000040c027981 */ /* 0x000328000c1e1500 */
[----:B0-----:R-:W4:Y:S04]  /*40f90*/  LDL.64 R4, [R1+0xf88] ;  /* 0x000f880001047983 */ /* 0x001f280000100a00 */
[----:B--2---:R0:W-:Y:S04]  /*40fa0*/  STL [R1+0x47c], R25 ;  /* 0x00047c1901007387 */ /* 0x0041e80000100800 */
[----:B0-----:R0:W2:Y:S04]  /*40fb0*/  LDG.E.U16 R25, [R6.64] ;  /* 0x0000000406197981 */ /* 0x0010a8000c1e1500 */
[----:B0-----:R-:W2:Y:S01]  /*40fc0*/  LDL.64 R6, [R1+0xf80] ;  /* 0x000f800001067983 */ /* 0x001ea20000100a00 */
[----:B------:R-:W-:Y:S02]  /*40fd0*/  STL [R1+0x478], R28 ;  /* 0x0004781c01007387 */ /* 0x000fe40000100800 */
[----:B------:R0:W-:Y:S02]  /*40fe0*/  STL [R1+0x474], R29 ;  /* 0x0004741d01007387 */ /* 0x0001e40000100800 */
[----:B0-----:R0:W2:Y:S04]  /*40ff0*/  LDG.E.U16 R29, [R10.64] ;  /* 0x000000040a1d7981 */ /* 0x0010a8000c1e1500 */
[----:B------:R-:W0:Y:S01]  /*41000*/  S2R R19, SR_TID.X ;  /* 0x0000000000137919 */ /* 0x000e220000002100 */
[----:B------:R0:W-:Y:S02]  /*41010*/  STL [R1+0x470], R24 ;  /* 0x0004701801007387 */ /* 0x0001e40000100800 */
[----:B---3--:R-:W-:-:S04]  /*41020*/  IMAD.WIDE R8, R0, 0x2, R26 ;  /* 0x0000000200087825 */ /* 0x008fc800078e021a */
[C---:B-1----:R-:W-:Y:S01]  /*41030*/  IMAD.WIDE R12, R0.reuse, 0x2, R14 ;  /* 0x00000002000c7825 */ /* 0x042fe200078e020e */
[----:B0-----:R-:W3:Y:S03]  /*41040*/  LDL.LU R24, [R1+0x424] ;  /* 0x0004240001187983 */ /* 0x001ee60000300800 */
[----:B------:R0:W-:Y:S02]  /*41050*/  STL [R1+0x46c], R23 ;  /* 0x00046c1701007387 */ /* 0x0001e40000100800 */
[----:B------:R-:W-:Y:S01]  /*41060*/  IMAD.WIDE R10, R0, 0x2, R16 ;  /* 0x00000002000a7825 */ /* 0x000fe200078e0210 */
[----:B0-----:R-:W3:Y:S03]  /*41070*/  LDL R23, [R1+0x9bc] ;  /* 0x0009bc0001177983 */ /* 0x001ee60000100800 */
[----:B------:R-:W3:Y:S01]  /*41080*/  LDL.LU R20, [R1+0x428] ;  /* 0x0004280001147983 */ /* 0x000ee20000300800 */
[----:B------:R-:W-:-:S02]  /*41090*/  LOP3.LUT R28, R19, 0x1c, RZ, 0xc0, !PT ;  /* 0x0000001c131c7812 */ /* 0x000fc400078ec0ff */
[----:B------:R-:W3:Y:S04]  /*410a0*/  LDL R19, [R1+0x9b8] ;  /* 0x0009b80001137983 */ /* 0x000ee80000100800 */
[----:B----4-:R-:W-:Y:S01]  /*410b0*/  STL [R1+0x468], R3 ;  /* 0x0004680301007387 */ /* 0x010fe20000100800 */
[----:B------:R-:W4:Y:S02]  /*410c0*/  LDL.64 R26, [R1+0xf48] ;  /* 0x000f4800011a7983 */ /* 0x000f240000100a00 */
[----:B------:R-:W3:Y:S02]  /*410d0*/  LDL.64 R14, [R1+0xf40] ;  /* 0x000f4000010e7983 */ /* 0x000ee40000100a00 */
[----:B------:R-:W0:Y:S04]  /*410e0*/  LDS R3, [R28.X4+0x10000] ;  /* 0x010000001c037984 */ /* 0x000e280000004800 */
[C---:B------:R-:W-:Y:S01]  /*410f0*/  IMAD.WIDE R4, R0.reuse, 0x2, R4 ;  /* 0x0000000200047825 */ /* 0x040fe200078e0204 */
[----:B--2---:R1:W-:Y:S03]  /*41100*/  STL [R1+0x464], R25 ;  /* 0x0004641901007387 */ /* 0x0043e60000100800 */
[----:B------:R-:W2:Y:S02]  /*41110*/  LDL.64 R16, [R1+0xf38] ;  /* 0x000f380001107983 */ /* 0x000ea40000100a00 */
[----:B------:R-:W-:Y:S01]  /*41120*/  IMAD.WIDE R6, R0, 0x2, R6 ;  /* 0x0000000200067825 */ /* 0x000fe200078e0206 */
[----:B-1----:R1:W2:Y:S04]  /*41130*/  LDG.E.U16 R25, [R4.64] ;  /* 0x0000000404197981 */ /* 0x0022a8000c1e1500 */
[----:B-1----:R-:W3:Y:S01]  /*41140*/  LDL.64 R4, [R1+0xf50] ;  /* 0x000f500001047983 */ /* 0x002ee20000100a00 */
[----:B------:R1:W-:Y:S03]  /*41150*/  STL [R1+0x460], R18 ;  /* 0x0004601201007387 */ /* 0x0003e60000100800 */
[----:B-1----:R1:W3:Y:S04]  /*41160*/  LDG.E.U16 R18, [R6.64] ;  /* 0x0000000406127981 */ /* 0x0022e8000c1e1500 */
[----:B-1----:R-:W4:Y:S01]  /*41170*/  LDL.64 R6, [R1+0xf58] ;  /* 0x000f580001067983 */ /* 0x002f220000100a00 */
[----:B------:R1:W-:Y:S03]  /*41180*/  STL [R1+0x45c], R29 ;  /* 0x00045c1d01007387 */ /* 0x0003e60000100800 */
[----:B-1----:R1:W4:Y:S04]  /*41190*/  LDG.E.U16 R29, [R8.64] ;  /* 0x00000004081d7981 */ /* 0x002328000c1e1500 */
[----:B-1----:R-:W4:Y:S01]  /*411a0*/  LDL.64 R8, [R1+0xf60] ;  /* 0x000f600001087983 */ /* 0x002f220000100a00 */
[----:B------:R1:W-:Y:S03]  /*411b0*/  STL [R1+0x458], R2 ;  /* 0x0004580201007387 */ /* 0x0003e60000100800 */
[----:B-1----:R1:W4:Y:S02]  /*411c0*/  LDG.E.U16 R2, [R10.64] ;  /* 0x000000040a027981 */ /* 0x002324000c1e1500 */
[----:B-1----:R-:W-:-:S04]  /*411d0*/  FADD R10, -R21, R22 ;  /* 0x00000016150a7221 */ /* 0x002fc80000000100 */
[----:B------:R-:W-:Y:S01]  /*411e0*/  FMUL R10, R10, 1.4426950216293334961 ;  /* 0x3fb8aa3b0a0a7820 */ /* 0x000fe20000400000 */
[----:B--2---:R1:W-:Y:S04]  /*411f0*/  STL [R1+0x454], R25 ;  /* 0x0004541901007387 */ /* 0x0043e80000100800 */
[----:B-1----:R1:W2:Y:S04]  /*41200*/  LDG.E.U16 R25, [R12.64] ;  /* 0x000000040c197981 */ /* 0x0022a8000c1e1500 */
[----:B---3--:R3:W-:Y:S01]  /*41210*/  STL [R1+0x450], R18 ;  /* 0x0004501201007387 */ /* 0x0087e20000100800 */
[----:B----4-:R-:W-:-:S05]  /*41220*/  IMAD.WIDE R6, R0, 0x2, R6 ;  /* 0x0000000200067825 */ /* 0x010fca00078e0206 */
[----:B---3--:R3:W4:Y:S01]  /*41230*/  LDG.E.U16 R18, [R6.64] ;  /* 0x0000000406127981 */ /* 0x008722000c1e1500 */
[----:B------:R-:W-:-:S05]  /*41240*/  IMAD.WIDE R8, R0, 0x2, R8 ;  /* 0x0000000200087825 */ /* 0x000fca00078e0208 */
[----:B-1----:R1:W4:Y:S04]  /*41250*/  LDG.E.U16 R13, [R8.64] ;  /* 0x00000004080d7981 */ /* 0x002328000c1e1500 */
[----:B------:R0:W-:Y:S01]  /*41260*/  STL [R1+0x44c], R29 ;  /* 0x00044c1d01007387 */ /* 0x0001e20000100800 */
[----:B------:R-:W-:-:S04]  /*41270*/  IMAD.WIDE R4, R0, 0x2, R4 ;  /* 0x0000000200047825 */ /* 0x000fc800078e0204 */
[C---:B-1----:R-:W-:Y:S01]  /*41280*/  IMAD.WIDE R8, R0.reuse, 0x2, R14 ;  /* 0x0000000200087825 */ /* 0x042fe200078e020e */
[----:B0-----:R0:W4:Y:S04]  /*41290*/  LDG.E.U16 R29, [R4.64] ;  /* 0x00000004041d7981 */ /* 0x001128000c1e1500 */
[----:B------:R-:W4:Y:S01]  /*412a0*/  LDL.LU R14, [R1+0xc80] ;  /* 0x000c8000010e7983 */ /* 0x000f220000300800 */
[----:B------:R-:W4:Y:S02]  /*412b0*/  LDL.LU R22, [R1+0xc28] ;  /* 0x000c280001167983 */ /* 0x000f240000300800 */
[----:B------:R-:W4:Y:S02]  /*412c0*/  LDL R21, [R1+0x9b4] ;  /* 0x0009b40001157983 */ /* 0x000f240000100800 */
[----:B------:R-:W4:Y:S01]  /*412d0*/  LDL.LU R12, [R1+0x930] ;  /* 0x00093000010c7983 */ /* 0x000f220000300800 */
[----:B---3--:R1:W3:Y:S01]  /*412e0*/  MUFU.EX2 R7, R10 ;  /* 0x0000000a00077308 */ /* 0x0082e20000000800 */
[----:B------:R1:W-:Y:S04]  /*412f0*/  STL [R1+0x448], R2 ;  /* 0x0004480201007387 */ /* 0x0003e80000100800 */
[----:B------:R2:W4:Y:S01]  /*41300*/  LDG.E.U16 R15, [R8.64] ;  /* 0x00000004080f7981 */ /* 0x000522000c1e1500 */
[----:B0-----:R-:W-:-:S04]  /*41310*/  IMAD.WIDE R4, R0, 0x2, R26 ;  /* 0x0000000200047825 */ /* 0x001fc800078e021a */
[----:B-1----:R-:W-:Y:S01]  /*41320*/  IMAD.WIDE R10, R0, 0x2, R16 ;  /* 0x00000002000a7825 */ /* 0x002fe200078e0210 */
[----:B------:R0:W4:Y:S04]  /*41330*/  LDG.E.U16 R27, [R4.64] ;  /* 0x00000004041b7981 */ /* 0x000128000c1e1500 */
[----:B------:R-:W4:Y:S04]  /*41340*/  LDL.LU R2, [R1+0x934] ;  /* 0x0009340001027983 */ /* 0x000f280000300800 */
[----:B------:R1:W4:Y:S01]  /*41350*/  LDG.E.U16 R26, [R10.64] ;  /* 0x000000040a1a7981 */ /* 0x000322000c1e1500 */
[----:B0-----:R-:W-:-:S04]  /*41360*/  FADD R4, -R23, R24 ;  /* 0x0000001817047221 */ /* 0x001fc80000000100 */
[----:B------:R-:W-:Y:S02]  /*41370*/  FMUL R4, R4, 1.4426950216293334961 ;  /* 0x3fb8aa3b04047820 */ /* 0x000fe40000400000 */
[----:B------:R-:W-:Y:S01]  /*41380*/  FADD R6, -R19, R20 ;  /* 0x0000001413067221 */ /* 0x000fe20000000100 */
[----:B--2---:R0:W-:Y:S04]  /*41390*/  STL [R1+0x444], R25 ;  /* 0x0004441901007387 */ /* 0x0041e80000100800 */
[----:B0-----:R-:W2:Y:S01]  /*413a0*/  LDL.LU R25, [R1+0x940] ;  /* 0x0009400001197983 */ /* 0x001ea20000300800 */
[----:B------:R-:W2:Y:S02]  /*413b0*/  LDL.LU R23, [R1+0x9d0] ;  /* 0x0009d00001177983 */ /* 0x000ea40000300800 */
[----:B------:R-:W2:Y:S02]  /*413c0*/  LDL.LU R17, [R1+0x9e0] ;  /* 0x0009e00001117983 */ /* 0x000ea40000300800 */
[----:B-1----:R-:W2:Y:S01]  /*413d0*/  LDL.LU R10, [R1+0x9f0] ;  /* 0x0009f000010a7983 */ /* 0x002ea20000300800 */
[----:B------:R-:W2:Y:S04]  /*413e0*/  LDL.LU R5, [R1+0x9f4] ;  /* 0x0009f40001057983 */ /* 0x000ea80000300800 */
[----:B----4-:R-:W-:Y:S01]  /*413f0*/  STL [R1+0x440], R13 ;  /* 0x0004400d01007387 */ /* 0x010fe20000100800 */
[----:B------:R-:W4:Y:S02]  /*41400*/  LDL.LU R24, [R1+0x944] ;  /* 0x0009440001187983 */ /* 0x000f240000300800 */
[----:B------:R0:W-:Y:S02]  /*41410*/  STL [R1+0x43c], R18 ;  /* 0x00043c1201007387 */ /* 0x0001e40000100800 */
[C---:B---3--:R-:W-:Y:S01]  /*41420*/  FFMA R14, R7.reuse, R14, R3 ;  /* 0x0000000e070e7223 */ /* 0x048fe20000000003 */
[----:B0-----:R-:W3:Y:S01]  /*41430*/  LDL.LU R18, [R1+0x9d4] ;  /* 0x0009d40001127983 */ /* 0x001ee20000300800 */
[----:B------:R-:W3:Y:S01]  /*41440*/  LDL.LU R11, [R1+0x9e4] ;  /* 0x0009e400010b7983 */ /* 0x000ee20000300800 */
[----:B------:R0:W1:Y:S01]  /*41450*/  MUFU.EX2 R3, R4 ;  /* 0x0000000400037308 */ /* 0x0000620000000800 */
[C---:B------:R-:W-:Y:S01]  /*41460*/  FMUL R2, R7.reuse, R2 ;  /* 0x0000000207027220 */ /* 0x040fe20000400000 */
[----:B------:R-:W-:Y:S01]  /*41470*/  STL [R1+0xc80], R14 ;  /* 0x000c800e01007387 */ /* 0x000fe20000100800 */
[----:B------:R-:W3:Y:S02]  /*41480*/  LDL.LU R8, [R1+0xa00] ;  /* 0x000a000001087983 */ /* 0x000ee40000300800 */
[----:B------:R-:W3:Y:S02]  /*41490*/  LDL.LU R9, [R1+0xa04] ;  /* 0x000a040001097983 */ /* 0x000ee40000300800 */
[----:B------:R-:W3:Y:S02]  /*414a0*/  LDL.LU R20, [R1+0xc2c] ;  /* 0x000c2c0001147983 */ /* 0x000ee40000300800 */
[C---:B0-----:R-:W-:Y:S01]  /*414b0*/  FMUL R4, R7.reuse, R12 ;  /* 0x0000000c07047220 */ /* 0x041fe20000400000 */
[----:B------:R-:W3:Y:S01]  /*414c0*/  LDL R19, [R1+0x9b0] ;  /* 0x0009b00001137983 */ /* 0x000ee20000100800 */
[----:B------:R-:W-:Y:S02]  /*414d0*/  STL [R1+0x438], R29 ;  /* 0x0004381d01007387 */ /* 0x000fe40000100800 */
[----:B------:R-:W3:Y:S02]  /*414e0*/  LDL.LU R16, [R1+0xa10] ;  /* 0x000a100001107983 */ /* 0x000ee40000300800 */
[----:B------:R-:W-:Y:S01]  /*414f0*/  STL [R1+0x434], R27 ;  /* 0x0004341b01007387 */ /* 0x000fe20000100800 */
[----:B------:R-:W-:Y:S01]  /*41500*/  STL [R1+0x30], R4 ;  /* 0x0000300401007387 */ /* 0x000fe20000100800 */
[----:B------:R0:W-:Y:S02]  /*41510*/  STL [R1+0x430], R15 ;  /* 0x0004300f01007387 */ /* 0x0001e40000100800 */
[----:B------:R-:W-:Y:S01]  /*41520*/  FMUL R6, R6, 1.4426950216293334961 ;  /* 0x3fb8aa3b06067820 */ /* 0x000fe20000400000 */
[----:B------:R-:W1:Y:S04]  /*41530*/  LDS R13, [R28.X4+0x10080] ;  /* 0x010080001c0d7984 */ /* 0x000e680000004800 */
[----:B------:R-:W1:Y:S04]  /*41540*/  LDS R14, [R28.X4+0x10100] ;  /* 0x010100001c0e7984 */ /* 0x000e680000004800 */
[----:B0-----:R-:W3:Y:S01]  /*41550*/  LDL.LU R15, [R1+0xa14] ;  /* 0x000a1400010f7983 */ /* 0x001ee20000300800 */
[----:B------:R-:W-:Y:S02]  /*41560*/  STL [R1+0x42c], R26 ;  /* 0x00042c1a01007387 */ /* 0x000fe40000100800 */
[----:B------:R0:W-:Y:S02]  /*41570*/  STL [R1+0x34], R2 ;  /* 0x0000340201007387 */ /* 0x0001e40000100800 */
[----:B------:R-:W3:Y:S01]  /*41580*/  LDL.LU R12, [R1+0xa20] ;  /* 0x000a2000010c7983 */ /* 0x000ee20000300800 */
[----:B0-----:R-:W3:Y:S01]  /*41590*/  LDL.LU R2, [R1+0xa24] ;  /* 0x000a240001027983 */ /* 0x001ee20000300800 */
[----:B--2---:R-:W-:-:S02]  /*415a0*/  FMUL R4, R7, R25 ;  /* 0x0000001907047220 */ /* 0x004fc40000400000 */
[C---:B------:R-:W-:Y:S02]  /*415b0*/  FMUL R23, R7.reuse, R23 ;  /* 0x0000001707177220 */ /* 0x040fe40000400000 */
[C---:B------:R-:W-:Y:S01]  /*415c0*/  FMUL R17, R7.reuse, R17 ;  /* 0x0000001107117220 */ /* 0x040fe20000400000 */
[----:B------:R3:W-:Y:S01]  /*415d0*/  STL [R1+0x20], R4 ;  /* 0x0000200401007387 */ /* 0x0007e20000100800 */
[----:B----4-:R-:W-:-:S05]  /*415e0*/  FMUL R24, R7, R24 ;  /* 0x0000001807187220 */ /* 0x010fca0000400000 */
[----:B------:R-:W-:Y:S01]  /*415f0*/  STL [R1+0x24], R24 ;  /* 0x0000241801007387 */ /* 0x000fe20000100800 */
[----:B------:R-:W-:Y:S02]  /*41600*/  STL [R1+0x10], R23 ;  /* 0x0000101701007387 */ /* 0x000fe40000100800 */
[C---:B---3--:R-:W-:Y:S02]  /*41610*/  FMUL R4, R7.reuse, R18 ;  /* 0x0000001207047220 */ /* 0x048fe40000400000 */
[----:B------:R-:W-:-:S03]  /*41620*/  FMUL R11, R7, R11 ;  /* 0x0000000b070b7220 */ /* 0x000fc60000400000 */
[----:B------:R0:W-:Y:S01]  /*41630*/  STL [R1+0x14], R4 ;  /* 0x0000140401007387 */ /* 0x0001e20000100800 */
[----:B------:R-:W-:Y:S02]  /*41640*/  STL [R1], R17 ;  /* 0x0000001101007387 */ /* 0x000fe40000100800 */
[----:B------:R2:W-:Y:S02]  /*41650*/  STL [R1+0x4], R11 ;  /* 0x0000040b01007387 */ /* 0x0005e40000100800 */
[C---:B0-----:R-:W-:Y:S01]  /*41660*/  FMUL R4, R7.reuse, R10 ;  /* 0x0000000a07047220 */ /* 0x041fe20000400000 */
[----:B--2---:R-:W1:Y:S01]  /*41670*/  LDL.LU R11, [R1+0x938] ;  /* 0x00093800010b7983 */ /* 0x004e620000300800 */
[----:B------:R-:W2:Y:S02]  /*41680*/  LDL.LU R10, [R1+0x93c] ;  /* 0x00093c00010a7983 */ /* 0x000ea40000300800 */
[----:B------:R-:W3:Y:S02]  /*41690*/  LDL.LU R18, [R1+0x948] ;  /* 0x0009480001127983 */ /* 0x000ee40000300800 */
[----:B------:R-:W4:Y:S02]  /*416a0*/  LDL.LU R17, [R1+0x94c] ;  /* 0x00094c0001117983 */ /* 0x000f240000300800 */
[----:B------:R-:W-:-:S05]  /*416b0*/  FMUL R16, R7, R16 ;  /* 0x0000001007107220 */ /* 0x000fca0000400000 */
[----:B------:R-:W-:Y:S01]  /*416c0*/  STL [R1+0x2c0], R16 ;  /* 0x0002c01001007387 */ /* 0x000fe20000100800 */
[C---:B------:R-:W-:Y:S02]  /*416d0*/  FMUL R15, R7.reuse, R15 ;  /* 0x0000000f070f7220 */ /* 0x040fe40000400000 */
[----:B------:R-:W-:-:S03]  /*416e0*/  FMUL R12, R7, R12 ;  /* 0x0000000c070c7220 */ /* 0x000fc60000400000 */
[----:B------:R-:W-:Y:S02]  /*416f0*/  STL [R1+0x2c4], R15 ;  /* 0x0002c40f01007387 */ /* 0x000fe40000100800 */
[----:B------:R-:W-:Y:S02]  /*41700*/  STL [R1+0x2b0], R12 ;  /* 0x0002b00c01007387 */ /* 0x000fe40000100800 */
[----:B------:R-:W4:Y:S02]  /*41710*/  LDL.LU R25, [R1+0x9d8] ;  /* 0x0009d80001197983 */ /* 0x000f240000300800 */
[----:B------:R-:W-:-:S05]  /*41720*/  FMUL R2, R7, R2 ;  /* 0x0000000207027220 */ /* 0x000fca0000400000 */
[----:B------:R0:W-:Y:S04]  /*41730*/  STL [R1+0x2b4], R2 ;  /* 0x0002b40201007387 */ /* 0x0001e80000100800 */
[----:B0-----:R-:W4:Y:S01]  /*41740*/  LDL.LU R2, [R1+0x9dc] ;  /* 0x0009dc0001027983 */ /* 0x001f220000300800 */
[----:B------:R-:W4:Y:S02]  /*41750*/  LDL.LU R24, [R1+0x9e8] ;  /* 0x0009e80001187983 */ /* 0x000f240000300800 */
[----:B------:R-:W4:Y:S01]  /*41760*/  LDL.LU R23, [R1+0x9ec] ;  /* 0x0009ec0001177983 */ /* 0x000f220000300800 */
[----:B------:R2:W0:Y:S01]  /*41770*/  MUFU.EX2 R12, R6 ;  /* 0x00000006000c7308 */ /* 0x0004220000000800 */
[C---:B------:R-:W-:Y:S02]  /*41780*/  FMUL R5, R7.reuse, R5 ;  /* 0x0000000507057220 */ /* 0x040fe40000400000 */
[----:B------:R-:W-:-:S02]  /*41790*/  FMUL R8, R7, R8 ;  /* 0x0000000807087220 */ /* 0x000fc40000400000 */
[----:B------:R-:W-:Y:S01]  /*417a0*/  FMUL R9, R7, R9 ;  /* 0x0000000907097220 */ /* 0x000fe20000400000 */
[----:B------:R-:W4:Y:S01]  /*417b0*/  LDL.LU R16, [R1+0x9f8] ;  /* 0x0009f80001107983 */ /* 0x000f220000300800 */
[----:B------:R-:W4:Y:S02]  /*417c0*/  LDL.LU R7, [R1+0x9fc] ;  /* 0x0009fc0001077983 */ /* 0x000f240000300800 */
[----:B------:R-:W-:Y:S02]  /*417d0*/  FADD R15, -R21, R22 ;  /* 0x00000016150f7221 */ /* 0x000fe40000000100 */
[C---:B-1----:R-:W-:Y:S02]  /*417e0*/  FMUL R11, R3.reuse, R11 ;  /* 0x0000000b030b7220 */ /* 0x042fe40000400000 */
[C---:B--2---:R-:W-:Y:S02]  /*417f0*/  FMUL R6, R3.reuse, R10 ;  /* 0x0000000a03067220 */ /* 0x044fe40000400000 */
[----:B------:R-:W2:Y:S01]  /*41800*/  LDL.LU R10, [R1+0xa08] ;  /* 0x000a0800010a7983 */ /* 0x000ea20000300800 */
[----:B------:R1:W-:Y:S02]  /*41810*/  STL [R1+0x38], R11 ;  /* 0x0000380b01007387 */ /* 0x0003e40000100800 */
[C---:B---3--:R-:W-:Y:S01]  /*41820*/  FMUL R18, R3.reuse, R18 ;  /* 0x0000001203127220 */ /* 0x048fe20000400000 */
[----:B-1----:R-:W3:Y:S01]  /*41830*/  LDL.LU R11, [R1+0xa0c] ;  /* 0x000a0c00010b7983 */ /* 0x002ee20000300800 */
[----:B------:R4:W-:Y:S02]  /*41840*/  STL [R1+0x3c], R6 ;  /* 0x00003c0601007387 */ /* 0x0009e40000100800 */
[----:B------:R-:W3:Y:S02]  /*41850*/  LDL.LU R22, [R1+0xa18] ;  /* 0x000a180001167983 */ /* 0x000ee40000300800 */
[----:B------:R1:W-:Y:S01]  /*41860*/  STL [R1+0x28], R18 ;  /* 0x0000281201007387 */ /* 0x0003e20000100800 */
[----:B------:R-:W3:Y:S01]  /*41870*/  LDL.LU R21, [R1+0xa1c] ;  /* 0x000a1c0001157983 */ /* 0x000ee20000300800 */
[----:B----4-:R-:W-:-:S05]  /*41880*/  FMUL R6, R3, R17 ;  /* 0x0000001103067220 */ /* 0x010fca0000400000 */
[----:B------:R4:W-:Y:S01]  /*41890*/  STL [R1+0x2c], R6 ;  /* 0x00002c0601007387 */ /* 0x0009e20000100800 */
[----:B-1----:R-:W3:Y:S02]  /*418a0*/  LDL.LU R18, [R1+0xa28] ;  /* 0x000a280001127983 */ /* 0x002ee40000300800 */
[----:B------:R-:W3:Y:S02]  /*418b0*/  LDL.LU R17, [R1+0xa2c] ;  /* 0x000a2c0001117983 */ /* 0x000ee40000300800 */
[C---:B----4-:R-:W-:Y:S02]  /*418c0*/  FMUL R6, R3.reuse, R2 ;  /* 0x0000000203067220 */ /* 0x050fe40000400000 */
[----:B------:R-:W4:Y:S01]  /*418d0*/  LDL.LU R2, [R1+0xc84] ;  /* 0x000c840001027983 */ /* 0x000f220000300800 */
[C---:B------:R-:W-:Y:S02]  /*418e0*/  FMUL R25, R3.reuse, R25 ;  /* 0x0000001903197220 */ /* 0x040fe40000400000 */
[----:B------:R-:W-:-:S02]  /*418f0*/  FMUL R24, R3, R24 ;  /* 0x0000001803187220 */ /* 0x000fc40000400000 */
[C---:B------:R-:W-:Y:S01]  /*41900*/  FMUL R23, R3.reuse, R23 ;  /* 0x0000001703177220 */ /* 0x040fe20000400000 */
[----:B------:R-:W-:Y:S01]  /*41910*/  STL [R1+0x18], R25 ;  /* 0x0000181901007387 */ /* 0x000fe20000100800 */
[----:B------:R1:W-:Y:S02]  /*41920*/  STL [R1+0x1c], R6 ;  /* 0x00001c0601007387 */ /* 0x0003e40000100800 */
[C---:B------:R-:W-:Y:S02]  /*41930*/  FMUL R7, R3.reuse, R7 ;  /* 0x0000000703077220 */ /* 0x040fe40000400000 */
[----:B------:R-:W-:Y:S01]  /*41940*/  STL [R1+0x8], R24 ;  /* 0x0000081801007387 */ /* 0x000fe20000100800 */
[----:B------:R-:W-:Y:S01]  /*41950*/  STL [R1+0xc], R23 ;  /* 0x00000c1701007387 */ /* 0x000fe20000100800 */
[----:B-1----:R-:W-:-:S03]  /*41960*/  FMUL R6, R3, R16 ;  /* 0x0000001003067220 */ /* 0x002fc60000400000 */
[----:B------:R-:W0:Y:S02]  /*41970*/  LDL.LU R16, [R1+0xc88] ;  /* 0x000c880001107983 */ /* 0x000e240000300800 */
[----:B------:R-:W-:Y:S02]  /*41980*/  STL.64 [R1+0x2188], R6 ;  /* 0x0021880601007387 */ /* 0x000fe40000100a00 */
[----:B------:R1:W-:Y:S02]  /*41990*/  STL.64 [R1+0x2180], R4 ;  /* 0x0021800401007387 */ /* 0x0003e40000100a00 */
[C---:B--2---:R-:W-:Y:S02]  /*419a0*/  FMUL R10, R3.reuse, R10 ;  /* 0x0000000a030a7220 */ /* 0x044fe40000400000 */
[C---:B---3--:R-:W-:Y:S02]  /*419b0*/  FMUL R11, R3.reuse, R11 ;  /* 0x0000000b030b7220 */ /* 0x048fe40000400000 */
[----:B-1----:R-:W-:-:S02]  /*419c0*/  FMUL R4, R3, R22 ;  /* 0x0000001603047220 */ /* 0x002fc40000400000 */
[C---:B------:R-:W-:Y:S01]  /*419d0*/  FMUL R6, R3.reuse, R21 ;  /* 0x0000001503067220 */ /* 0x040fe20000400000 */
[----:B------:R-:W-:Y:S01]  /*419e0*/  STL.64 [R1+0x2178], R10 ;  /* 0x0021780a01007387 */ /* 0x000fe20000100a00 */
[----:B------:R-:W-:Y:S02]  /*419f0*/  STL.64 [R1+0x2170], R8 ;  /* 0x0021700801007387 */ /* 0x000fe40000100a00 */
[----:B------:R-:W-:Y:S01]  /*41a00*/  STL [R1+0x2c8], R4 ;  /* 0x0002c80401007387 */ /* 0x000fe20000100800 */
[----:B------:R1:W-:Y:S01]  /*41a10*/  STL [R1+0x2cc], R6 ;  /* 0x0002cc0601007387 */ /* 0x0003e20000100800 */
[----:B------:R-:W-:-:S03]  /*41a20*/  FMUL R5, R3, R18 ;  /* 0x0000001203057220 */ /* 0x000fc60000400000 */
[----:B-1----:R-:W2:Y:S04]  /*41a30*/  LDL.LU R6, [R1+0x8b0] ;  /* 0x0008b00001067983 */ /* 0x002ea80000300800 */
[----:B------:R1:W-:Y:S01]  /*41a40*/  STL [R1+0x2b8], R5 ;  /* 0x0002b80501007387 */ /* 0x0003e20000100800 */
[----:B------:R-:W-:Y:S02]  /*41a50*/  FMUL R4, R3, R17 ;  /* 0x0000001103047220 */ /* 0x000fe40000400000 */
[----:B------:R-:W-:Y:S01]  /*41a60*/  FMUL R15, R15, 1.4426950216293334961 ;  /* 0x3fb8aa3b0f0f7820 */ /* 0x000fe20000400000 */
[----:B------:R-:W3:Y:S04]  /*41a70*/  LDS R17, [R28.X4+0x10180] ;  /* 0x010180001c117984 */ /* 0x000ee80000004800 */
[----:B-1----:R-:W3:Y:S01]  /*41a80*/  LDL.LU R5, [R1+0x8b4] ;  /* 0x0008b40001057983 */ /* 0x002ee20000300800 */
[----:B------:R1:W-:Y:S02]  /*41a90*/  STL [R1+0x2bc], R4 ;  /* 0x0002bc0401007387 */ /* 0x0003e40000100800 */
[----:B------:R-:W3:Y:S02]  /*41aa0*/  LDL.LU R23, [R1+0x8c0] ;  /* 0x0008c00001177983 */ /* 0x000ee40000300800 */
[----:B----4-:R-:W-:-:S02]  /*41ab0*/  FFMA R2, R3, R2, R13 ;  /* 0x0000000203027223 */ /* 0x010fc4000000000d */
[----:B------:R-:W-:Y:S02]  /*41ac0*/  FADD R3, -R19, R20 ;  /* 0x0000001413037221 */ /* 0x000fe40000000100 */
[----:B------:R-:W4:Y:S01]  /*41ad0*/  LDL.LU R20, [R1+0x8c4] ;  /* 0x0008c40001147983 */ /* 0x000f220000300800 */
[----:B------:R0:W-:Y:S02]  /*41ae0*/  STL [R1+0xc84], R2 ;  /* 0x000c840201007387 */ /* 0x0001e40000100800 */
[----:B------:R-:W4:Y:S02]  /*41af0*/  LDL.LU R19, [R1+0x8d0] ;  /* 0x0008d00001137983 */ /* 0x000f240000300800 */
[----:B------:R-:W4:Y:S01]  /*41b00*/  LDL.LU R18, [R1+0x8d4] ;  /* 0x0008d40001127983 */ /* 0x000f220000300800 */
[----:B-1----:R-:W4:Y:S04]  /*41b10*/  LDL.LU R4, [R1+0x8e0] ;  /* 0x0008e00001047983 */ /* 0x002f280000300800 */
[----:B0-----:R-:W4:Y:S01]  /*41b20*/  LDL.LU R2, [R1+0x8e4] ;  /* 0x0008e40001027983 */ /* 0x001f220000300800 */
[----:B------:R-:W4:Y:S02]  /*41b30*/  LDL.LU R22, [R1+0xc30] ;  /* 0x000c300001167983 */ /* 0x000f240000300800 */
[----:B------:R-:W4:Y:S02]  /*41b40*/  LDL R21, [R1+0x9ac] ;  /* 0x0009ac0001157983 */ /* 0x000f240000100800 */
[----:B------:R-:W-:-:S02]  /*41b50*/  FFMA R16, R12, R16, R14 ;  /* 0x000000100c107223 */ /* 0x000fc4000000000e */
[----:B------:R-:W-:Y:S02]  /*41b60*/  FMUL R14, R3, 1.4426950216293334961 ;  /* 0x3fb8aa3b030e7820 */ /* 0x000fe40000400000 */
[----:B------:R0:W1:Y:S01]  /*41b70*/  MUFU.EX2 R3, R15 ;  /* 0x0000000f00037308 */ /* 0x0000620000000800 */
[----:B------:R0:W-:Y:S04]  /*41b80*/  STL [R1+0xc88], R16 ;  /* 0x000c881001007387 */ /* 0x0001e80000100800 */
[----:B0-----:R-:W4:Y:S01]  /*41b90*/  LDL.LU R16, [R1+0x8f0] ;  /* 0x0008f00001107983 */ /* 0x001f220000300800 */
[----:B--2---:R-:W-:-:S05]  /*41ba0*/  FMUL R6, R12, R6 ;  /* 0x000000060c067220 */ /* 0x004fca0000400000 */
[----:B------:R-:W-:Y:S01]  /*41bb0*/  STL [R1+0x2a0], R6 ;  /* 0x0002a00601007387 */ /* 0x000fe20000100800 */
[----:B------:R-:W2:Y:S02]  /*41bc0*/  LDL.LU R15, [R1+0x8f4] ;  /* 0x0008f400010f7983 */ /* 0x000ea40000300800 */
[----:B---3--:R-:W-:-:S05]  /*41bd0*/  FMUL R5, R12, R5 ;  /* 0x000000050c057220 */ /* 0x008fca0000400000 */
[----:B------:R0:W-:Y:S01]  /*41be0*/  STL [R1+0x2a4], R5 ;  /* 0x0002a40501007387 */ /* 0x0001e20000100800 */
[----:B------:R-:W3:Y:S02]  /*41bf0*/  LDL.LU R13, [R1+0x900] ;  /* 0x00090000010d7983 */ /* 0x000ee40000300800 */
[----:B------:R-:W3:Y:S02]  /*41c00*/  LDL.LU R11, [R1+0x904] ;  /* 0x00090400010b7983 */ /* 0x000ee40000300800 */
[----:B------:R-:W3:Y:S01]  /*41c10*/  LDL.LU R10, [R1+0x910] ;  /* 0x00091000010a7983 */ /* 0x000ee20000300800 */
[----:B------:R-:W3:Y:S01]  /*41c20*/  LDL.LU R9, [R1+0x914] ;  /* 0x0009140001097983 */ /* 0x000ee20000300800 */
[----:B------:R-:W3:Y:S02]  /*41c30*/  LDL.LU R8, [R1+0x920] ;  /* 0x0009200001087983 */ /* 0x000ee40000300800 */
[C---:B------:R-:W-:Y:S02]  /*41c40*/  FMUL R25, R12.reuse, R23 ;  /* 0x000000170c197220 */ /* 0x040fe40000400000 */
[----:B----4-:R-:W-:-:S02]  /*41c50*/  FMUL R24, R12, R20 ;  /* 0x000000140c187220 */ /* 0x010fc40000400000 */
[C---:B------:R-:W-:Y:S01]  /*41c60*/  FMUL R23, R12.reuse, R19 ;  /* 0x000000130c177220 */ /* 0x040fe20000400000 */
[----:B0-----:R-:W4:Y:S01]  /*41c70*/  LDL.LU R5, [R1+0x924] ;  /* 0x0009240001057983 */ /* 0x001f220000300800 */
[----:B------:R-:W4:Y:S02]  /*41c80*/  LDL.64 R6, [R1+0xf30] ;  /* 0x000f300001067983 */ /* 0x000f240000100a00 */
[C---:B------:R-:W-:Y:S02]  /*41c90*/  FMUL R20, R12.reuse, R18 ;  /* 0x000000120c147220 */ /* 0x040fe40000400000 */
[----:B------:R-:W-:Y:S02]  /*41ca0*/  STL [R1+0x290], R25 ;  /* 0x0002901901007387 */ /* 0x000fe40000100800 */
[C---:B------:R-:W-:Y:S01]  /*41cb0*/  FMUL R19, R12.reuse, R4 ;  /* 0x000000040c137220 */ /* 0x040fe20000400000 */
[----:B------:R-:W-:Y:S01]  /*41cc0*/  STL [R1+0x294], R24 ;  /* 0x0002941801007387 */ /* 0x000fe20000100800 */
[----:B------:R-:W-:Y:S02]  /*41cd0*/  STL [R1+0x280], R23 ;  /* 0x0002801701007387 */ /* 0x000fe40000100800 */
[----:B------:R-:W-:Y:S02]  /*41ce0*/  STL [R1+0x284], R20 ;  /* 0x0002841401007387 */ /* 0x000fe40000100800 */
[----:B------:R-:W1:Y:S02]  /*41cf0*/  LDL.LU R4, [R1+0x8b8] ;  /* 0x0008b80001047983 */ /* 0x000e640000300800 */
[C---:B------:R-:W-:Y:S01]  /*41d00*/  FMUL R18, R12.reuse, R2 ;  /* 0x000000020c127220 */ /* 0x040fe20000400000 */
[----:B------:R-:W-:Y:S01]  /*41d10*/  STL [R1+0x270], R19 ;  /* 0x0002701301007387 */ /* 0x000fe20000100800 */
[----:B------:R-:W4:Y:S03]  /*41d20*/  LDL.LU R2, [R1+0x8bc] ;  /* 0x0008bc0001027983 */ /* 0x000f260000300800 */
[----:B------:R-:W-:Y:S02]  /*41d30*/  STL [R1+0x274], R18 ;  /* 0x0002741201007387 */ /* 0x000fe40000100800 */
[----:B------:R-:W0:Y:S04]  /*41d40*/  LDS R18, [R28.X4+0x10200] ;  /* 0x010200001c127984 */ /* 0x000e280000004800 */
[----:B------:R-:W-:-:S05]  /*41d50*/  FMUL R16, R12, R16 ;  /* 0x000000100c107220 */ /* 0x000fca0000400000 */
[----:B------:R0:W-:Y:S02]  /*41d60*/  STL [R1+0x260], R16 ;  /* 0x0002601001007387 */ /* 0x0001e40000100800 */
[----:B0-----:R0:W0:Y:S01]  /*41d70*/  MUFU.EX2 R16, R14 ;  /* 0x0000000e00107308 */ /* 0x0010220000000800 */
[----:B--2---:R-:W-:-:S05]  /*41d80*/  FMUL R15, R12, R15 ;  /* 0x0000000f0c0f7220 */ /* 0x004fca0000400000 */
[----:B------:R-:W-:Y:S01]  /*41d90*/  STL [R1+0x264], R15 ;  /* 0x0002640f01007387 */ /* 0x000fe20000100800 */
[C---:B---3--:R-:W-:Y:S02]  /*41da0*/  FMUL R13, R12.reuse, R13 ;  /* 0x0000000d0c0d7220 */ /* 0x048fe40000400000 */
[C---:B------:R-:W-:Y:S02]  /*41db0*/  FMUL R11, R12.reuse, R11 ;  /* 0x0000000b0c0b7220 */ /* 0x040fe40000400000 */
[C---:B------:R-:W-:Y:S02]  /*41dc0*/  FMUL R10, R12.reuse, R10 ;  /* 0x0000000a0c0a7220 */ /* 0x040fe40000400000 */
[C---:B------:R-:W-:Y:S02]  /*41dd0*/  FMUL R9, R12.reuse, R9 ;  /* 0x000000090c097220 */ /* 0x040fe40000400000 */
[C---:B------:R-:W-:Y:S01]  /*41de0*/  FMUL R8, R12.reuse, R8 ;  /* 0x000000080c087220 */ /* 0x040fe20000400000 */
[----:B------:R2:W-:Y:S01]  /*41df0*/  STL [R1+0x250], R13 ;  /* 0x0002500d01007387 */ /* 0x0005e20000100800 */
[----:B------:R-:W-:Y:S02]  /*41e00*/  STL [R1+0x254], R11 ;  /* 0x0002540b01007387 */ /* 0x000fe40000100800 */
[----:B------:R-:W-:Y:S02]  /*41e10*/  STL [R1+0x240], R10 ;  /* 0x0002400a01007387 */ /* 0x000fe40000100800 */
[----:B------:R-:W-:Y:S02]  /*41e20*/  STL [R1+0x244], R9 ;  /* 0x0002440901007387 */ /* 0x000fe40000100800 */
[----:B----4-:R-:W-:Y:S01]  /*41e30*/  FMUL R5, R12, R5 ;  /* 0x000000050c057220 */ /* 0x010fe20000400000 */
[----:B------:R-:W-:Y:S01]  /*41e40*/  STL [R1+0x1a0], R8 ;  /* 0x0001a00801007387 */ /* 0x000fe20000100800 */
[----:B--2---:R-:W-:-:S03]  /*41e50*/  IMAD.WIDE R12, R0, 0x2, R6 ;  /* 0x00000002000c7825 */ /* 0x004fc600078e0206 */
[----:B------:R-:W2:Y:S01]  /*41e60*/  LDL.LU R7, [R1+0x8c8] ;  /* 0x0008c80001077983 */ /* 0x000ea20000300800 */
[----:B------:R-:W-:Y:S02]  /*41e70*/  STL [R1+0x1a4], R5 ;  /* 0x0001a40501007387 */ /* 0x000fe40000100800 */
[----:B------:R-:W3:Y:S02]  /*41e80*/  LDL.LU R6, [R1+0x8cc] ;  /* 0x0008cc0001067983 */ /* 0x000ee40000300800 */
[----:B------:R-:W4:Y:S01]  /*41e90*/  LDL.LU R20, [R1+0xc34] ;  /* 0x000c340001147983 */ /* 0x000f220000300800 */
[----:B------:R-:W4:Y:S01]  /*41ea0*/  LDL R19, [R1+0x9a8] ;  /* 0x0009a80001137983 */ /* 0x000f220000100800 */
[C---:B-1----:R-:W-:Y:S02]  /*41eb0*/  FMUL R4, R3.reuse, R4 ;  /* 0x0000000403047220 */ /* 0x042fe40000400000 */
[----:B------:R-:W3:Y:S02]  /*41ec0*/  LDL.LU R29, [R1+0x8d8] ;  /* 0x0008d800011d7983 */ /* 0x000ee40000300800 */
[C---:B------:R-:W-:Y:S01]  /*41ed0*/  FMUL R2, R3.reuse, R2 ;  /* 0x0000000203027220 */ /* 0x040fe20000400000 */
[----:B------:R1:W-:Y:S01]  /*41ee0*/  STL [R1+0x2a8], R4 ;  /* 0x0002a80401007387 */ /* 0x0003e20000100800 */
[----:B------:R-:W4:Y:S03]  /*41ef0*/  LDL.LU R27, [R1+0x8dc] ;  /* 0x0008dc00011b7983 */ /* 0x000f260000300800 */
[----:B------:R0:W-:Y:S02]  /*41f00*/  STL [R1+0x2ac], R2 ;  /* 0x0002ac0201007387 */ /* 0x0001e40000100800 */
[----:B------:R-:W4:Y:S01]  /*41f10*/  LDL.LU R26, [R1+0x8e8] ;  /* 0x0008e800011a7983 */ /* 0x000f220000300800 */
[----:B------:R-:W4:Y:S01]  /*41f20*/  LDL.LU R25, [R1+0x8ec] ;  /* 0x0008ec0001197983 */ /* 0x000f220000300800 */
[----:B------:R-:W4:Y:S02]  /*41f30*/  LDL.LU R24, [R1+0x8f8] ;  /* 0x0008f80001187983 */ /* 0x000f240000300800 */
[----:B------:R-:W4:Y:S02]  /*41f40*/  LDL.LU R23, [R1+0x8fc] ;  /* 0x0008fc0001177983 */ /* 0x000f240000300800 */
[----:B------:R-:W4:Y:S01]  /*41f50*/  LDL.LU R15, [R1+0x908] ;  /* 0x00090800010f7983 */ /* 0x000f220000300800 */
[----:B-1----:R-:W4:Y:S01]  /*41f60*/  LDL.LU R4, [R1+0x90c] ;  /* 0x00090c0001047983 */ /* 0x002f220000300800 */
[----:B0-----:R-:W4:Y:S02]  /*41f70*/  LDL.LU R14, [R1+0x918] ;  /* 0x00091800010e7983 */ /* 0x001f240000300800 */
[----:B------:R-:W4:Y:S02]  /*41f80*/  LDL.LU R11, [R1+0x91c] ;  /* 0x00091c00010b7983 */ /* 0x000f240000300800 */
[----:B------:R-:W4:Y:S01]  /*41f90*/  LDL.LU R10, [R1+0x928] ;  /* 0x00092800010a7983 */ /* 0x000f220000300800 */
[----:B------:R-:W4:Y:S01]  /*41fa0*/  LDL.LU R5, [R1+0x92c] ;  /* 0x00092c0001057983 */ /* 0x000f220000300800 */
[----:B------:R-:W4:Y:S02]  /*41fb0*/  LDL.LU R2, [R1+0xc8c] ;  /* 0x000c8c0001027983 */ /* 0x000f240000300800 */
[----:B------:R-:W4:Y:S02]  /*41fc0*/  LDL.64 R8, [R1+0xf28] ;  /* 0x000f280001087983 */ /* 0x000f240000100a00 */
[----:B--2---:R-:W-:-:S05]  /*41fd0*/  FMUL R7, R3, R7 ;  /* 0x0000000703077220 */ /* 0x004fca0000400000 */
[----:B------:R0:W-:Y:S01]  /*41fe0*/  STL [R1+0x298], R7 ;  /* 0x0002980701007387 */ /* 0x0001e20000100800 */
[C---:B---3--:R-:W-:Y:S02]  /*41ff0*/  FMUL R29, R3.reuse, R29 ;  /* 0x0000001d031d7220 */ /* 0x048fe40000400000 */
[----:B0-----:R-:W-:-:S05]  /*42000*/  FMUL R7, R3, R6 ;  /* 0x0000000603077220 */ /* 0x001fca0000400000 */
[----:B------:R0:W-:Y:S04]  /*42010*/  STL [R1+0x29c], R7 ;  /* 0x00029c0701007387 */ /* 0x0001e80000100800 */
[----:B0-----:R-:W2:Y:S01]  /*42020*/  LDL.64 R6, [R1+0xf20] ;  /* 0x000f200001067983 */ /* 0x001ea20000100a00 */
[----:B------:R4:W-:Y:S02]  /*42030*/  STL [R1+0x288], R29 ;  /* 0x0002881d01007387 */ /* 0x0009e40000100800 */
[C---:B----4-:R-:W-:Y:S02]  /*42040*/  FMUL R29, R3.reuse, R27 ;  /* 0x0000001b031d7220 */ /* 0x050fe40000400000 */
[C---:B------:R-:W-:Y:S02]  /*42050*/  FMUL R27, R3.reuse, R26 ;  /* 0x0000001a031b7220 */ /* 0x040fe40000400000 */
[----:B------:R-:W-:-:S02]  /*42060*/  FMUL R26, R3, R25 ;  /* 0x00000019031a7220 */ /* 0x000fc40000400000 */
[C---:B------:R-:W-:Y:S02]  /*42070*/  FMUL R25, R3.reuse, R24 ;  /* 0x0000001803197220 */ /* 0x040fe40000400000 */
[C---:B------:R-:W-:Y:S01]  /*42080*/  FMUL R24, R3.reuse, R23 ;  /* 0x0000001703187220 */ /* 0x040fe20000400000 */
[----:B------:R0:W-:Y:S01]  /*42090*/  STL [R1+0x28c], R29 ;  /* 0x00028c1d01007387 */ /* 0x0001e20000100800 */
[----:B------:R-:W-:Y:S02]  /*420a0*/  STL [R1+0x278], R27 ;  /* 0x0002781b01007387 */ /* 0x000fe40000100800 */
[----:B------:R-:W-:Y:S02]  /*420b0*/  STL [R1+0x27c], R26 ;  /* 0x00027c1a01007387 */ /* 0x000fe40000100800 */
[C---:B------:R-:W-:Y:S01]  /*420c0*/  FMUL R23, R3.reuse, R15 ;  /* 0x0000000f03177220 */ /* 0x040fe20000400000 */
[----:B------:R-:W-:Y:S01]  /*420d0*/  STL [R1+0x268], R25 ;  /* 0x0002681901007387 */ /* 0x000fe20000100800 */
[----:B------:R-:W-:-:S02]  /*420e0*/  FMUL R15, R3, R4 ;  /* 0x00000004030f7220 */ /* 0x000fc40000400000 */
[----:B------:R-:W-:Y:S02]  /*420f0*/  STL [R1+0x26c], R24 ;  /* 0x00026c1801007387 */ /* 0x000fe40000100800 */
[----:B------:R-:W3:Y:S02]  /*42100*/  LDL.LU R4, [R1+0xc90] ;  /* 0x000c900001047983 */ /* 0x000ee40000300800 */
[C---:B------:R-:W-:Y:S02]  /*42110*/  FMUL R14, R3.reuse, R14 ;  /* 0x0000000e030e7220 */ /* 0x040fe40000400000 */
[C---:B------:R-:W-:Y:S02]  /*42120*/  FMUL R11, R3.reuse, R11 ;  /* 0x0000000b030b7220 */ /* 0x040fe40000400000 */
[C---:B------:R-:W-:Y:S01]  /*42130*/  FMUL R10, R3.reuse, R10 ;  /* 0x0000000a030a7220 */ /* 0x040fe20000400000 */
[----:B------:R-:W-:Y:S01]  /*42140*/  STL [R1+0x258], R23 ;  /* 0x0002581701007387 */ /* 0x000fe20000100800 */
[----:B------:R-:W-:-:S02]  /*42150*/  FMUL R5, R3, R5 ;  /* 0x0000000503057220 */ /* 0x000fc40000400000 */
[----:B------:R-:W-:Y:S02]  /*42160*/  STL [R1+0x25c], R15 ;  /* 0x00025c0f01007387 */ /* 0x000fe40000100800 */
[----:B------:R-:W-:Y:S01]  /*42170*/  FFMA R2, R3, R2, R17 ;  /* 0x0000000203027223 */ /* 0x000fe20000000011 */
[----:B------:R1:W-:Y:S01]  /*42180*/  STL [R1+0x248], R14 ;  /* 0x0002480e01007387 */ /* 0x0003e20000100800 */
[----:B------:R-:W-:Y:S02]  /*42190*/  STL [R1+0x24c], R11 ;  /* 0x00024c0b01007387 */ /* 0x000fe40000100800 */
[----:B------:R-:W-:Y:S02]  /*421a0*/  STL [R1+0x1a8], R10 ;  /* 0x0001a80a01007387 */ /* 0x000fe40000100800 */
[----:B------:R-:W-:Y:S01]  /*421b0*/  STL [R1+0x1ac], R5 ;  /* 0x0001ac0501007387 */ /* 0x000fe20000100800 */
[----:B------:R4:W-:Y:S04]  /*421c0*/  STL [R1+0xc8c], R2 ;  /* 0x000c8c0201007387 */ /* 0x0009e80000100800 */
[----:B0-----:R2:W3:Y:S01]  /*421d0*/  LDG.E.U16 R29, [R12.64] ;  /* 0x000000040c1d7981 */ /* 0x0014e2000c1e1500 */
[----:B------:R-:W-:-:S03]  /*421e0*/  FADD R3, -R21, R22 ;  /* 0x0000001615037221 */ /* 0x000fc60000000100 */
[----:B------:R-:W0:Y:S01]  /*421f0*/  LDS R17, [R28.X4+0x10280] ;  /* 0x010280001c117984 */ /* 0x000e220000004800 */
[----:B------:R-:W0:Y:S04]  /*42200*/  LDS R22, [R28.X4+0x10300] ;  /* 0x010300001c167984 */ /* 0x000e280000004800 */
[C---:B-1----:R-:W-:Y:S02]  /*42210*/  IMAD.WIDE R14, R0.reuse, 0x2, R8 ;  /* 0x00000002000e7825 */ /* 0x042fe400078e0208 */
[----:B------:R-:W3:Y:S02]  /*42220*/  LDL.LU R9, [R1+0x410] ;  /* 0x0004100001097983 */ /* 0x000ee40000300800 */
[----:B----4-:R-:W3:Y:S02]  /*42230*/  LDL.LU R2, [R1+0x414] ;  /* 0x0004140001027983 */ /* 0x010ee40000300800 */
[----:B------:R-:W3:Y:S01]  /*42240*/  LDL.LU R5, [R1+0x840] ;  /* 0x0008400001057983 */ /* 0x000ee20000300800 */
[----:B------:R1:W3:Y:S01]  /*42250*/  LDG.E.U16 R27, [R14.64] ;  /* 0x000000040e1b7981 */ /* 0x0002e2000c1e1500 */
[----:B--2---:R-:W-:-:S05]  /*42260*/  IMAD.WIDE R12, R0, 0x2, R6 ;  /* 0x00000002000c7825 */ /* 0x004fca00078e0206 */
[----:B------:R2:W4:Y:S01]  /*42270*/  LDG.E.U16 R21, [R12.64] ;  /* 0x000000040c157981 */ /* 0x000522000c1e1500 */
[----:B---3--:R-:W-:-:S05]  /*42280*/  FFMA R4, R16, R4, R18 ;  /* 0x0000000410047223 */ /* 0x008fca0000000012 */
[----:B------:R3:W-:Y:S04]  /*42290*/  STL [R1+0xc90], R4 ;  /* 0x000c900401007387 */ /* 0x0007e80000100800 */
[----:B---3--:R-:W3:Y:S01]  /*422a0*/  LDL.LU R4, [R1+0x844] ;  /* 0x0008440001047983 */ /* 0x008ee20000300800 */
[----:B------:R-:W4:Y:S02]  /*422b0*/  LDL.LU R8, [R1+0x850] ;  /* 0x0008500001087983 */ /* 0x000f240000300800 */
[----:B------:R-:W4:Y:S02]  /*422c0*/  LDL.LU R7, [R1+0x854] ;  /* 0x0008540001077983 */ /* 0x000f240000300800 */
[----:B--2---:R-:W2:Y:S01]  /*422d0*/  LDL.LU R13, [R1+0x860] ;  /* 0x00086000010d7983 */ /* 0x004ea20000300800 */
[----:B------:R-:W2:Y:S01]  /*422e0*/  LDL.LU R6, [R1+0x864] ;  /* 0x0008640001067983 */ /* 0x000ea20000300800 */
[----:B------:R-:W2:Y:S02]  /*422f0*/  LDL.LU R26, [R1+0xc38] ;  /* 0x000c3800011a7983 */ /* 0x000ea40000300800 */
[----:B------:R-:W-:-:S02]  /*42300*/  FMUL R10, R16, R9 ;  /* 0x00000009100a7220 */ /* 0x000fc40000400000 */
[----:B------:R-:W2:Y:S01]  /*42310*/  LDL R25, [R1+0x9a4] ;  /* 0x0009a40001197983 */ /* 0x000ea20000100800 */
[----:B------:R-:W2:Y:S01]  /*42320*/  LDL.LU R24, [R1+0xc3c] ;  /* 0x000c3c0001187983 */ /* 0x000ea20000300800 */
[----:B------:R-:W2:Y:S02]  /*42330*/  LDL R23, [R1+0x9a0] ;  /* 0x0009a00001177983 */ /* 0x000ea40000100800 */
[----:B------:R-:W2:Y:S02]  /*42340*/  LDL.LU R12, [R1+0x870] ;  /* 0x00087000010c7983 */ /* 0x000ea40000300800 */
[C---:B------:R-:W-:Y:S01]  /*42350*/  FMUL R9, R16.reuse, R2 ;  /* 0x0000000210097220 */ /* 0x040fe20000400000 */
[----:B------:R0:W-:Y:S01]  /*42360*/  STL [R1+0x70], R10 ;  /* 0x0000700a01007387 */ /* 0x0001e20000100800 */
[----:B------:R-:W2:Y:S02]  /*42370*/  LDL.LU R2, [R1+0x874] ;  /* 0x0008740001027983 */ /* 0x000ea40000300800 */
[C---:B------:R-:W-:Y:S01]  /*42380*/  FMUL R5, R16.reuse, R5 ;  /* 0x0000000510057220 */ /* 0x040fe20000400000 */
[----:B------:R0:W-:Y:S01]  /*42390*/  STL [R1+0x74], R9 ;  /* 0x0000740901007387 */ /* 0x0001e20000100800 */
[----:B-1----:R-:W2:Y:S02]  /*423a0*/  LDL.LU R15, [R1+0x880] ;  /* 0x00088000010f7983 */ /* 0x002ea40000300800 */
[----:B------:R-:W2:Y:S02]  /*423b0*/  LDL.LU R11, [R1+0x884] ;  /* 0x00088400010b7983 */ /* 0x000ea40000300800 */
[----:B------:R-:W-:Y:S01]  /*423c0*/  STL [R1+0x428], R29 ;  /* 0x0004281d01007387 */ /* 0x000fe20000100800 */
[----:B0-----:R-:W2:Y:S01]  /*423d0*/  LDL.LU R10, [R1+0x890] ;  /* 0x00089000010a7983 */ /* 0x001ea20000300800 */
[----:B------:R-:W-:Y:S02]  /*423e0*/  STL [R1+0x424], R27 ;  /* 0x0004241b01007387 */ /* 0x000fe40000100800 */
[----:B------:R-:W-:Y:S01]  /*423f0*/  FADD R14, -R19, R20 ;  /* 0x00000014130e7221 */ /* 0x000fe20000000100 */
[----:B------:R-:W2:Y:S01]  /*42400*/  LDL.LU R9, [R1+0x894] ;  /* 0x0008940001097983 */ /* 0x000ea20000300800 */
[----:B------:R0:W-:Y:S03]  /*42410*/  STL [R1+0x60], R5 ;  /* 0x0000600501007387 */ /* 0x0001e60000100800 */
[----:B0-----:R-:W2:Y:S01]  /*42420*/  LDL.LU R5, [R1+0x8a0] ;  /* 0x0008a00001057983 */ /* 0x001ea20000300800 */
[----:B---3--:R-:W-:-:S02]  /*42430*/  FMUL R4, R16, R4 ;  /* 0x0000000410047220 */ /* 0x008fc40000400000 */
[C---:B----4-:R-:W-:Y:S02]  /*42440*/  FMUL R19, R16.reuse, R8 ;  /* 0x0000000810137220 */ /* 0x050fe40000400000 */
[C---:B------:R-:W-:Y:S01]  /*42450*/  FMUL R18, R16.reuse, R7 ;  /* 0x0000000710127220 */ /* 0x040fe20000400000 */
[----:B------:R0:W-:Y:S01]  /*42460*/  STL [R1+0x64], R4 ;  /* 0x0000640401007387 */ /* 0x0001e20000100800 */
[----:B------:R-:W-:Y:S03]  /*42470*/  STL [R1+0x420], R21 ;  /* 0x0004201501007387 */ /* 0x000fe60000100800 */
[----:B0-----:R-:W3:Y:S01]  /*42480*/  LDL.LU R4, [R1+0x8a4] ;  /* 0x0008a40001047983 */ /* 0x001ee20000300800 */
[----:B------:R-:W4:Y:S02]  /*42490*/  LDL.LU R8, [R1+0x418] ;  /* 0x0004180001087983 */ /* 0x000f240000300800 */
[----:B------:R-:W-:Y:S02]  /*424a0*/  STL [R1+0x50], R19 ;  /* 0x0000501301007387 */ /* 0x000fe40000100800 */
[----:B------:R-:W4:Y:S01]  /*424b0*/  LDL.LU R7, [R1+0x41c] ;  /* 0x00041c0001077983 */ /* 0x000f220000300800 */
[----:B------:R2:W-:Y:S02]  /*424c0*/  STL [R1+0x54], R18 ;  /* 0x0000541201007387 */ /* 0x0005e40000100800 */
[----:B--2---:R-:W-:-:S02]  /*424d0*/  FMUL R18, R16, R13 ;  /* 0x0000000d10127220 */ /* 0x004fc40000400000 */
[C---:B------:R-:W-:Y:S02]  /*424e0*/  FMUL R13, R16.reuse, R6 ;  /* 0x00000006100d7220 */ /* 0x040fe40000400000 */
[----:B------:R-:W2:Y:S01]  /*424f0*/  LDL.LU R6, [R1+0x848] ;  /* 0x0008480001067983 */ /* 0x000ea20000300800 */
[----:B------:R-:W-:Y:S02]  /*42500*/  STL [R1+0x40], R18 ;  /* 0x0000401201007387 */ /* 0x000fe40000100800 */
[----:B------:R0:W-:Y:S02]  /*42510*/  STL [R1+0x44], R13 ;  /* 0x0000440d01007387 */ /* 0x0001e40000100800 */
[----:B0-----:R-:W-:Y:S02]  /*42520*/  FMUL R13, R16, R2 ;  /* 0x00000002100d7220 */ /* 0x001fe40000400000 */
[----:B------:R-:W2:Y:S01]  /*42530*/  LDL.LU R2, [R1+0x84c] ;  /* 0x00084c0001027983 */ /* 0x000ea20000300800 */
[----:B------:R-:W-:-:S02]  /*42540*/  FMUL R3, R3, 1.4426950216293334961 ;  /* 0x3fb8aa3b03037820 */ /* 0x000fc40000400000 */
[C---:B------:R-:W-:Y:S02]  /*42550*/  FMUL R15, R16.reuse, R15 ;  /* 0x0000000f100f7220 */ /* 0x040fe40000400000 */
[C---:B------:R-:W-:Y:S02]  /*42560*/  FMUL R11, R16.reuse, R11 ;  /* 0x0000000b100b7220 */ /* 0x040fe40000400000 */
[----:B------:R-:W4:Y:S01]  /*42570*/  MUFU.EX2 R3, R3 ;  /* 0x0000000300037308 */ /* 0x000f220000000800 */
[C---:B------:R-:W-:Y:S01]  /*42580*/  FMUL R10, R16.reuse, R10 ;  /* 0x0000000a100a7220 */ /* 0x040fe20000400000 */
[----:B------:R-:W-:Y:S01]  /*42590*/  STL [R1+0x190], R15 ;  /* 0x0001900f01007387 */ /* 0x000fe20000100800 */
[----:B------:R0:W-:Y:S03]  /*425a0*/  STL [R1+0x194], R11 ;  /* 0x0001940b01007387 */ /* 0x0001e60000100800 */
[----:B------:R1:W-:Y:S01]  /*425b0*/  STL [R1+0x180], R10 ;  /* 0x0001800a01007387 */ /* 0x0003e20000100800 */
[----:B0-----:R-:W-:-:S02]  /*425c0*/  FMUL R11, R16, R9 ;  /* 0x00000009100b7220 */ /* 0x001fc40000400000 */
[----:B-1----:R-:W-:-:S03]  /*425d0*/  FMUL R10, R16, R5 ;  /* 0x00000005100a7220 */ /* 0x002fc60000400000 */
[----:B------:R0:W-:Y:S01]  /*425e0*/  STL [R1+0x184], R11 ;  /* 0x0001840b01007387 */ /* 0x0001e20000100800 */
[----:B------:R-:W2:Y:S02]  /*425f0*/  LDL.LU R5, [R1+0x858] ;  /* 0x0008580001057983 */ /* 0x000ea40000300800 */
[----:B------:R1:W-:Y:S02]  /*42600*/  STL [R1+0x170], R10 ;  /* 0x0001700a01007387 */ /* 0x0003e40000100800 */
[C---:B------:R-:W-:Y:S02]  /*42610*/  FMUL R12, R16.reuse, R12 ;  /* 0x0000000c100c7220 */ /* 0x040fe40000400000 */
[----:B---3--:R-:W-:Y:S02]  /*42620*/  FMUL R9, R16, R4 ;  /* 0x0000000410097220 */ /* 0x008fe40000400000 */
[C---:B----4-:R-:W-:Y:S01]  /*42630*/  FMUL R8, R3.reuse, R8 ;  /* 0x0000000803087220 */ /* 0x050fe20000400000 */
[----:B------:R-:W3:Y:S01]  /*42640*/  LDL.LU R4, [R1+0x85c] ;  /* 0x00085c0001047983 */ /* 0x000ee20000300800 */
[----:B------:R-:W-:-:S02]  /*42650*/  FMUL R7, R3, R7 ;  /* 0x0000000703077220 */ /* 0x000fc40000400000 */
[----:B------:R-:W-:Y:S02]  /*42660*/  STL [R1+0x174], R9 ;  /* 0x0001740901007387 */ /* 0x000fe40000100800 */
[----:B------:R-:W4:Y:S01]  /*42670*/  LDL.LU R29, [R1+0x868] ;  /* 0x00086800011d7983 */ /* 0x000f220000300800 */
[----:B------:R-:W-:Y:S01]  /*42680*/  STL [R1+0x78], R8 ;  /* 0x0000780801007387 */ /* 0x000fe20000100800 */
[----:B------:R-:W4:Y:S02]  /*42690*/  LDL.LU R27, [R1+0x86c] ;  /* 0x00086c00011b7983 */ /* 0x000f240000300800 */
[----:B------:R-:W-:Y:S02]  /*426a0*/  FMUL R16, R14, 1.4426950216293334961 ;  /* 0x3fb8aa3b0e107820 */ /* 0x000fe40000400000 */
[----:B------:R-:W-:Y:S01]  /*426b0*/  STL [R1+0x7c], R7 ;  /* 0x00007c0701007387 */ /* 0x000fe20000100800 */
[----:B------:R-:W4:Y:S01]  /*426c0*/  LDL.LU R14, [R1+0x878] ;  /* 0x00087800010e7983 */ /* 0x000f220000300800 */
[----:B------:R-:W4:Y:S02]  /*426d0*/  LDL.LU R15, [R1+0x87c] ;  /* 0x00087c00010f7983 */ /* 0x000f240000300800 */
[----:B------:R-:W4:Y:S02]  /*426e0*/  LDL.LU R21, [R1+0x888] ;  /* 0x0008880001157983 */ /* 0x000f240000300800 */
[----:B--2---:R-:W-:-:S05]  /*426f0*/  FMUL R6, R3, R6 ;  /* 0x0000000603067220 */ /* 0x004fca0000400000 */
[----:B------:R-:W-:Y:S01]  /*42700*/  STL [R1+0x68], R6 ;  /* 0x0000680601007387 */ /* 0x000fe20000100800 */
[----:B------:R-:W2:Y:S02]  /*42710*/  LDL.LU R20, [R1+0x88c] ;  /* 0x00088c0001147983 */ /* 0x000ea40000300800 */
[----:B------:R-:W-:-:S05]  /*42720*/  FMUL R2, R3, R2 ;  /* 0x0000000203027220 */ /* 0x000fca0000400000 */
[----:B------:R1:W-:Y:S01]  /*42730*/  STL [R1+0x6c], R2 ;  /* 0x00006c0201007387 */ /* 0x0003e20000100800 */
[----:B------:R-:W2:Y:S02]  /*42740*/  LDL.LU R19, [R1+0x898] ;  /* 0x0008980001137983 */ /* 0x000ea40000300800 */
[----:B------:R-:W2:Y:S02]  /*42750*/  LDL.LU R18, [R1+0x89c] ;  /* 0x00089c0001127983 */ /* 0x000ea40000300800 */
[----:B0-----:R-:W2:Y:S01]  /*42760*/  LDL.LU R11, [R1+0x8a8] ;  /* 0x0008a800010b7983 */ /* 0x001ea20000300800 */
[----:B-1----:R-:W2:Y:S04]  /*42770*/  LDL.LU R10, [R1+0x8ac] ;  /* 0x0008ac00010a7983 */ /* 0x002ea80000300800 */
[----:B------:R-:W2:Y:S01]  /*42780*/  LDL.LU R2, [R1+0xc94] ;  /* 0x000c940001027983 */ /* 0x000ea20000300800 */
[----:B------:R-:W2:Y:S02]  /*42790*/  LDL.64 R8, [R1+0xf18] ;  /* 0x000f180001087983 */ /* 0x000ea40000100a00 */
[----:B------:R-:W-:-:S05]  /*427a0*/  FMUL R7, R3, R5 ;  /* 0x0000000503077220 */ /* 0x000fca0000400000 */
[----:B------:R0:W-:Y:S04]  /*427b0*/  STL [R1+0x58], R7 ;  /* 0x0000580701007387 */ /* 0x0001e80000100800 */
[----:B0-----:R-:W2:Y:S01]  /*427c0*/  LDL.64 R6, [R1+0xf10] ;  /* 0x000f100001067983 */ /* 0x001ea20000100a00 */
[C---:B---3--:R-:W-:Y:S02]  /*427d0*/  FMUL R5, R3.reuse, R4 ;  /* 0x0000000403057220 */ /* 0x048fe40000400000 */
[C---:B----4-:R-:W-:Y:S02]  /*427e0*/  FMUL R29, R3.reuse, R29 ;  /* 0x0000001d031d7220 */ /* 0x050fe40000400000 */
[C---:B------:R-:W-:Y:S01]  /*427f0*/  FMUL R27, R3.reuse, R27 ;  /* 0x0000001b031b7220 */ /* 0x040fe20000400000 */
[----:B------:R0:W-:Y:S01]  /*42800*/  STL [R1+0x5c], R5 ;  /* 0x00005c0501007387 */ /* 0x0001e20000100800 */
[----:B------:R-:W-:-:S02]  /*42810*/  FMUL R14, R3, R14 ;  /* 0x0000000e030e7220 */ /* 0x000fc40000400000 */
[C---:B------:R-:W-:Y:S01]  /*42820*/  FMUL R15, R3.reuse, R15 ;  /* 0x0000000f030f7220 */ /* 0x040fe20000400000 */
[----:B0-----:R-:W3:Y:S01]  /*42830*/  LDL.64 R4, [R1+0xf08] ;  /* 0x000f080001047983 */ /* 0x001ee20000100a00 */
[----:B------:R-:W-:Y:S02]  /*42840*/  STL [R1+0x48], R29 ;  /* 0x0000481d01007387 */ /* 0x000fe40000100800 */
[----:B------:R-:W-:Y:S02]  /*42850*/  STL [R1+0x4c], R27 ;  /* 0x00004c1b01007387 */ /* 0x000fe40000100800 */
[----:B------:R2:W-:Y:S01]  /*42860*/  STL.64 [R1+0x2090], R14 ;  /* 0x0020900e01007387 */ /* 0x0005e20000100a00 */
[----:B------:R0:W-:Y:S01]  /*42870*/  STL.64 [R1+0x2088], R12 ;  /* 0x0020880c01007387 */ /* 0x0001e20000100a00 */
[C---:B--2---:R-:W-:Y:S02]  /*42880*/  FMUL R14, R3.reuse, R20 ;  /* 0x00000014030e7220 */ /* 0x044fe40000400000 */
[----:B0-----:R-:W-:-:S02]  /*42890*/  FMUL R12, R3, R21 ;  /* 0x00000015030c7220 */ /* 0x001fc40000400000 */
[----:B------:R-:W-:-:S03]  /*428a0*/  FMUL R13, R3, R19 ;  /* 0x00000013030d7220 */ /* 0x000fc60000400000 */
[----:B------:R-:W-:Y:S01]  /*428b0*/  STL [R1+0x198], R12 ;  /* 0x0001980c01007387 */ /* 0x000fe20000100800 */
[----:B------:R-:W-:Y:S02]  /*428c0*/  STL [R1+0x19c], R14 ;  /* 0x00019c0e01007387 */ /* 0x000fe40000100800 */
[----:B------:R0:W-:Y:S02]  /*428d0*/  STL [R1+0x188], R13 ;  /* 0x0001880d01007387 */ /* 0x0001e40000100800 */
[----:B------:R-:W-:-:S05]  /*428e0*/  IMAD.WIDE R20, R0, 0x2, R8 ;  /* 0x0000000200147825 */ /* 0x000fca00078e0208 */
[----:B0-----:R-:W2:Y:S01]  /*428f0*/  LDG.E.U16 R13, [R20.64] ;  /* 0x00000004140d7981 */ /* 0x001ea2000c1e1500 */
[C---:B------:R-:W-:Y:S02]  /*42900*/  FMUL R12, R3.reuse, R18 ;  /* 0x00000012030c7220 */ /* 0x040fe40000400000 */
[C---:B------:R-:W-:Y:S02]  /*42910*/  FMUL R11, R3.reuse, R11 ;  /* 0x0000000b030b7220 */ /* 0x040fe40000400000 */
[C---:B------:R-:W-:Y:S02]  /*42920*/  FMUL R10, R3.reuse, R10 ;  /* 0x0000000a030a7220 */ /* 0x040fe40000400000 */
[----:B------:R-:W-:Y:S01]  /*42930*/  FFMA R2, R3, R2, R17 ;  /* 0x0000000203027223 */ /* 0x000fe20000000011 */
[----:B------:R-:W-:Y:S01]  /*42940*/  STL [R1+0x18c], R12 ;  /* 0x00018c0c01007387 */ /* 0x000fe20000100800 */
[----:B------:R-:W-:Y:S02]  /*42950*/  STL [R1+0x178], R11 ;  /* 0x0001780b01007387 */ /* 0x000fe40000100800 */
[----:B------:R-:W-:Y:S02]  /*42960*/  STL [R1+0x17c], R10 ;  /* 0x00017c0a01007387 */ /* 0x000fe40000100800 */
[----:B------:R0:W-:Y:S01]  /*42970*/  STL [R1+0xc94], R2 ;  /* 0x000c940201007387 */ /* 0x0001e20000100800 */
[----:B------:R3:W1:Y:S01]  /*42980*/  MUFU.EX2 R3, R16 ;  /* 0x0000001000037308 */ /* 0x0006620000000800 */
[----:B0-----:R-:W1:Y:S01]  /*42990*/  LDL.LU R2, [R1+0xc98] ;  /* 0x000c980001027983 */ /* 0x001e620000300800 */
[----:B------:R-:W-:-:S05]  /*429a0*/  IMAD.WIDE R18, R0, 0x2, R6 ;  /* 0x0000000200127825 */ /* 0x000fca00078e0206 */
[----:B------:R0:W4:Y:S04]  /*429b0*/  LDG.E.U16 R29, [R18.64] ;  /* 0x00000004121d7981 */ /* 0x000128000c1e1500 */
[----:B0-----:R-:W0:Y:S01]  /*429c0*/  LDS R18, [R28.X4+0x10380] ;  /* 0x010380001c127984 */ /* 0x001e220000004800 */
[----:B---3--:R-:W-:-:S05]  /*429d0*/  IMAD.WIDE R16, R0, 0x2, R4 ;  /* 0x0000000200107825 */ /* 0x008fca00078e0204 */
[----:B------:R3:W4:Y:S04]  /*429e0*/  LDG.E.U16 R27, [R16.64] ;  /* 0x00000004101b7981 */ /* 0x000728000c1e1500 */
[----:B--2---:R2:W-:Y:S01]  /*429f0*/  STL [R1+0x2240], R13 ;  /* 0x0022400d01007387 */ /* 0x0045e20000100800 */
[----:B------:R-:W4:Y:S02]  /*42a00*/  LDL.LU R21, [R1+0x3f0] ;  /* 0x0003f00001157983 */ /* 0x000f240000300800 */
[----:B------:R-:W4:Y:S02]  /*42a10*/  LDL.LU R19, [R1+0x3f4] ;  /* 0x0003f40001137983 */ /* 0x000f240000300800 */
[----:B------:R-:W4:Y:S01]  /*42a20*/  LDL.LU R8, [R1+0x3e0] ;  /* 0x0003e00001087983 */ /* 0x000f220000300800 */
[----:B------:R-:W4:Y:S01]  /*42a30*/  LDL.LU R7, [R1+0x3e4] ;  /* 0x0003e40001077983 */ /* 0x000f220000300800 */
[----:B------:R-:W4:Y:S02]  /*42a40*/  LDL.LU R15, [R1+0x3d0] ;  /* 0x0003d000010f7983 */ /* 0x000f240000300800 */
[----:B---3--:R-:W-:Y:S01]  /*42a50*/  FADD R17, -R25, R26 ;  /* 0x0000001a19117221 */ /* 0x008fe20000000100 */
[----:B--2---:R-:W2:Y:S01]  /*42a60*/  LDL.LU R13, [R1+0x3c0] ;  /* 0x0003c000010d7983 */ /* 0x004ea20000300800 */
[----:B------:R-:W3:Y:S02]  /*42a70*/  LDL.LU R11, [R1+0x3b0] ;  /* 0x0003b000010b7983 */ /* 0x000ee40000300800 */
[----:B------:R-:W2:Y:S02]  /*42a80*/  LDL.LU R9, [R1+0x400] ;  /* 0x0004000001097983 */ /* 0x000ea40000300800 */
[----:B------:R-:W2:Y:S01]  /*42a90*/  LDL.LU R5, [R1+0x7a0] ;  /* 0x0007a00001057983 */ /* 0x000ea20000300800 */
[----:B------:R-:W3:Y:S01]  /*42aa0*/  LDL.LU R14, [R1+0x3d4] ;  /* 0x0003d400010e7983 */ /* 0x000ee20000300800 */
[----:B------:R-:W-:-:S02]  /*42ab0*/  FADD R16, -R23, R24 ;  /* 0x0000001817107221 */ /* 0x000fc40000000100 */
[----:B------:R-:W3:Y:S02]  /*42ac0*/  LDL.LU R12, [R1+0x3c4] ;  /* 0x0003c400010c7983 */ /* 0x000ee40000300800 */
[----:B-1----:R-:W-:Y:S02]  /*42ad0*/  FFMA R2, R3, R2, R22 ;  /* 0x0000000203027223 */ /* 0x002fe40000000016 */
[----:B------:R-:W-:Y:S01]  /*42ae0*/  FMUL R17, R17, 1.4426950216293334961 ;  /* 0x3fb8aa3b11117820 */ /* 0x000fe20000400000 */
[----:B------:R-:W3:Y:S02]  /*42af0*/  LDL.LU R10, [R1+0x3b4] ;  /* 0x0003b400010a7983 */ /* 0x000ee40000300800 */
[----:B------:R1:W-:Y:S02]  /*42b00*/  STL [R1+0xc98], R2 ;  /* 0x000c980201007387 */ /* 0x0003e40000100800 */
[----:B------:R-:W3:Y:S02]  /*42b10*/  LDL.LU R6, [R1+0x404] ;  /* 0x0004040001067983 */ /* 0x000ee40000300800 */
[----:B------:R-:W-:Y:S01]  /*42b20*/  FMUL R20, R16, 1.4426950216293334961 ;  /* 0x3fb8aa3b10147820 */ /* 0x000fe20000400000 */
[----:B------:R-:W3:Y:S01]  /*42b30*/  LDL.LU R4, [R1+0x7a4] ;  /* 0x0007a40001047983 */ /* 0x000ee20000300800 */
[----:B------:R4:W0:Y:S03]  /*42b40*/  MUFU.EX2 R16, R17 ;  /* 0x0000001100107308 */ /* 0x0008260000000800 */
[----:B-1----:R-:W0:Y:S01]  /*42b50*/  LDL.LU R2, [R1+0x7cc] ;  /* 0x0007cc0001027983 */ /* 0x002e220000300800 */
[----:B------:R-:W3:Y:S02]  /*42b60*/  LDL.LU R24, [R1+0xc40] ;  /* 0x000c400001187983 */ /* 0x000ee40000300800 */
[----:B------:R-:W3:Y:S02]  /*42b70*/  LDL R23, [R1+0x99c] ;  /* 0x00099c0001177983 */ /* 0x000ee40000100800 */
[----:B----4-:R-:W-:-:S02]  /*42b80*/  FMUL R17, R3, R21 ;  /* 0x0000001503117220 */ /* 0x010fc40000400000 */
[C---:B------:R-:W-:Y:S02]  /*42b90*/  FMUL R21, R3.reuse, R19 ;  /* 0x0000001303157220 */ /* 0x040fe40000400000 */
[C---:B------:R-:W-:Y:S01]  /*42ba0*/  FMUL R19, R3.reuse, R8 ;  /* 0x0000000803137220 */ /* 0x040fe20000400000 */
[----:B------:R1:W-:Y:S01]  /*42bb0*/  STL [R1+0x160], R17 ;  /* 0x0001601101007387 */ /* 0x0003e20000100800 */
[----:B------:R-:W-:Y:S02]  /*42bc0*/  STL [R1+0x418], R29 ;  /* 0x0004181d01007387 */ /* 0x000fe40000100800 */
[----:B------:R-:W-:Y:S02]  /*42bd0*/  STL [R1+0x414], R27 ;  /* 0x0004141b01007387 */ /* 0x000fe40000100800 */
[----:B------:R3:W-:Y:S01]  /*42be0*/  STL [R1+0x164], R21 ;  /* 0x0001641501007387 */ /* 0x0007e20000100800 */
[----:B------:R-:W4:Y:S01]  /*42bf0*/  LDL.LU R8, [R1+0x7c0] ;  /* 0x0007c00001087983 */ /* 0x000f220000300800 */
[----:B------:R-:W-:Y:S02]  /*42c00*/  STL [R1+0x150], R19 ;  /* 0x0001501301007387 */ /* 0x000fe40000100800 */
[----:B------:R-:W-:-:S02]  /*42c10*/  FMUL R15, R3, R15 ;  /* 0x0000000f030f7220 */ /* 0x000fc40000400000 */
[C---:B--2---:R-:W-:Y:S02]  /*42c20*/  FMUL R13, R3.reuse, R13 ;  /* 0x0000000d030d7220 */ /* 0x044fe40000400000 */
[C---:B---3--:R-:W-:Y:S02]  /*42c30*/  FMUL R14, R3.reuse, R14 ;  /* 0x0000000e030e7220 */ /* 0x048fe40000400000 */
[C---:B------:R-:W-:Y:S02]  /*42c40*/  FMUL R11, R3.reuse, R11 ;  /* 0x0000000b030b7220 */ /* 0x040fe40000400000 */
[C---:B-1----:R-:W-:Y:S02]  /*42c50*/  FMUL R17, R3.reuse, R7 ;  /* 0x0000000703117220 */ /* 0x042fe40000400000 */
[C---:B------:R-:W-:Y:S01]  /*42c60*/  FMUL R12, R3.reuse, R12 ;  /* 0x0000000c030c7220 */ /* 0x040fe20000400000 */
[----:B------:R-:W2:Y:S02]  /*42c70*/  LDL.LU R7, [R1+0x7c4] ;  /* 0x0007c40001077983 */ /* 0x000ea40000300800 */
[----:B------:R1:W-:Y:S02]  /*42c80*/  STL [R1+0x154], R17 ;  /* 0x0001541101007387 */ /* 0x0003e40000100800 */
[----:B------:R-:W-:Y:S02]  /*42c90*/  STL [R1+0x140], R15 ;  /* 0x0001400f01007387 */ /* 0x000fe40000100800 */
[C---:B------:R-:W-:Y:S01]  /*42ca0*/  FMUL R10, R3.reuse, R10 ;  /* 0x0000000a030a7220 */ /* 0x040fe20000400000 */
[----:B------:R-:W-:Y:S01]  /*42cb0*/  STL [R1+0x144], R14 ;  /* 0x0001440e01007387 */ /* 0x000fe20000100800 */
[----:B------:R-:W-:-:S02]  /*42cc0*/  FMUL R9, R3, R9 ;  /* 0x0000000903097220 */ /* 0x000fc40000400000 */
[----:B------:R-:W-:Y:S02]  /*42cd0*/  STL [R1+0x130], R13 ;  /* 0x0001300d01007387 */ /* 0x000fe40000100800 */
[C---:B------:R-:W-:Y:S01]  /*42ce0*/  FMUL R6, R3.reuse, R6 ;  /* 0x0000000603067220 */ /* 0x040fe20000400000 */
[----:B------:R-:W-:Y:S01]  /*42cf0*/  STL [R1+0x134], R12 ;  /* 0x0001340c01007387 */ /* 0x000fe20000100800 */
[----:B------:R-:W-:Y:S02]  /*42d00*/  STL [R1+0x120], R11 ;  /* 0x0001200b01007387 */ /* 0x000fe40000100800 */
[C---:B------:R-:W-:Y:S02]  /*42d10*/  FMUL R5, R3.reuse, R5 ;  /* 0x0000000503057220 */ /* 0x040fe40000400000 */
[----:B------:R-:W-:Y:S01]  /*42d20*/  STL [R1+0x124], R10 ;  /* 0x0001240a01007387 */ /* 0x000fe20000100800 */
[----:B------:R-:W-:Y:S01]  /*42d30*/  STL [R1+0x110], R9 ;  /* 0x0001100901007387 */ /* 0x000fe20000100800 */
[----:B------:R-:W-:-:S02]  /*42d40*/  FMUL R4, R3, R4 ;  /* 0x0000000403047220 */ /* 0x000fc40000400000 */
[----:B------:R3:W-:Y:S02]  /*42d50*/  STL [R1+0x114], R6 ;  /* 0x0001140601007387 */ /* 0x0007e40000100800 */
[----:B------:R-:W2:Y:S01]  /*42d60*/  LDL.LU R22, [R1+0x3f8] ;  /* 0x0003f80001167983 */ /* 0x000ea20000300800 */
[----:B------:R3:W-:Y:S01]  /*42d70*/  STL [R1+0x100], R5 ;  /* 0x0001000501007387 */ /* 0x0007e20000100800 */
[----:B------:R-:W2:Y:S02]  /*42d80*/  LDL.LU R21, [R1+0x3fc] ;  /* 0x0003fc0001157983 */ /* 0x000ea40000300800 */
[----:B------:R3:W-:Y:S02]  /*42d90*/  STL [R1+0x104], R4 ;  /* 0x0001040401007387 */ /* 0x0007e40000100800 */
[----:B-1----:R-:W2:Y:S02]  /*42da0*/  LDL.LU R17, [R1+0x3e8] ;  /* 0x0003e80001117983 */ /* 0x002ea40000300800 */
[----:B0-----:R-:W-:Y:S01]  /*42db0*/  FMUL R2, R16, R2 ;  /* 0x0000000210027220 */ /* 0x001fe20000400000 */
[----:B------:R-:W0:Y:S04]  /*42dc0*/  LDS R19, [R28.X4+0x10400] ;  /* 0x010400001c137984 */ /* 0x000e280000004800 */
[----:B---3--:R-:W3:Y:S04]  /*42dd0*/  LDL.LU R6, [R1+0x3ec] ;  /* 0x0003ec0001067983 */ /* 0x008ee80000300800 */
[----:B------:R-:W3:Y:S01]  /*42de0*/  LDL.LU R5, [R1+0x3d8] ;  /* 0x0003d80001057983 */ /* 0x000ee20000300800 */
[----:B------:R-:W3:Y:S02]  /*42df0*/  LDL.LU R4, [R1+0x3dc] ;  /* 0x0003dc0001047983 */ /* 0x000ee40000300800 */
[----:B------:R-:W3:Y:S02]  /*42e00*/  LDL.LU R15, [R1+0x3c8] ;  /* 0x0003c800010f7983 */ /* 0x000ee40000300800 */
[----:B----4-:R-:W-:-:S05]  /*42e10*/  FMUL R8, R3, R8 ;  /* 0x0000000803087220 */ /* 0x010fca0000400000 */
[----:B------:R1:W-:Y:S01]  /*42e20*/  STL [R1+0xf0], R8 ;  /* 0x0000f00801007387 */ /* 0x0003e20000100800 */
[----:B------:R-:W4:Y:S02]  /*42e30*/  LDL.LU R14, [R1+0x3cc] ;  /* 0x0003cc00010e7983 */ /* 0x000f240000300800 */
[----:B--2---:R-:W-:-:S05]  /*42e40*/  FMUL R3, R3, R7 ;  /* 0x0000000703037220 */ /* 0x004fca0000400000 */
[----:B------:R2:W-:Y:S01]  /*42e50*/  STL [R1+0xf4], R3 ;  /* 0x0000f40301007387 */ /* 0x0005e20000100800 */
[----:B------:R-:W4:Y:S02]  /*42e60*/  LDL.LU R13, [R1+0x3b8] ;  /* 0x0003b800010d7983 */ /* 0x000f240000300800 */
[----:B------:R-:W4:Y:S02]  /*42e70*/  LDL.LU R12, [R1+0x3bc] ;  /* 0x0003bc00010c7983 */ /* 0x000f240000300800 */
[----:B------:R-:W4:Y:S01]  /*42e80*/  LDL.LU R11, [R1+0x408] ;  /* 0x00040800010b7983 */ /* 0x000f220000300800 */
[----:B------:R-:W4:Y:S01]  /*42e90*/  LDL.LU R10, [R1+0x40c] ;  /* 0x00040c00010a7983 */ /* 0x000f220000300800 */
[----:B------:R-:W4:Y:S02]  /*42ea0*/  LDL.LU R9, [R1+0x7a8] ;  /* 0x0007a80001097983 */ /* 0x000f240000300800 */
[----:B-1----:R-:W4:Y:S02]  /*42eb0*/  LDL.LU R8, [R1+0x7ac] ;  /* 0x0007ac0001087983 */ /* 0x002f240000300800 */
[----:B------:R-:W4:Y:S01]  /*42ec0*/  LDL.LU R7, [R1+0x7c8] ;  /* 0x0007c80001077983 */ /* 0x000f220000300800 */
[----:B--2---:R1:W0:Y:S01]  /*42ed0*/  MUFU.EX2 R3, R20 ;  /* 0x0000001400037308 */ /* 0x0042220000000800 */
[----:B------:R-:W-:-:S02]  /*42ee0*/  FMUL R22, R16, R22 ;  /* 0x0000001610167220 */ /* 0x000fc40000400000 */
[C---:B------:R-:W-:Y:S02]  /*42ef0*/  FMUL R17, R16.reuse, R17 ;  /* 0x0000001110117220 */ /* 0x040fe40000400000 */
[C---:B-1----:R-:W-:Y:S02]  /*42f00*/  FMUL R20, R16.reuse, R21 ;  /* 0x0000001510147220 */ /* 0x042fe40000400000 */
[C---:B---3--:R-:W-:Y:S01]  /*42f10*/  FMUL R6, R16.reuse, R6 ;  /* 0x0000000610067220 */ /* 0x048fe20000400000 */
[----:B------:R-:W-:Y:S02]  /*42f20*/  STL [R1+0x168], R22 ;  /* 0x0001681601007387 */ /* 0x000fe40000100800 */
[----:B------:R-:W-:Y:S02]  /*42f30*/  STL [R1+0x16c], R20 ;  /* 0x00016c1401007387 */ /* 0x000fe40000100800 */
[C---:B------:R-:W-:Y:S02]  /*42f40*/  FMUL R5, R16.reuse, R5 ;  /* 0x0000000510057220 */ /* 0x040fe40000400000 */
[----:B------:R1:W-:Y:S01]  /*42f50*/  STL [R1+0x158], R17 ;  /* 0x0001581101007387 */ /* 0x0003e20000100800 */
[----:B------:R2:W-:Y:S01]  /*42f60*/  STL [R1+0x15c], R6 ;  /* 0x00015c0601007387 */ /* 0x0005e20000100800 */
[----:B------:R-:W-:-:S03]  /*42f70*/  FMUL R15, R16, R15 ;  /* 0x0000000f100f7220 */ /* 0x000fc60000400000 */
[----:B------:R-:W2:Y:S01]  /*42f80*/  LDS R20, [R28.X4+0x10480] ;  /* 0x010480001c147984 */ /* 0x000ea20000004800 */
[----:B-1----:R-:W-:-:S03]  /*42f90*/  FMUL R17, R16, R4 ;  /* 0x0000000410117220 */ /* 0x002fc60000400000 */
[----:B--2---:R-:W2:Y:S01]  /*42fa0*/  LDL.LU R6, [R1+0xc9c] ;  /* 0x000c9c0001067983 */ /* 0x004ea20000300800 */
[----:B------:R1:W-:Y:S03]  /*42fb0*/  STL [R1+0x148], R5 ;  /* 0x0001480501007387 */ /* 0x0003e60000100800 */
[----:B-1----:R-:W2:Y:S01]  /*42fc0*/  LDL.64 R4, [R1+0xf00] ;  /* 0x000f000001047983 */ /* 0x002ea20000100a00 */
[----:B------:R-:W-:Y:S02]  /*42fd0*/  STL [R1+0x14c], R17 ;  /* 0x00014c1101007387 */ /* 0x000fe40000100800 */
[----:B------:R-:W-:Y:S02]  /*42fe0*/  STL [R1+0x138], R15 ;  /* 0x0001380f01007387 */ /* 0x000fe40000100800 */
[C---:B----4-:R-:W-:Y:S02]  /*42ff0*/  FMUL R14, R16.reuse, R14 ;  /* 0x0000000e100e7220 */ /* 0x050fe40000400000 */
[----:B------:R-:W-:-:S02]  /*43000*/  FMUL R13, R16, R13 ;  /* 0x0000000d100d7220 */ /* 0x000fc40000400000 */
[C---:B------:R-:W-:Y:S02]  /*43010*/  FMUL R12, R16.reuse, R12 ;  /* 0x0000000c100c7220 */ /* 0x040fe40000400000 */
[C---:B------:R-:W-:Y:S02]  /*43020*/  FMUL R11, R16.reuse, R11 ;  /* 0x0000000b100b7220 */ /* 0x040fe40000400000 */
[C---:B------:R-:W-:Y:S01]  /*43030*/  FMUL R10, R16.reuse, R10 ;  /* 0x0000000a100a7220 */ /* 0x040fe20000400000 */
[----:B------:R-:W-:Y:S01]  /*43040*/  STL [R1+0x13c], R14 ;  /* 0x00013c0e01007387 */ /* 0x000fe20000100800 */
[C---:B------:R-:W-:Y:S02]  /*43050*/  FMUL R9, R16.reuse, R9 ;  /* 0x0000000910097220 */ /* 0x040fe40000400000 */
[----:B------:R-:W-:Y:S02]  /*43060*/  STL [R1+0x128], R13 ;  /* 0x0001280d01007387 */ /* 0x000fe40000100800 */
[C---:B------:R-:W-:Y:S01]  /*43070*/  FMUL R8, R16.reuse, R8 ;  /* 0x0000000810087220 */ /* 0x040fe20000400000 */
[----:B------:R-:W-:Y:S01]  /*43080*/  STL [R1+0x12c], R12 ;  /* 0x00012c0c01007387 */ /* 0x000fe20000100800 */
[----:B------:R1:W-:Y:S02]  /*43090*/  STL [R1+0x118], R11 ;  /* 0x0001180b01007387 */ /* 0x0003e40000100800 */
[----:B------:R-:W-:-:S02]  /*430a0*/  FMUL R7, R16, R7 ;  /* 0x0000000710077220 */ /* 0x000fc40000400000 */
[----:B------:R4:W-:Y:S01]  /*430b0*/  STL [R1+0x11c], R10 ;  /* 0x00011c0a01007387 */ /* 0x0009e20000100800 */
[----:B------:R0:W-:Y:S01]  /*430c0*/  STL [R1+0x108], R9 ;  /* 0x0001080901007387 */ /* 0x0001e20000100800 */
[----:B------:R0:W-:Y:S03]  /*430d0*/  STL [R1+0x10c], R8 ;  /* 0x00010c0801007387 */ /* 0x0001e60000100800 */
[----:B-1----:R-:W3:Y:S01]  /*430e0*/  LDL.LU R11, [R1+0xca4] ;  /* 0x000ca400010b7983 */ /* 0x002ee20000300800 */
[----:B------:R-:W-:Y:S02]  /*430f0*/  STL [R1+0xf8], R7 ;  /* 0x0000f80701007387 */ /* 0x000fe40000100800 */
[----:B----4-:R-:W4:Y:S02]  /*43100*/  LDL.LU R10, [R1+0x830] ;  /* 0x00083000010a7983 */ /* 0x010f240000300800 */
[----:B------:R1:W-:Y:S01]  /*43110*/  STL [R1+0xfc], R2 ;  /* 0x0000fc0201007387 */ /* 0x0003e20000100800 */
[----:B0-----:R-:W4:Y:S01]  /*43120*/  LDL.LU R9, [R1+0x834] ;  /* 0x0008340001097983 */ /* 0x001f220000300800 */
[----:B------:R-:W4:Y:S03]  /*43130*/  LDL.LU R8, [R1+0x820] ;  /* 0x0008200001087983 */ /* 0x000f260000300800 */
[----:B-1----:R-:W4:Y:S01]  /*43140*/  LDL.LU R2, [R1+0x824] ;  /* 0x0008240001027983 */ /* 0x002f220000300800 */
[----:B------:R-:W4:Y:S02]  /*43150*/  LDL.LU R21, [R1+0x810] ;  /* 0x0008100001157983 */ /* 0x000f240000300800 */
[----:B--2---:R-:W-:-:S05]  /*43160*/  FFMA R6, R16, R6, R18 ;  /* 0x0000000610067223 */ /* 0x004fca0000000012 */
[----:B------:R0:W-:Y:S01]  /*43170*/  STL [R1+0xc9c], R6 ;  /* 0x000c9c0601007387 */ /* 0x0001e20000100800 */
[----:B------:R-:W4:Y:S02]  /*43180*/  LDL.LU R15, [R1+0x814] ;  /* 0x00081400010f7983 */ /* 0x000f240000300800 */
[----:B------:R-:W4:Y:S02]  /*43190*/  LDL.LU R7, [R1+0x800] ;  /* 0x0008000001077983 */ /* 0x000f240000300800 */
[----:B------:R-:W-:Y:S01]  /*431a0*/  IMAD.WIDE R16, R0, 0x2, R4 ;  /* 0x0000000200107825 */ /* 0x000fe200078e0204 */
[----:B0-----:R-:W4:Y:S03]  /*431b0*/  LDL.LU R6, [R1+0x804] ;  /* 0x0008040001067983 */ /* 0x001f260000300800 */
[----:B------:R-:W4:Y:S02]  /*431c0*/  LDL.LU R5, [R1+0x7f0] ;  /* 0x0007f00001057983 */ /* 0x000f240000300800 */
[----:B------:R-:W4:Y:S01]  /*431d0*/  LDL.LU R4, [R1+0x7f4] ;  /* 0x0007f40001047983 */ /* 0x000f220000300800 */
[----:B------:R0:W4:Y:S01]  /*431e0*/  LDG.E.U16 R22, [R16.64] ;  /* 0x0000000410167981 */ /* 0x000122000c1e1500 */
[----:B---3--:R-:W-:-:S02]  /*431f0*/  FFMA R11, R3, R11, R19 ;  /* 0x0000000b030b7223 */ /* 0x008fc40000000013 */
[C---:B----4-:R-:W-:Y:S02]  /*43200*/  FMUL R10, R3.reuse, R10 ;  /* 0x0000000a030a7220 */ /* 0x050fe40000400000 */
[C---:B------:R-:W-:Y:S02]  /*43210*/  FMUL R9, R3.reuse, R9 ;  /* 0x0000000903097220 */ /* 0x040fe40000400000 */
[C---:B------:R-:W-:Y:S01]  /*43220*/  FMUL R8, R3.reuse, R8 ;  /* 0x0000000803087220 */ /* 0x040fe20000400000 */
[----:B------:R1:W-:Y:S01]  /*43230*/  STL [R1+0xca4], R11 ;  /* 0x000ca40b01007387 */ /* 0x0003e20000100800 */
[----:B------:R3:W-:Y:S02]  /*43240*/  STL [R1+0xe0], R10 ;  /* 0x0000e00a01007387 */ /* 0x0007e40000100800 */
[----:B------:R4:W-:Y:S02]  /*43250*/  STL [R1+0xe4], R9 ;  /* 0x0000e40901007387 */ /* 0x0009e40000100800 */
[----:B------:R-:W2:Y:S01]  /*43260*/  LDL.LU R14, [R1+0x7e0] ;  /* 0x0007e000010e7983 */ /* 0x000ea20000300800 */
[----:B------:R0:W-:Y:S01]  /*43270*/  STL [R1+0xd0], R8 ;  /* 0x0000d00801007387 */ /* 0x0001e20000100800 */
[----:B------:R-:W2:Y:S02]  /*43280*/  LDL.LU R13, [R1+0x7e4] ;  /* 0x0007e400010d7983 */ /* 0x000ea40000300800 */
[----:B------:R-:W-:-:S05]  /*43290*/  FMUL R2, R3, R2 ;  /* 0x0000000203027220 */ /* 0x000fca0000400000 */
[----:B------:R4:W-:Y:S01]  /*432a0*/  STL [R1+0xd4], R2 ;  /* 0x0000d40201007387 */ /* 0x0009e20000100800 */
[----:B------:R-:W2:Y:S02]  /*432b0*/  LDL.LU R12, [R1+0x7d0] ;  /* 0x0007d000010c7983 */ /* 0x000ea40000300800 */
[----:B-1----:R-:W2:Y:S02]  /*432c0*/  LDL.LU R11, [R1+0x7d4] ;  /* 0x0007d400010b7983 */ /* 0x002ea40000300800 */
[----:B---3--:R-:W3:Y:S01]  /*432d0*/  LDL.LU R10, [R1+0x7b0] ;  /* 0x0007b000010a7983 */ /* 0x008ee20000300800 */
[----:B----4-:R-:W4:Y:S01]  /*432e0*/  LDL.LU R9, [R1+0x7b4] ;  /* 0x0007b40001097983 */ /* 0x010f220000300800 */
[----:B0-----:R-:W4:Y:S03]  /*432f0*/  LDL.LU R8, [R1+0x838] ;  /* 0x0008380001087983 */ /* 0x001f260000300800 */
[----:B------:R-:W4:Y:S01]  /*43300*/  LDL.LU R2, [R1+0x83c] ;  /* 0x00083c0001027983 */ /* 0x000f220000300800 */
[----:B------:R-:W-:-:S02]  /*43310*/  FADD R18, -R23, R24 ;  /* 0x0000001817127221 */ /* 0x000fc40000000100 */
[C---:B------:R-:W-:Y:S02]  /*43320*/  FMUL R17, R3.reuse, R21 ;  /* 0x0000001503117220 */ /* 0x040fe40000400000 */
[----:B------:R-:W-:Y:S02]  /*43330*/  FMUL R18, R18, 1.4426950216293334961 ;  /* 0x3fb8aa3b12127820 */ /* 0x000fe40000400000 */
[C---:B------:R-:W-:Y:S02]  /*43340*/  FMUL R15, R3.reuse, R15 ;  /* 0x0000000f030f7220 */ /* 0x040fe40000400000 */
[C---:B------:R-:W-:Y:S02]  /*43350*/  FMUL R7, R3.reuse, R7 ;  /* 0x0000000703077220 */ /* 0x040fe40000400000 */
[C---:B------:R-:W-:Y:S01]  /*43360*/  FMUL R6, R3.reuse, R6 ;  /* 0x0000000603067220 */ /* 0x040fe20000400000 */
[----:B------:R-:W0:Y:S01]  /*43370*/  MUFU.EX2 R16, R18 ;  /* 0x0000001200107308 */ /* 0x000e220000000800 */
[----:B------:R-:W-:Y:S01]  /*43380*/  STL [R1+0xc0], R17 ;  /* 0x0000c01101007387 */ /* 0x000fe20000100800 */
[----:B------:R-:W-:Y:S02]  /*43390*/  STL [R1+0xc4], R15 ;  /* 0x0000c40f01007387 */ /* 0x000fe40000100800 */
[----:B------:R-:W-:-:S02]  /*433a0*/  FMUL R5, R3, R5 ;  /* 0x0000000503057220 */ /* 0x000fc40000400000 */
[----:B------:R1:W-:Y:S02]  /*433b0*/  STL [R1+0xb0], R7 ;  /* 0x0000b00701007387 */ /* 0x0003e40000100800 */
[C---:B------:R-:W-:Y:S01]  /*433c0*/  FMUL R4, R3.reuse, R4 ;  /* 0x0000000403047220 */ /* 0x040fe20000400000 */
[----:B------:R0:W-:Y:S04]  /*433d0*/  STL [R1+0xb4], R6 ;  /* 0x0000b40601007387 */ /* 0x0001e80000100800 */
[----:B-1----:R-:W4:Y:S01]  /*433e0*/  LDL.LU R7, [R1+0x828] ;  /* 0x0008280001077983 */ /* 0x002f220000300800 */
[----:B------:R-:W-:Y:S02]  /*433f0*/  STL [R1+0x410], R22 ;  /* 0x0004101601007387 */ /* 0x000fe40000100800 */
[----:B------:R1:W-:Y:S02]  /*43400*/  STL [R1+0xa0], R5 ;  /* 0x0000a00501007387 */ /* 0x0003e40000100800 */
[----:B0-----:R-:W4:Y:S01]  /*43410*/  LDL.LU R6, [R1+0x82c] ;  /* 0x00082c0001067983 */ /* 0x001f220000300800 */
[----:B------:R0:W-:Y:S04]  /*43420*/  STL [R1+0xa4], R4 ;  /* 0x0000a40401007387 */ /* 0x0001e80000100800 */
[----:B-1----:R-:W4:Y:S01]  /*43430*/  LDL.LU R5, [R1+0x818] ;  /* 0x0008180001057983 */ /* 0x002f220000300800 */
[----:B0-----:R-:W4:Y:S02]  /*43440*/  LDL.LU R4, [R1+0x81c] ;  /* 0x00081c0001047983 */ /* 0x001f240000300800 */
[----:B--2---:R-:W-:-:S02]  /*43450*/  FMUL R14, R3, R14 ;  /* 0x0000000e030e7220 */ /* 0x004fc40000400000 */
[----:B------:R-:W-:-:S03]  /*43460*/  FMUL R13, R3, R13 ;  /* 0x0000000d030d7220 */ /* 0x000fc60000400000 */
[----:B------:R-:W-:Y:S02]  /*43470*/  STL [R1+0x90], R14 ;  /* 0x0000900e01007387 */ /* 0x000fe40000100800 */
[----:B------:R0:W-:Y:S02]  /*43480*/  STL [R1+0x94], R13 ;  /* 0x0000940d01007387 */ /* 0x0001e40000100800 */
[C---:B------:R-:W-:Y:S02]  /*43490*/  FMUL R12, R3.reuse, R12 ;  /* 0x0000000c030c7220 */ /* 0x040fe40000400000 */
[C---:B------:R-:W-:Y:S02]  /*434a0*/  FMUL R11, R3.reuse, R11 ;  /* 0x0000000b030b7220 */ /* 0x040fe40000400000 */
[C---:B---3--:R-:W-:Y:S02]  /*434b0*/  FMUL R10, R3.reuse, R10 ;  /* 0x0000000a030a7220 */ /* 0x048fe40000400000 */
[----:B----4-:R-:W-:-:S02]  /*434c0*/  FMUL R9, R3, R9 ;  /* 0x0000000903097220 */ /* 0x010fc40000400000 */
[C---:B------:R-:W-:Y:S01]  /*434d0*/  FMUL R3, R16.reuse, R8 ;  /* 0x0000000810037220 */ /* 0x040fe20000400000 */
[----:B------:R1:W-:Y:S01]  /*434e0*/  STL [R1+0x80], R12 ;  /* 0x0000800c01007387 */ /* 0x0003e20000100800 */
[----:B------:R-:W-:Y:S02]  /*434f0*/  STL [R1+0x84], R11 ;  /* 0x0000840b01007387 */ /* 0x000fe40000100800 */
[----:B------:R-:W-:Y:S02]  /*43500*/  STL [R1+0x230], R10 ;  /* 0x0002300a01007387 */ /* 0x000fe40000100800 */
[----:B------:R2:W-:Y:S02]  /*43510*/  STL [R1+0x234], R9 ;  /* 0x0002340901007387 */ /* 0x0005e40000100800 */
[C---:B------:R-:W-:Y:S01]  /*43520*/  FMUL R2, R16.reuse, R2 ;  /* 0x0000000210027220 */ /* 0x040fe20000400000 */
[----:B0-----:R-:W3:Y:S01]  /*43530*/  LDL.LU R13, [R1+0x808] ;  /* 0x00080800010d7983 */ /* 0x001ee20000300800 */
[----:B------:R0:W-:Y:S03]  /*43540*/  STL [R1+0xe8], R3 ;  /* 0x0000e80301007387 */ /* 0x0001e60000100800 */
[----:B-1----:R-:W4:Y:S01]  /*43550*/  LDL.LU R12, [R1+0x80c] ;  /* 0x00080c00010c7983 */ /* 0x002f220000300800 */
[----:B------:R1:W-:Y:S02]  /*43560*/  STL [R1+0xec], R2 ;  /* 0x0000ec0201007387 */ /* 0x0003e40000100800 */
[----:B--2---:R-:W2:Y:S02]  /*43570*/  LDL.LU R9, [R1+0x7f8] ;  /* 0x0007f80001097983 */ /* 0x004ea40000300800 */
[----:B------:R-:W2:Y:S01]  /*43580*/  LDL.LU R8, [R1+0x7fc] ;  /* 0x0007fc0001087983 */ /* 0x000ea20000300800 */
[----:B0-----:R-:W2:Y:S04]  /*43590*/  LDL.LU R3, [R1+0x7e8] ;  /* 0x0007e80001037983 */ /* 0x001ea80000300800 */
[----:B-1----:R-:W2:Y:S01]  /*435a0*/  LDL.LU R2, [R1+0x7ec] ;  /* 0x0007ec0001027983 */ /* 0x002ea20000300800 */
[----:B------:R-:W-:-:S02]  /*435b0*/  FMUL R7, R16, R7 ;  /* 0x0000000710077220 */ /* 0x000fc40000400000 */
[----:B------:R-:W-:-:S03]  /*435c0*/  FMUL R6, R16, R6 ;  /* 0x0000000610067220 */ /* 0x000fc60000400000 */
[----:B------:R-:W-:Y:S02]  /*435d0*/  STL [R1+0xd8], R7 ;  /* 0x0000d80701007387 */ /* 0x000fe40000100800 */
[----:B------:R0:W-:Y:S02]  /*435e0*/  STL [R1+0xdc], R6 ;  /* 0x0000dc0601007387 */ /* 0x0001e40000100800 */
[----:B------:R-:W2:Y:S02]  /*435f0*/  LDL.LU R19, [R1+0x7d8] ;  /* 0x0007d80001137983 */ /* 0x000ea40000300800 */
[C---:B------:R-:W-:Y:S02]  /*43600*/  FMUL R5, R16.reuse, R5 ;  /* 0x0000000510057220 */ /* 0x040fe40000400000 */
[----:B------:R-:W-:-:S03]  /*43610*/  FMUL R4, R16, R4 ;  /* 0x0000000410047220 */ /* 0x000fc60000400000 */
[----:B------:R-:W-:Y:S01]  /*43620*/  STL [R1+0xc8], R5 ;  /* 0x0000c80501007387 */ /* 0x000fe20000100800 */
[----:B------:R-:W2:Y:S02]  /*43630*/  LDL.LU R18, [R1+0x7dc] ;  /* 0x0007dc0001127983 */ /* 0x000ea40000300800 */
[----:B------:R1:W-:Y:S02]  /*43640*/  STL [R1+0xcc], R4 ;  /* 0x0000cc0401007387 */ /* 0x0003e40000100800 */
[----:B------:R-:W2:Y:S01]  /*43650*/  LDL.LU R17, [R1+0x7b8] ;  /* 0x0007b80001117983 */ /* 0x000ea20000300800 */
[----:B------:R-:W2:Y:S01]  /*43660*/  LDL.LU R15, [R1+0x7bc] ;  /* 0x0007bc00010f7983 */ /* 0x000ea20000300800 */
[----:B------:R-:W2:Y:S02]  /*43670*/  LDL.LU R14, [R1+0xca8] ;  /* 0x000ca800010e7983 */ /* 0x000ea40000300800 */
[----:B------:R-:W2:Y:S02]  /*43680*/  LDL.64 R10, [R1+0xef8] ;  /* 0x000ef800010a7983 */ /* 0x000ea40000100a00 */
[----:B0-----:R-:W2:Y:S01]  /*43690*/  LDL.64 R6, [R1+0xef0] ;  /* 0x000ef00001067983 */ /* 0x001ea20000100a00 */
[----:B-1----:R-:W2:Y:S01]  /*436a0*/  LDL.64 R4, [R1+0xee8] ;  /* 0x000ee80001047983 */ /* 0x002ea20000100a00 */
[----:B---3--:R-:W-:-:S02]  /*436b0*/  FMUL R13, R16, R13 ;  /* 0x0000000d100d7220 */ /* 0x008fc40000400000 */
[C---:B----4-:R-:W-:Y:S02]  /*436c0*/  FMUL R12, R16.reuse, R12 ;  /* 0x0000000c100c7220 */ /* 0x050fe40000400000 */
[C---:B--2---:R-:W-:Y:S02]  /*436d0*/  FMUL R9, R16.reuse, R9 ;  /* 0x0000000910097220 */ /* 0x044fe40000400000 */
[C---:B------:R-:W-:Y:S01]  /*436e0*/  FMUL R8, R16.reuse, R8 ;  /* 0x0000000810087220 */ /* 0x040fe20000400000 */
[----:B------:R-:W-:Y:S01]  /*436f0*/  STL [R1+0xb8], R13 ;  /* 0x0000b80d01007387 */ /* 0x000fe20000100800 */
[----:B------:R0:W-:Y:S02]  /*43700*/  STL [R1+0xbc], R12 ;  /* 0x0000bc0c01007387 */ /* 0x0001e40000100800 */
[C---:B------:R-:W-:Y:S02]  /*43710*/  FMUL R3, R16.reuse, R3 ;  /* 0x0000000310037220 */ /* 0x040fe40000400000 */
[----:B------:R-:W-:Y:S01]  /*43720*/  STL [R1+0xa8], R9 ;  /* 0x0000a80901007387 */ /* 0x000fe20000100800 */
[----:B------:R1:W-:Y:S04]  /*43730*/  STL [R1+0xac], R8 ;  /* 0x0000ac0801007387 */ /* 0x0003e80000100800 */
[----:B0-----:R-:W2:Y:S01]  /*43740*/  LDL.64 R12, [R1+0xee0] ;  /* 0x000ee000010c7983 */ /* 0x001ea20000100a00 */
[----:B------:R-:W-:Y:S02]  /*43750*/  STL [R1+0x98], R3 ;  /* 0x0000980301007387 */ /* 0x000fe40000100800 */
[----:B-1----:R-:W3:Y:S02]  /*43760*/  LDL.64 R8, [R1+0xed8] ;  /* 0x000ed80001087983 */ /* 0x002ee40000100a00 */
[----:B------:R-:W-:-:S02]  /*43770*/  FMUL R2, R16, R2 ;  /* 0x0000000210027220 */ /* 0x000fc40000400000 */
[----:B------:R-:W-:-:S03]  /*43780*/  FMUL R19, R16, R19 ;  /* 0x0000001310137220 */ /* 0x000fc60000400000 */
[----:B------:R0:W-:Y:S01]  /*43790*/  STL [R1+0x9c], R2 ;  /* 0x00009c0201007387 */ /* 0x0001e20000100800 */
[----:B------:R-:W-:-:S03]  /*437a0*/  FMUL R18, R16, R18 ;  /* 0x0000001210127220 */ /* 0x000fc60000400000 */
[----:B0-----:R-:W4:Y:S01]  /*437b0*/  LDL.64 R2, [R1+0xed0] ;  /* 0x000ed00001027983 */ /* 0x001f220000100a00 */
[----:B------:R-:W-:Y:S02]  /*437c0*/  STL [R1+0x88], R19 ;  /* 0x0000881301007387 */ /* 0x000fe40000100800 */
[----:B------:R-:W-:Y:S01]  /*437d0*/  FFMA R14, R16, R14, R20 ;  /* 0x0000000e100e7223 */ /* 0x000fe20000000014 */
[----:B------:R0:W-:Y:S01]  /*437e0*/  STL [R1+0x8c], R18 ;  /* 0x00008c1201007387 */ /* 0x0001e20000100800 */
[----:B------:R-:W-:-:S04]  /*437f0*/  IMAD.WIDE R20, R0, 0x2, R10 ;  /* 0x0000000200147825 */ /* 0x000fc800078e020a */
[C---:B------:R-:W-:Y:S02]  /*43800*/  FMUL R17, R16.reuse, R17 ;  /* 0x0000001110117220 */ /* 0x040fe40000400000 */
[----:B------:R-:W-:Y:S01]  /*43810*/  FMUL R15, R16, R15 ;  /* 0x0000000f100f7220 */ /* 0x000fe20000400000 */
[----:B------:R2:W4:Y:S01]  /*43820*/  LDG.E.U16 R25, [R20.64] ;  /* 0x0000000414197981 */ /* 0x000522000c1e1500 */
[----:B0-----:R-:W-:-:S03]  /*43830*/  IMAD.WIDE R18, R0, 0x2, R6 ;  /* 0x0000000200127825 */ /* 0x001fc600078e0206 */
[----:B------:R0:W-:Y:S04]  /*43840*/  STL [R1+0x238], R17 ;  /* 0x0002381101007387 */ /* 0x0001e80000100800 */
[----:B------:R3:W4:Y:S01]  /*43850*/  LDG.E.U16 R24, [R18.64] ;  /* 0x0000000412187981 */ /* 0x000722000c1e1500 */
[----:B------:R1:W-:Y:S02]  /*43860*/  STL [R1+0x23c], R15 ;  /* 0x00023c0f01007387 */ /* 0x0003e40000100800 */
[----:B------:R0:W-:Y:S02]  /*43870*/  STL [R1+0xca8], R14 ;  /* 0x000ca80e01007387 */ /* 0x0001e40000100800 */
[----:B------:R-:W4:Y:S01]  /*43880*/  LDL.64 R10, [R1+0xec8] ;  /* 0x000ec800010a7983 */ /* 0x000f220000100a00 */
[----:B------:R-:W4:Y:S04]  /*43890*/  LDL.64 R6, [R1+0xec0] ;  /* 0x000ec00001067983 */ /* 0x000f280000100a00 */
[----:B------:R-:W4:Y:S01]  /*438a0*/  LDL.64 R22, [R1+0xeb0] ;  /* 0x000eb00001167983 */ /* 0x000f220000100a00 */
[----:B--2---:R-:W-:-:S04]  /*438b0*/  IMAD.WIDE R20, R0, 0x2, R12 ;  /* 0x0000000200147825 */ /* 0x004fc800078e020c */
[----:B---3--:R-:W-:-:S04]  /*438c0*/  IMAD.WIDE R18, R0, 0x2, R8 ;  /* 0x0000000200127825 */ /* 0x008fc800078e0208 */
[C---:B0-----:R-:W-:Y:S01]  /*438d0*/  IMAD.WIDE R16, R0.reuse, 0x2, R4 ;  /* 0x0000000200107825 */ /* 0x041fe200078e0204 */
[----:B------:R-:W2:Y:S04]  /*438e0*/  LDL.64 R8, [R1+0xea8] ;  /* 0x000ea80001087983 */ /* 0x000ea80000100a00 */
[----:B-1----:R0:W3:Y:S04]  /*438f0*/  LDG.E.U16 R15, [R20.64] ;  /* 0x00000004140f7981 */ /* 0x0020e8000c1e1500 */
[----:B------:R1:W2:Y:S04]  /*43900*/  LDG.E.U16 R12, [R18.64] ;  /* 0x00000004120c7981 */ /* 0x0002a8000c1e1500 */
[----:B------:R-:W2:Y:S04]  /*43910*/  LDL.64 R4, [R1+0xeb8] ;  /* 0x000eb80001047983 */ /* 0x000ea80000100a00 */
[----:B------:R4:W2:Y:S02]  /*43920*/  LDG.E.U16 R14, [R16.64] ;  /* 0x00000004100e7981 */ /* 0x0008a4000c1e1500 */
[----:B----4-:R-:W-:-:S02]  /*43930*/  IMAD.WIDE R16, R0, 0x2, R2 ;  /* 0x0000000200107825 */ /* 0x010fc400078e0202 */
[----:B------:R-:W4:Y:S02]  /*43940*/  LDL.64 R2, [R1+0xea0] ;  /* 0x000ea00001027983 */ /* 0x000f240000100a00 */
[----:B0-----:R-:W-:-:S04]  /*43950*/  IMAD.WIDE R20, R0, 0x2, R10 ;  /* 0x0000000200147825 */ /* 0x001fc800078e020a */
[C---:B-1----:R-:W-:Y:S01]  /*43960*/  IMAD.WIDE R18, R0.reuse, 0x2, R6 ;  /* 0x0000000200127825 */ /* 0x042fe200078e0206 */
[----:B------:R0:W4:Y:S04]  /*43970*/  LDG.E.U16 R29, [R20.64] ;  /* 0x00000004141d7981 */ /* 0x000128000c1e1500 */
[----:B------:R1:W4:Y:S04]  /*43980*/  LDG.E.U16 R27, [R18.64] ;  /* 0x00000004121b7981 */ /* 0x000328000c1e1500 */
[----:B---3--:R3:W-:Y:S01]  /*43990*/  STL [R1+0x2258], R15 ;  /* 0x0022580f01007387 */ /* 0x0087e20000100800 */
[----:B--2---:R-:W-:Y:S02]  /*439a0*/  STL [R1+0x2244], R12 ;  /* 0x0022440c01007387 */ /* 0x004fe40000100800 */
[----:B------:R-:W2:Y:S02]  /*439b0*/  LDL.64 R10, [R1+0xe98] ;  /* 0x000e9800010a7983 */ /* 0x000ea40000100a00 */
[----:B------:R-:W2:Y:S01]  /*439c0*/  LDL.64 R6, [R1+0xe90] ;  /* 0x000e900001067983 */ /* 0x000ea20000100a00 */
[----:B---3--:R3:W2:Y:S01]  /*439d0*/  LDG.E.U16 R15, [R16.64] ;  /* 0x00000004100f7981 */ /* 0x0086a2000c1e1500 */
[----:B0-----:R-:W-:-:S04]  /*439e0*/  IMAD.WIDE R20, R0, 0x2, R22 ;  /* 0x0000000200147825 */ /* 0x001fc800078e0216 */
[----:B-1----:R-:W-:-:S04]  /*439f0*/  IMAD.WIDE R18, R0, 0x2, R8 ;  /* 0x0000000200127825 */ /* 0x002fc800078e0208 */
[C---:B---3--:R-:W-:Y:S02]  /*43a00*/  IMAD.WIDE R16, R0.reuse, 0x2, R4 ;  /* 0x0000000200107825 */ /* 0x048fe400078e0204 */
[----:B------:R-:W3:Y:S04]  /*43a10*/  LDL.64 R4, [R1+0xe88] ;  /* 0x000e880001047983 */ /* 0x000ee80000100a00 */
[----:B------:R4:W3:Y:S02]  /*43a20*/  LDG.E.U16 R26, [R16.64] ;  /* 0x00000004101a7981 */ /* 0x0008e4000c1e1500 */
[C---:B----4-:R-:W-:Y:S02]  /*43a30*/  IMAD.WIDE R16, R0.reuse, 0x2, R2 ;  /* 0x0000000200107825 */ /* 0x050fe400078e0202 */
[----:B------:R-:W4:Y:S02]  /*43a40*/  LDL.64 R2, [R1+0xe48] ;  /* 0x000e480001027983 */ /* 0x000f240000100a00 */
[----:B------:R0:W-:Y:S02]  /*43a50*/  STL [R1+0x40c], R25 ;  /* 0x00040c1901007387 */ /* 0x0001e40000100800 */
[----:B------:R-:W4:Y:S02]  /*43a60*/  LDL.64 R22, [R1+0xe08] ;  /* 0x000e080001167983 */ /* 0x000f240000100a00 */
[----:B------:R-:W4:Y:S01]  /*43a70*/  LDL.64 R8, [R1+0xdc8] ;  /* 0x000dc80001087983 */ /* 0x000f220000100a00 */
[----:B------:R1:W-:Y:S01]  /*43a80*/  STL [R1+0x408], R24 ;  /* 0x0004081801007387 */ /* 0x0003e20000100800 */
[----:B------:R1:W-:Y:S03]  /*43a90*/  STL [R1+0x404], R14 ;  /* 0x0004040e01007387 */ /* 0x0003e60000100800 */
[----:B0-----:R2:W4:Y:S04]  /*43aa0*/  LDG.E.U16 R25, [R20.64] ;  /* 0x0000000414197981 */ /* 0x001528000c1e1500 */
[----:B-1----:R0:W4:Y:S04]  /*43ab0*/  LDG.E.U16 R24, [R18.64] ;  /* 0x0000000412187981 */ /* 0x002128000c1e1500 */
[----:B------:R3:W4:Y:S01]  /*43ac0*/  LDG.E.U16 R14, [R16.64] ;  /* 0x00000004100e7981 */ /* 0x000722000c1e1500 */
[----:B--2---:R-:W-:-:S05]  /*43ad0*/  IMAD.WIDE R20, R0, 0x2, R10 ;  /* 0x0000000200147825 */ /* 0x004fca00078e020a */
[----:B------:R-:W2:Y:S01]  /*43ae0*/  LDG.E.U16 R11, [R20.64] ;  /* 0x00000004140b7981 */ /* 0x000ea2000c1e1500 */
[----:B0-----:R-:W-:-:S04]  /*43af0*/  IMAD.WIDE R18, R0, 0x2, R6 ;  /* 0x0000000200127825 */ /* 0x001fc800078e0206 */
[C---:B---3--:R-:W-:Y:S01]  /*43b00*/  IMAD.WIDE R16, R0.reuse, 0x2, R4 ;  /* 0x0000000200107825 */ /* 0x048fe200078e0204 */
[----:B----4-:R-:W-:Y:S03]  /*43b10*/  STL [R1+0x225c], R14 ;  /* 0x00225c0e01007387 */ /* 0x010fe60000100800 */
[----:B------:R-:W3:Y:S02]  /*43b20*/  LDL.64 R4, [R1+0xd08] ;  /* 0x000d080001047983 */ /* 0x000ee40000100a00 */
[----:B------:R-:W4:Y:S02]  /*43b30*/  LDL.64 R6, [R1+0xd88] ;  /* 0x000d880001067983 */ /* 0x000f240000100a00 */
[----:B------:R-:W3:Y:S01]  /*43b40*/  LDL.64 R12, [R1+0xd48] ;  /* 0x000d4800010c7983 */ /* 0x000ee20000100a00 */
[----:B--2---:R-:W-:Y:S01]  /*43b50*/  STL [R1+0x2248], R11 ;  /* 0x0022480b01007387 */ /* 0x004fe20000100800 */
[----:B------:R0:W-:Y:S03]  /*43b60*/  STL [R1+0x3f8], R15 ;  /* 0x0003f80f01007387 */ /* 0x0001e60000100800 */
[----:B0-----:R0:W2:Y:S01]  /*43b70*/  LDG.E.U16 R15, [R18.64] ;  /* 0x00000004120f7981 */ /* 0x0010a2000c1e1500 */
[----:B------:R1:W-:Y:S02]  /*43b80*/  STL [R1+0x3f4], R29 ;  /* 0x0003f41d01007387 */ /* 0x0003e40000100800 */
[----:B------:R-:W-:-:S02]  /*43b90*/  IMAD.WIDE R20, R0, 0x2, R2 ;  /* 0x0000000200147825 */ /* 0x000fc400078e0202 */
[----:B------:R-:W2:Y:S04]  /*43ba0*/  LDL.64 R2, [R1+0xe80] ;  /* 0x000e800001027983 */ /* 0x000ea80000100a00 */
[----:B-1----:R1:W2:Y:S01]  /*43bb0*/  LDG.E.U16 R29, [R16.64] ;  /* 0x00000004101d7981 */ /* 0x0022a2000c1e1500 */
[----:B0-----:R-:W-:-:S04]  /*43bc0*/  IMAD.WIDE R18, R0, 0x2, R22 ;  /* 0x0000000200127825 */ /* 0x001fc800078e0216 */
[C---:B-1----:R-:W-:Y:S02]  /*43bd0*/  IMAD.WIDE R16, R0.reuse, 0x2, R8 ;  /* 0x0000000200107825 */ /* 0x042fe400078e0208 */
[----:B------:R-:W2:Y:S02]  /*43be0*/  LDL.64 R8, [R1+0xe78] ;  /* 0x000e780001087983 */ /* 0x000ea40000100a00 */
[----:B------:R0:W-:Y:S02]  /*43bf0*/  STL [R1+0x3f0], R27 ;  /* 0x0003f01b01007387 */ /* 0x0001e40000100800 */
[----:B------:R-:W2:Y:S02]  /*43c00*/  LDL.64 R10, [R1+0xe70] ;  /* 0x000e7000010a7983 */ /* 0x000ea40000100a00 */
[----:B------:R-:W-:Y:S01]  /*43c10*/  STL [R1+0x3ec], R26 ;  /* 0x0003ec1a01007387 */ /* 0x000fe20000100800 */
[----:B------:R1:W-:Y:S04]  /*43c20*/  STL [R1+0x3e8], R25 ;  /* 0x0003e81901007387 */ /* 0x0003e80000100800 */
[----:B0-----:R4:W2:Y:S04]  /*43c30*/  LDG.E.U16 R27, [R20.64] ;  /* 0x00000004141b7981 */ /* 0x0018a8000c1e1500 */
[----:B-1----:R3:W2:Y:S04]  /*43c40*/  LDG.E.U16 R25, [R16.64] ;  /* 0x0000000410197981 */ /* 0x0026a8000c1e1500 */
[----:B------:R0:W2:Y:S01]  /*43c50*/  LDG.E.U16 R26, [R18.64] ;  /* 0x00000004121a7981 */ /* 0x0000a2000c1e1500 */
[----:B---3--:R-:W-:-:S03]  /*43c60*/  IMAD.WIDE R16, R0, 0x2, R4 ;  /* 0x0000000200107825 */ /* 0x008fc600078e0204 */
[----:B------:R-:W3:Y:S01]  /*43c70*/  LDL.64 R4, [R1+0xe00] ;  /* 0x000e000001047983 */ /* 0x000ee20000100a00 */
[----:B----4-:R-:W-:-:S04]  /*43c80*/  IMAD.WIDE R20, R0, 0x2, R6 ;  /* 0x0000000200147825 */ /* 0x010fc800078e0206 */
[----:B------:R-:W3:Y:S02]  /*43c90*/  LDL.64 R6, [R1+0xe40] ;  /* 0x000e400001067983 */ /* 0x000ee40000100a00 */
[----:B------:R1:W-:Y:S02]  /*43ca0*/  STL [R1+0x3e4], R24 ;  /* 0x0003e41801007387 */ /* 0x0003e40000100800 */
[C---:B0-----:R-:W-:Y:S01]  /*43cb0*/  IMAD.WIDE R18, R0.reuse, 0x2, R12 ;  /* 0x0000000200127825 */ /* 0x041fe200078e020c */
[----:B------:R0:W3:Y:S04]  /*43cc0*/  LDG.E.U16 R23, [R16.64] ;  /* 0x0000000410177981 */ /* 0x0000e8000c1e1500 */
[----:B------:R0:W3:Y:S04]  /*43cd0*/  LDG.E.U16 R22, [R18.64] ;  /* 0x0000000412167981 */ /* 0x0000e8000c1e1500 */
[----:B-1----:R1:W3:Y:S04]  /*43ce0*/  LDG.E.U16 R24, [R20.64] ;  /* 0x0000000414187981 */ /* 0x0022e8000c1e1500 */
[----:B--2---:R2:W-:Y:S01]  /*43cf0*/  STL [R1+0x3d8], R15 ;  /* 0x0003d80f01007387 */ /* 0x0045e20000100800 */
[----:B------:R-:W4:Y:S03]  /*43d00*/  LDL.64 R12, [R1+0xd80] ;  /* 0x000d8000010c7983 */ /* 0x000f260000100a00 */
[----:B--2---:R-:W2:Y:S01]  /*43d10*/  LDL.64 R14, [R1+0xdc0] ;  /* 0x000dc000010e7983 */ /* 0x004ea20000100a00 */
[----:B-1----:R-:W-:-:S04]  /*43d20*/  IMAD.WIDE R20, R0, 0x2, R2 ;  /* 0x0000000200147825 */ /* 0x002fc800078e0202 */
[----:B------:R-:W4:Y:S02]  /*43d30*/  LDL.64 R2, [R1+0xd40] ;  /* 0x000d400001027983 */ /* 0x000f240000100a00 */
[C---:B0-----:R-:W-:Y:S02]  /*43d40*/  IMAD.WIDE R18, R0.reuse, 0x2, R8 ;  /* 0x0000000200127825 */ /* 0x041fe400078e0208 */
[----:B------:R-:W4:Y:S02]  /*43d50*/  LDL.64 R8, [R1+0xd00] ;  /* 0x000d000001087983 */ /* 0x000f240000100a00 */
[----:B------:R0:W-:Y:S02]  /*43d60*/  STL [R1+0x3d4], R29 ;  /* 0x0003d41d01007387 */ /* 0x0001e40000100800 */
[C---:B------:R-:W-:Y:S01]  /*43d70*/  IMAD.WIDE R16, R0.reuse, 0x2, R10 ;  /* 0x0000000200107825 */ /* 0x040fe200078e020a */
[----:B------:R1:W-:Y:S04]  /*43d80*/  STL [R1+0x3d0], R27 ;  /* 0x0003d01b01007387 */ /* 0x0003e80000100800 */
[----:B0-----:R0:W4:Y:S01]  /*43d90*/  LDG.E.U16 R29, [R20.64] ;  /* 0x00000004141d7981 */ /* 0x001122000c1e1500 */
[----:B------:R0:W-:Y:S02]  /*43da0*/  STL [R1+0x3cc], R26 ;  /* 0x0003cc1a01007387 */ /* 0x0001e40000100800 */
[----:B------:R-:W4:Y:S01]  /*43db0*/  LDL.64 R10, [R1+0xe68] ;  /* 0x000e6800010a7983 */ /* 0x000f220000100a00 */
[----:B-1----:R3:W4:Y:S04]  /*43dc0*/  LDG.E.U16 R27, [R18.64] ;  /* 0x00000004121b7981 */ /* 0x002728000c1e1500 */
[----:B0-----:R2:W4:Y:S01]  /*43dd0*/  LDG.E.U16 R26, [R16.64] ;  /* 0x00000004101a7981 */ /* 0x001522000c1e1500 */
[----:B---3--:R-:W-:-:S03]  /*43de0*/  IMAD.WIDE R18, R0, 0x2, R4 ;  /* 0x0000000200127825 */ /* 0x008fc600078e0204 */
[----:B------:R-:W3:Y:S01]  /*43df0*/  LDL.64 R4, [R1+0xe58] ;  /* 0x000e580001047983 */ /* 0x000ee20000100a00 */
[----:B------:R-:W-:-:S04]  /*43e00*/  IMAD.WIDE R20, R0, 0x2, R6 ;  /* 0x0000000200147825 */ /* 0x000fc800078e0206 */
[----:B------:R-:W3:Y:S02]  /*43e10*/  LDL.64 R6, [R1+0xe60] ;  /* 0x000e600001067983 */ /* 0x000ee40000100a00 */
[----:B------:R0:W-:Y:S02]  /*43e20*/  STL [R1+0x3c8], R25 ;  /* 0x0003c81901007387 */ /* 0x0001e40000100800 */
[----:B0-----:R4:W3:Y:S01]  /*43e30*/  LDG.E.U16 R25, [R20.64] ;  /* 0x0000000414197981 */ /* 0x0018e2000c1e1500 */
[----:B--2---:R-:W-:-:S03]  /*43e40*/  IMAD.WIDE R16, R0, 0x2, R14 ;  /* 0x0000000200107825 */ /* 0x004fc600078e020e */
[----:B------:R0:W2:Y:S04]  /*43e50*/  LDG.E.U16 R14, [R18.64] ;  /* 0x00000004120e7981 */ /* 0x0000a8000c1e1500 */
[----:B------:R1:W2:Y:S01]  /*43e60*/  LDG.E.U16 R15, [R16.64] ;  /* 0x00000004100f7981 */ /* 0x0002a2000c1e1500 */
[----:B----4-:R-:W-:-:S04]  /*43e70*/  IMAD.WIDE R20, R0, 0x2, R12 ;  /* 0x0000000200147825 */ /* 0x010fc800078e020c */
[C---:B0-----:R-:W-:Y:S02]  /*43e80*/  IMAD.WIDE R18, R0.reuse, 0x2, R2 ;  /* 0x0000000200127825 */ /* 0x041fe400078e0202 */
[----:B------:R-:W4:Y:S02]  /*43e90*/  LDL.64 R2, [R1+0xe38] ;  /* 0x000e380001027983 */ /* 0x000f240000100a00 */
[----:B------:R0:W-:Y:S02]  /*43ea0*/  STL [R1+0x3c4], R24 ;  /* 0x0003c41801007387 */ /* 0x0001e40000100800 */
[----:B------:R-:W-:Y:S02]  /*43eb0*/  STL [R1+0x3bc], R23 ;  /* 0x0003bc1701007387 */ /* 0x000fe40000100800 */
[C---:B-1----:R-:W-:Y:S01]  /*43ec0*/  IMAD.WIDE R16, R0.reuse, 0x2, R8 ;  /* 0x0000000200107825 */ /* 0x042fe200078e0208 */
[----:B------:R1:W-:Y:S04]  /*43ed0*/  STL [R1+0x3c0], R22 ;  /* 0x0003c01601007387 */ /* 0x0003e80000100800 */
[----:B0-----:R0:W4:Y:S04]  /*43ee0*/  LDG.E.U16 R24, [R20.64] ;  /* 0x0000000414187981 */ /* 0x001128000c1e1500 */
[----:B-1----:R-:W4:Y:S01]  /*43ef0*/  LDL.64 R22, [R1+0xdf8] ;  /* 0x000df80001167983 */ /* 0x002f220000100a00 */
[----:B------:R1:W-:Y:S02]  /*43f00*/  STL [R1+0x3b8], R29 ;  /* 0x0003b81d01007387 */ /* 0x0003e40000100800 */
[----:B------:R-:W4:Y:S01]  /*43f10*/  LDL.64 R8, [R1+0xdb8] ;  /* 0x000db80001087983 */ /* 0x000f220000100a00 */
[----:B------:R1:W-:Y:S01]  /*43f20*/  STL [R1+0x3b4], R27 ;  /* 0x0003b41b01007387 */ /* 0x0003e20000100800 */
[----:B0-----:R-:W-:-:S03]  /*43f30*/  IMAD.WIDE R20, R0, 0x2, R10 ;  /* 0x0000000200147825 */ /* 0x001fc600078e020a */
[----:B-1----:R0:W4:Y:S04]  /*43f40*/  LDG.E.U16 R29, [R18.64] ;  /* 0x00000004121d7981 */ /* 0x002128000c1e1500 */
[----:B------:R3:W4:Y:S02]  /*43f50*/  LDG.E.U16 R27, [R16.64] ;  /* 0x00000004101b7981 */ /* 0x000724000c1e1500 */
[----:B---3--:R-:W-:-:S04]  /*43f60*/  IMAD.WIDE R16, R0, 0x2, R4 ;  /* 0x0000000200107825 */ /* 0x008fc800078e0204 */
[C---:B0-----:R-:W-:Y:S02]  /*43f70*/  IMAD.WIDE R18, R0.reuse, 0x2, R6 ;  /* 0x0000000200127825 */ /* 0x041fe400078e0206 */
[----:B------:R-:W3:Y:S04]  /*43f80*/  LDL.64 R6, [R1+0xd78] ;  /* 0x000d780001067983 */ /* 0x000ee80000100a00 */
[----:B------:R0:W3:Y:S01]  /*43f90*/  LDG.E.U16 R10, [R16.64] ;  /* 0x00000004100a7981 */ /* 0x0000e2000c1e1500 */
[----:B------:R1:W-:Y:S02]  /*43fa0*/  STL [R1+0x3b0], R26 ;  /* 0x0003b01a01007387 */ /* 0x0003e40000100800 */
[----:B------:R-:W3:Y:S02]  /*43fb0*/  LDL.64 R4, [R1+0xd38] ;  /* 0x000d380001047983 */ /* 0x000ee40000100a00 */
[----:B------:R0:W-:Y:S01]  /*43fc0*/  STL [R1+0x3ac], R25 ;  /* 0x0003ac1901007387 */ /* 0x0001e20000100800 */
[----:B-1----:R4:W3:Y:S04]  /*43fd0*/  LDG.E.U16 R26, [R20.64] ;  /* 0x00000004141a7981 */ /* 0x0028e8000c1e1500 */
[----:B0-----:R0:W3:Y:S04]  /*43fe0*/  LDG.E.U16 R25, [R18.64] ;  /* 0x0000000412197981 */ /* 0x0010e8000c1e1500 */
[----:B--2---:R-:W-:Y:S01]  /*43ff0*/  STL [R1+0x3a4], R15 ;  /* 0x0003a40f01007387 */ /* 0x004fe20000100800 */
[----:B------:R1:W-:Y:S03]  /*44000*/  STL [R1+0x3a8], R14 ;  /* 0x0003a80e01007387 */ /* 0x0003e60000100800 */
[----:B-1----:R-:W2:Y:S01]  /*44010*/  LDL.64 R14, [R1+0xcf8] ;  /* 0x000cf800010e7983 */ /* 0x002ea20000100a00 */
[----:B----4-:R-:W-:-:S04]  /*44020*/  IMAD.WIDE R20, R0, 0x2, R2 ;  /* 0x0000000200147825 */ /* 0x010fc800078e0202 */
[----:B0-----:R-:W-:-:S04]  /*44030*/  IMAD.WIDE R18, R0, 0x2, R22 ;  /* 0x0000000200127825 */ /* 0x001fc800078e0216 */
[C---:B------:R-:W-:Y:S01]  /*44040*/  IMAD.WIDE R16, R0.reuse, 0x2, R8 ;  /* 0x0000000200107825 */ /* 0x040fe200078e0208 */
[----:B---3--:R0:W-:Y:S03]  /*44050*/  STL [R1+0x224c], R10 ;  /* 0x00224c0a01007387 */ /* 0x0081e60000100800 */
[----:B------:R-:W3:Y:S02]  /*44060*/  LDL.64 R12, [R1+0xe50] ;  /* 0x000e5000010c7983 */ /* 0x000ee40000100a00 */
[----:B------:R-:W4:Y:S01]  /*44070*/  LDL.64 R2, [R1+0xe30] ;  /* 0x000e300001027983 */ /* 0x000f220000100a00 */
[----:B0-----:R-:W4:Y:S01]  /*44080*/  LDL.64 R10, [R1+0xe28] ;  /* 0x000e2800010a7983 */ /* 0x001f220000100a00 */
[----:B------:R0:W-:Y:S02]  /*44090*/  STL [R1+0x3a0], R24 ;  /* 0x0003a01801007387 */ /* 0x0001e40000100800 */
[----:B------:R1:W-:Y:S02]  /*440a0*/  STL [R1+0x39c], R29 ;  /* 0x00039c1d01007387 */ /* 0x0003e40000100800 */
[----:B------:R1:W-:Y:S01]  /*440b0*/  STL [R1+0x398], R27 ;  /* 0x0003981b01007387 */ /* 0x0003e20000100800 */
[----:B------:R-:W4:Y:S04]  /*440c0*/  LDL.64 R8, [R1+0xe20] ;  /* 0x000e200001087983 */ /* 0x000f280000100a00 */
[----:B0-----:R0:W4:Y:S04]  /*440d0*/  LDG.E.U16 R24, [R20.64] ;  /* 0x0000000414187981 */ /* 0x001128000c1e1500 */
[----:B-1----:R1:W4:Y:S04]  /*440e0*/  LDG.E.U16 R29, [R18.64] ;  /* 0x00000004121d7981 */ /* 0x002328000c1e1500 */
[----:B------:R2:W4:Y:S01]  /*440f0*/  LDG.E.U16 R27, [R16.64] ;  /* 0x00000004101b7981 */ /* 0x000522000c1e1500 */
[----:B0-----:R-:W-:-:S04]  /*44100*/  IMAD.WIDE R20, R0, 0x2, R6 ;  /* 0x0000000200147825 */ /* 0x001fc800078e0206 */
[C---:B-1----:R-:W-:Y:S01]  /*44110*/  IMAD.WIDE R18, R0.reuse, 0x2, R4 ;  /* 0x0000000200127825 */ /* 0x042fe200078e0204 */
[----:B------:R-:W4:Y:S04]  /*44120*/  LDL.64 R6, [R1+0xdf0] ;  /* 0x000df00001067983 */ /* 0x000f280000100a00 */
[----:B------:R-:W4:Y:S01]  /*44130*/  LDL.64 R4, [R1+0xdb0] ;  /* 0x000db00001047983 */ /* 0x000f220000100a00 */
[----:B------:R0:W-:Y:S03]  /*44140*/  STL [R1+0x394], R26 ;  /* 0x0003941a01007387 */ /* 0x0001e60000100800 */
[----:B0-----:R3:W4:Y:S01]  /*44150*/  LDG.E.U16 R26, [R20.64] ;  /* 0x00000004141a7981 */ /* 0x001722000c1e1500 */
[----:B--2---:R-:W-:-:S03]  /*44160*/  IMAD.WIDE R16, R0, 0x2, R14 ;  /* 0x0000000200107825 */ /* 0x004fc600078e020e */
[----:B------:R4:W2:Y:S04]  /*44170*/  LDG.E.U16 R14, [R18.64] ;  /* 0x00000004120e7981 */ /* 0x0008a8000c1e1500 */
[----:B------:R0:W-:Y:S01]  /*44180*/  STL [R1+0x390], R25 ;  /* 0x0003901901007387 */ /* 0x0001e20000100800 */
[----:B------:R-:W2:Y:S03]  /*44190*/  LDL.64 R22, [R1+0xd30] ;  /* 0x000d300001167983 */ /* 0x000ea60000100a00 */
[----:B0-----:R0:W2:Y:S01]  /*441a0*/  LDG.E.U16 R25, [R16.64] ;  /* 0x0000000410197981 */ /* 0x0010a2000c1e1500 */
[----:B---3--:R-:W-:-:S04]  /*441b0*/  IMAD.WIDE R20, R0, 0x2, R12 ;  /* 0x0000000200147825 */ /* 0x008fc800078e020c */
[C---:B----4-:R-:W-:Y:S01]  /*441c0*/  IMAD.WIDE R18, R0.reuse, 0x2, R2 ;  /* 0x0000000200127825 */ /* 0x050fe200078e0202 */
[----:B------:R-:W3:Y:S04]  /*441d0*/  LDL.64 R12, [R1+0xcf0] ;  /* 0x000cf000010c7983 */ /* 0x000ee80000100a00 */
[----:B------:R-:W4:Y:S04]  /*441e0*/  LDL.64 R2, [R1+0xd70] ;  /* 0x000d700001027983 */ /* 0x000f280000100a00 */
[----:B------:R1:W3:Y:S01]  /*441f0*/  LDG.E.U16 R15, [R20.64] ;  /* 0x00000004140f7981 */ /* 0x0002e2000c1e1500 */
[----:B0-----:R-:W-:-:S04]  /*44200*/  IMAD.WIDE R16, R0, 0x2, R10 ;  /* 0x0000000200107825 */ /* 0x001fc800078e020a */
[C---:B-1----:R-:W-:Y:S01]  /*44210*/  IMAD.WIDE R20, R0.reuse, 0x2, R8 ;  /* 0x0000000200147825 */ /* 0x042fe200078e0208 */
[----:B------:R0:W-:Y:S03]  /*44220*/  STL [R1+0x388], R24 ;  /* 0x0003881801007387 */ /* 0x0001e60000100800 */
[----:B------:R1:W-:Y:S02]  /*44230*/  STL [R1+0x384], R29 ;  /* 0x0003841d01007387 */ /* 0x0003e40000100800 */
[----:B------:R-:W3:Y:S02]  /*44240*/  LDL.64 R8, [R1+0xe18] ;  /* 0x000e180001087983 */ /* 0x000ee40000100a00 */
[----:B------:R1:W-:Y:S01]  /*44250*/  STL [R1+0x380], R27 ;  /* 0x0003801b01007387 */ /* 0x0003e20000100800 */
[----:B------:R-:W3:Y:S04]  /*44260*/  LDL.64 R10, [R1+0xe10] ;  /* 0x000e1000010a7983 */ /* 0x000ee80000100a00 */
[----:B0-----:R0:W3:Y:S04]  /*44270*/  LDG.E.U16 R24, [R18.64] ;  /* 0x0000000412187981 */ /* 0x0010e8000c1e1500 */
[----:B-1----:R1:W3:Y:S04]  /*44280*/  LDG.E.U16 R29, [R16.64] ;  /* 0x00000004101d7981 */ /* 0x0022e8000c1e1500 */
[----:B------:R4:W3:Y:S01]  /*44290*/  LDG.E.U16 R27, [R20.64] ;  /* 0x00000004141b7981 */ /* 0x0008e2000c1e1500 */
[----:B0-----:R-:W-:-:S04]  /*442a0*/  IMAD.WIDE R18, R0, 0x2, R6 ;  /* 0x0000000200127825 */ /* 0x001fc800078e0206 */
[C---:B-1----:R-:W-:Y:S01]  /*442b0*/  IMAD.WIDE R16, R0.reuse, 0x2, R4 ;  /* 0x0000000200107825 */ /* 0x042fe200078e0204 */
[----:B------:R-:W3:Y:S03]  /*442c0*/  LDL.64 R6, [R1+0xde8] ;  /* 0x000de80001067983 */ /* 0x000ee60000100a00 */
[----:B------:R0:W-:Y:S02]  /*442d0*/  STL [R1+0x37c], R26 ;  /* 0x00037c1a01007387 */ /* 0x0001e40000100800 */
[----:B0-----:R0:W3:Y:S04]  /*442e0*/  LDG.E.U16 R26, [R18.64] ;  /* 0x00000004121a7981 */ /* 0x0010e8000c1e1500 */
[----:B--2---:R1:W-:Y:S04]  /*442f0*/  STL [R1+0x378], R14 ;  /* 0x0003780e01007387 */ /* 0x0043e80000100800 */
[----:B-1----:R3:W2:Y:S01]  /*44300*/  LDG.E.U16 R14, [R16.64] ;  /* 0x00000004100e7981 */ /* 0x0026a2000c1e1500 */
[----:B0-----:R-:W-:-:S04]  /*44310*/  IMAD.WIDE R18, R0, 0x2, R22 ;  /* 0x0000000200127825 */ /* 0x001fc800078e0216 */
[----:B----4-:R-:W-:-:S04]  /*44320*/  IMAD.WIDE R20, R0, 0x2, R2 ;  /* 0x0000000200147825 */ /* 0x010fc800078e0202 */
[----:B---3--:R-:W-:-:S05]  /*44330*/  IMAD.WIDE R16, R0, 0x2, R12 ;  /* 0x0000000200107825 */ /* 0x008fca00078e020c */
[----:B------:R0:W3:Y:S04]  /*44340*/  LDG.E.U16 R23, [R16.64] ;  /* 0x0000000410177981 */ /* 0x0000e8000c1e1500 */
[----:B--2---:R-:W-:Y:S01]  /*44350*/  STL [R1+0x2270], R14 ;  /* 0x0022700e01007387 */ /* 0x004fe20000100800 */
[----:B------:R-:W2:Y:S02]  /*44360*/  LDL.64 R4, [R1+0xde0] ;  /* 0x000de00001047983 */ /* 0x000ea40000100a00 */
[----:B------:R-:W4:Y:S02]  /*44370*/  LDL.64 R2, [R1+0xdd8] ;  /* 0x000dd80001027983 */ /* 0x000f240000100a00 */
[----:B------:R1:W-:Y:S01]  /*44380*/  STL [R1+0x374], R25 ;  /* 0x0003741901007387 */ /* 0x0003e20000100800 */
[----:B------:R0:W-:Y:S04]  /*44390*/  STL [R1+0x370], R15 ;  /* 0x0003700f01007387 */ /* 0x0001e80000100800 */
[----:B-1----:R1:W3:Y:S04]  /*443a0*/  LDG.E.U16 R25, [R20.64] ;  /* 0x0000000414197981 */ /* 0x0022e8000c1e1500 */
[----:B0-----:R-:W3:Y:S01]  /*443b0*/  LDL.64 R14, [R1+0xda8] ;  /* 0x000da800010e7983 */ /* 0x001ee20000100a00 */
[----:B------:R0:W-:Y:S02]  /*443c0*/  STL [R1+0x36c], R24 ;  /* 0x00036c1801007387 */ /* 0x0001e40000100800 */
[----:B------:R-:W3:Y:S02]  /*443d0*/  LDL.64 R12, [R1+0xd68] ;  /* 0x000d6800010c7983 */ /* 0x000ee40000100a00 */
[C---:B-1----:R-:W-:Y:S01]  /*443e0*/  IMAD.WIDE R20, R0.reuse, 0x2, R8 ;  /* 0x0000000200147825 */ /* 0x042fe200078e0208 */
[----:B0-----:R0:W3:Y:S04]  /*443f0*/  LDG.E.U16 R24, [R18.64] ;  /* 0x0000000412187981 */ /* 0x0010e8000c1e1500 */
[----:B------:R-:W3:Y:S01]  /*44400*/  LDL.64 R8, [R1+0xd28] ;  /* 0x000d280001087983 */ /* 0x000ee20000100a00 */
[----:B------:R-:W-:-:S04]  /*44410*/  IMAD.WIDE R16, R0, 0x2, R6 ;  /* 0x0000000200107825 */ /* 0x000fc800078e0206 */
[----:B------:R-:W3:Y:S01]  /*44420*/  LDL.64 R6, [R1+0xce8] ;  /* 0x000ce80001067983 */ /* 0x000ee20000100a00 */
[----:B------:R2:W3:Y:S01]  /*44430*/  LDG.E.U16 R22, [R20.64] ;  /* 0x0000000414167981 */ /* 0x0004e2000c1e1500 */
[----:B------:R1:W-:Y:S02]  /*44440*/  STL [R1+0x368], R29 ;  /* 0x0003681d01007387 */ /* 0x0003e40000100800 */
[----:B------:R1:W-:Y:S02]  /*44450*/  STL [R1+0x364], R27 ;  /* 0x0003641b01007387 */ /* 0x0003e40000100800 */
[C---:B0-----:R-:W-:Y:S02]  /*44460*/  IMAD.WIDE R18, R0.reuse, 0x2, R10 ;  /* 0x0000000200127825 */ /* 0x041fe400078e020a */
[----:B------:R-:W3:Y:S04]  /*44470*/  LDL.64 R10, [R1+0xdd0] ;  /* 0x000dd000010a7983 */ /* 0x000ee80000100a00 */
[----:B-1----:R4:W3:Y:S04]  /*44480*/  LDG.E.U16 R29, [R18.64] ;  /* 0x00000004121d7981 */ /* 0x0028e8000c1e1500 */
[----:B------:R0:W3:Y:S01]  /*44490*/  LDG.E.U16 R27, [R16.64] ;  /* 0x00000004101b7981 */ /* 0x0000e2000c1e1500 */
[----:B--2---:R-:W-:-:S03]  /*444a0*/  IMAD.WIDE R20, R0, 0x2, R4 ;  /* 0x0000000200147825 */ /* 0x004fc600078e0204 */
[----:B------:R-:W2:Y:S01]  /*444b0*/  LDL.64 R4, [R1+0xda0] ;  /* 0x000da00001047983 */ /* 0x000ea20000100a00 */
[----:B----4-:R-:W-:-:S04]  /*444c0*/  IMAD.WIDE R18, R0, 0x2, R2 ;  /* 0x0000000200127825 */ /* 0x010fc800078e0202 */
[----:B------:R-:W4:Y:S02]  /*444d0*/  LDL.64 R2, [R1+0xd98] ;  /* 0x000d980001027983 */ /* 0x000f240000100a00 */
[----:B------:R1:W-:Y:S01]  /*444e0*/  STL [R1+0x360], R26 ;  /* 0x0003601a01007387 */ /* 0x0003e20000100800 */
[----:B---3--:R3:W-:Y:S04]  /*444f0*/  STL [R1+0x358], R25 ;  /* 0x0003581901007387 */ /* 0x0087e80000100800 */
[----:B-1----:R1:W4:Y:S04]  /*44500*/  LDG.E.U16 R26, [R20.64] ;  /* 0x00000004141a7981 */ /* 0x002328000c1e1500 */
[----:B---3--:R3:W4:Y:S04]  /*44510*/  LDG.E.U16 R25, [R18.64] ;  /* 0x0000000412197981 */ /* 0x008728000c1e1500 */
[----:B------:R0:W-:Y:S01]  /*44520*/  STL [R1+0x354], R24 ;  /* 0x0003541801007387 */ /* 0x0001e20000100800 */
[----:B-1----:R-:W-:-:S04]  /*44530*/  IMAD.WIDE R20, R0, 0x2, R12 ;  /* 0x0000000200147825 */ /* 0x002fc800078e020c */
[----:B------:R-:W4:Y:S02]  /*44540*/  LDL.64 R12, [R1+0xd60] ;  /* 0x000d6000010c7983 */ /* 0x000f240000100a00 */
[C---:B---3--:R-:W-:Y:S02]  /*44550*/  IMAD.WIDE R18, R0.reuse, 0x2, R8 ;  /* 0x0000000200127825 */ /* 0x048fe400078e0208 */
[----:B------:R-:W3:Y:S02]  /*44560*/  LDL.64 R8, [R1+0xd20] ;  /* 0x000d200001087983 */ /* 0x000ee40000100a00 */
[----:B0-----:R-:W-:-:S04]  /*44570*/  IMAD.WIDE R16, R0, 0x2, R14 ;  /* 0x0000000200107825 */ /* 0x001fc800078e020e */
[----:B------:R0:W-:Y:S01]  /*44580*/  STL [R1+0x350], R23 ;  /* 0x0003501701007387 */ /* 0x0001e20000100800 */
[----:B------:R1:W3:Y:S04]  /*44590*/  LDG.E.U16 R24, [R16.64] ;  /* 0x0000000410187981 */ /* 0x0002e8000c1e1500 */
[----:B0-----:R0:W3:Y:S01]  /*445a0*/  LDG.E.U16 R23, [R20.64] ;  /* 0x0000000414177981 */ /* 0x0010e2000c1e1500 */
[----:B-1----:R-:W-:-:S03]  /*445b0*/  IMAD.WIDE R16, R0, 0x2, R6 ;  /* 0x0000000200107825 */ /* 0x002fc600078e0206 */
[----:B------:R-:W3:Y:S01]  /*445c0*/  LDL.64 R6, [R1+0xce0] ;  /* 0x000ce00001067983 */ /* 0x000ee20000100a00 */
[----:B------:R1:W-:Y:S03]  /*445d0*/  STL [R1+0x34c], R22 ;  /* 0x00034c1601007387 */ /* 0x0003e60000100800 */
[----:B------:R2:W3:Y:S01]  /*445e0*/  LDG.E.U16 R15, [R16.64] ;  /* 0x00000004100f7981 */ /* 0x0004e2000c1e1500 */
[----:B0-----:R-:W-:-:S03]  /*445f0*/  IMAD.WIDE R20, R0, 0x2, R10 ;  /* 0x0000000200147825 */ /* 0x001fc600078e020a */
[----:B-1----:R2:W3:Y:S02]  /*44600*/  LDG.E.U16 R22, [R18.64] ;  /* 0x0000000412167981 */ /* 0x0024e4000c1e1500 */
[C---:B--2---:R-:W-:Y:S02]  /*44610*/  IMAD.WIDE R18, R0.reuse, 0x2, R4 ;  /* 0x0000000200127825 */ /* 0x044fe400078e0204 */
[----:B------:R4:W2:Y:S04]  /*44620*/  LDG.E.U16 R4, [R20.64] ;  /* 0x0000000414047981 */ /* 0x0008a8000c1e1500 */
[----:B------:R3:W2:Y:S01]  /*44630*/  LDG.E.U16 R10, [R18.64] ;  /* 0x00000004120a7981 */ /* 0x0006a2000c1e1500 */
[----:B----4-:R-:W-:-:S05]  /*44640*/  IMAD.WIDE R20, R0, 0x2, R12 ;  /* 0x0000000200147825 */ /* 0x010fca00078e020c */
[----:B------:R0:W4:Y:S01]  /*44650*/  LDG.E.U16 R11, [R20.64] ;  /* 0x00000004140b7981 */ /* 0x000122000c1e1500 */
[----:B---3--:R-:W-:-:S05]  /*44660*/  IMAD.WIDE R18, R0, 0x2, R8 ;  /* 0x0000000200127825 */ /* 0x008fca00078e0208 */
[----:B------:R-:W4:Y:S01]  /*44670*/  LDG.E.U16 R12, [R18.64] ;  /* 0x00000004120c7981 */ /* 0x000f22000c1e1500 */
[----:B------:R-:W-:-:S05]  /*44680*/  IMAD.WIDE R16, R0, 0x2, R2 ;  /* 0x0000000200107825 */ /* 0x000fca00078e0202 */
[----:B------:R1:W4:Y:S04]  /*44690*/  LDG.E.U16 R3, [R16.64] ;  /* 0x0000000410037981 */ /* 0x000328000c1e1500 */
[----:B------:R0:W-:Y:S01]  /*446a0*/  STL [R1+0x2260], R15 ;  /* 0x0022600f01007387 */ /* 0x0001e20000100800 */
[----:B------:R-:W4:Y:S02]  /*446b0*/  LDL.LU R5, [R1+0xc44] ;  /* 0x000c440001057983 */ /* 0x000f240000300800 */
[----:B------:R-:W4:Y:S02]  /*446c0*/  LDL R2, [R1+0x998] ;  /* 0x0009980001027983 */ /* 0x000f240000100800 */
[----:B-1----:R-:W-:-:S05]  /*446d0*/  IMAD.WIDE R16, R0, 0x2, R6 ;  /* 0x0000000200107825 */ /* 0x002fca00078e0206 */
[----:B------:R1:W4:Y:S04]  /*446e0*/  LDG.E.U16 R13, [R16.64] ;  /* 0x00000004100d7981 */ /* 0x000328000c1e1500 */
[----:B--2---:R-:W-:Y:S01]  /*446f0*/  STL [R1+0x2250], R10 ;  /* 0x0022500a01007387 */ /* 0x004fe20000100800 */
[----:B------:R2:W-:Y:S02]  /*44700*/  STL [R1+0x348], R29 ;  /* 0x0003481d01007387 */ /* 0x0005e40000100800 */
[----:B------:R1:W-:Y:S02]  /*44710*/  STL [R1+0x344], R27 ;  /* 0x0003441b01007387 */ /* 0x0003e40000100800 */
[----:B------:R-:W3:Y:S01]  /*44720*/  LDL.LU R8, [R1+0x218] ;  /* 0x0002180001087983 */ /* 0x000ee20000300800 */
[----:B------:R-:W3:Y:S01]  /*44730*/  LDL.LU R9, [R1+0x220] ;  /* 0x0002200001097983 */ /* 0x000ee20000300800 */
[----:B------:R-:W3:Y:S02]  /*44740*/  LDL.64 R6, [R1+0xd58] ;  /* 0x000d580001067983 */ /* 0x000ee40000100a00 */
[----:B0-----:R-:W3:Y:S01]  /*44750*/  LDL.64 R14, [R1+0xd10] ;  /* 0x000d1000010e7983 */ /* 0x001ee20000100a00 */
[----:B--2---:R-:W2:Y:S01]  /*44760*/  LDL.LU R29, [R1+0x214] ;  /* 0x00021400011d7983 */ /* 0x004ea20000300800 */
[----:B-1----:R-:W2:Y:S02]  /*44770*/  LDL.LU R27, [R1+0x21c] ;  /* 0x00021c00011b7983 */ /* 0x002ea40000300800 */
[----:B------:R0:W-:Y:S02]  /*44780*/  STL [R1+0x340], R26 ;  /* 0x0003401a01007387 */ /* 0x0001e40000100800 */
[----:B0-----:R-:W2:Y:S01]  /*44790*/  LDL.LU R26, [R1+0x20c] ;  /* 0x00020c00011a7983 */ /* 0x001ea20000300800 */
[----:B------:R0:W-:Y:S03]  /*447a0*/  STL [R1+0x33c], R25 ;  /* 0x00033c1901007387 */ /* 0x0001e60000100800 */
[----:B0-----:R-:W2:Y:S01]  /*447b0*/  LDL.LU R25, [R1+0x210] ;  /* 0x0002100001197983 */ /* 0x001ea20000300800 */
[----:B------:R0:W-:Y:S03]  /*447c0*/  STL [R1+0x338], R24 ;  /* 0x0003381801007387 */ /* 0x0001e60000100800 */
[----:B0-----:R-:W2:Y:S01]  /*447d0*/  LDL.LU R24, [R1+0xc48] ;  /* 0x000c480001187983 */ /* 0x001ea20000300800 */
[----:B------:R0:W-:Y:S02]  /*447e0*/  STL [R1+0x334], R23 ;  /* 0x0003341701007387 */ /* 0x0001e40000100800 */
[----:B------:R-:W2:Y:S01]  /*447f0*/  LDL.64 R20, [R1+0xd90] ;  /* 0x000d900001147983 */ /* 0x000ea20000100a00 */
[----:B0-----:R-:W2:Y:S01]  /*44800*/  LDL R23, [R1+0x994] ;  /* 0x0009940001177983 */ /* 0x001ea20000100800 */
[----:B----4-:R0:W-:Y:S03]  /*44810*/  STL [R1+0x2254], R11 ;  /* 0x0022540b01007387 */ /* 0x0101e60000100800 */
[----:B0-----:R-:W4:Y:S01]  /*44820*/  LDL.64 R10, [R1+0xd18] ;  /* 0x000d1800010a7983 */ /* 0x001f220000100a00 */
[----:B------:R-:W-:Y:S02]  /*44830*/  STL [R1+0x2264], R12 ;  /* 0x0022640c01007387 */ /* 0x000fe40000100800 */
[----:B------:R-:W-:Y:S02]  /*44840*/  STL [R1+0x32c], R22 ;  /* 0x00032c1601007387 */ /* 0x000fe40000100800 */
[----:B------:R-:W4:Y:S01]  /*44850*/  LDL.64 R16, [R1+0xd50] ;  /* 0x000d500001107983 */ /* 0x000f220000100a00 */
[----:B------:R0:W-:Y:S01]  /*44860*/  STL [R1+0x2268], R13 ;  /* 0x0022680d01007387 */ /* 0x0001e20000100800 */
[----:B------:R-:W-:Y:S03]  /*44870*/  STL [R1+0x324], R4 ;  /* 0x0003240401007387 */ /* 0x000fe60000100800 */
[----:B------:R-:W1:Y:S01]  /*44880*/  LDS R22, [R28.X4+0x10500] ;  /* 0x010500001c167984 */ /* 0x000e620000004800 */
[----:B---3--:R-:W-:-:S03]  /*44890*/  IMAD.WIDE R18, R0, 0x2, R6 ;  /* 0x0000000200127825 */ /* 0x008fc600078e0206 */
[----:B------:R-:W3:Y:S01]  /*448a0*/  LDL.64 R6, [R1+0xcd8] ;  /* 0x000cd80001067983 */ /* 0x000ee20000100a00 */
[----:B------:R1:W-:Y:S03]  /*448b0*/  STL [R1+0x31c], R3 ;  /* 0x00031c0301007387 */ /* 0x0003e60000100800 */
[----:B0-----:R0:W3:Y:S01]  /*448c0*/  LDG.E.U16 R13, [R18.64] ;  /* 0x00000004120d7981 */ /* 0x0010e2000c1e1500 */
[----:B-1----:R-:W-:Y:S01]  /*448d0*/  FADD R3, -R2, R5 ;  /* 0x0000000502037221 */ /* 0x002fe20000000100 */
[----:B------:R-:W-:Y:S02]  /*448e0*/  F2FP.PACK_AB R9, R8, R9 ;  /* 0x000000090809723e */ /* 0x000fe400000000ff */
[----:B------:R-:W3:Y:S01]  /*448f0*/  LDL.LU R2, [R1+0xcac] ;  /* 0x000cac0001027983 */ /* 0x000ee20000300800 */
[----:B------:R-:W3:Y:S02]  /*44900*/  LDL.64 R4, [R1+0xcc8] ;  /* 0x000cc80001047983 */ /* 0x000ee40000100a00 */
[C---:B--2---:R-:W-:Y:S01]  /*44910*/  IMAD.WIDE R20, R0.reuse, 0x2, R20 ;  /* 0x0000000200147825 */ /* 0x044fe200078e0214 */
[----:B0-----:R-:W0:Y:S05]  /*44920*/  LDS R19, [R28.X4+0x10580] ;  /* 0x010580001c137984 */ /* 0x001e2a0000004800 */
[----:B------:R-:W2:Y:S01]  /*44930*/  LDG.E.U16 R20, [R20.64] ;  /* 0x0000000414147981 */ /* 0x000ea2000c1e1500 */
[----:B----4-:R-:W-:-:S05]  /*44940*/  IMAD.WIDE R16, R0, 0x2, R16 ;  /* 0x0000000200107825 */ /* 0x010fca00078e0210 */
[----:B------:R1:W4:Y:S02]  /*44950*/  LDG.E.U16 R12, [R16.64] ;  /* 0x00000004100c7981 */ /* 0x000324000c1e1500 */
[----:B-1----:R-:W-:-:S05]  /*44960*/  IMAD.WIDE R16, R0, 0x2, R10 ;  /* 0x0000000200107825 */ /* 0x002fca00078e020a */
[----:B------:R1:W4:Y:S01]  /*44970*/  LDG.E.U16 R10, [R16.64] ;  /* 0x00000004100a7981 */ /* 0x000322000c1e1500 */
[----:B------:R-:W-:-:S06]  /*44980*/  FMUL R3, R3, 1.4426950216293334961 ;  /* 0x3fb8aa3b03037820 */ /* 0x000fcc0000400000 */
[----:B------:R-:W0:Y:S01]  /*44990*/  MUFU.EX2 R3, R3 ;  /* 0x0000000300037308 */ /* 0x000e220000000800 */
[----:B-1----:R-:W-:Y:S01]  /*449a0*/  IMAD.WIDE R16, R0, 0x2, R14 ;  /* 0x0000000200107825 */ /* 0x002fe200078e020e */
[----:B------:R1:W-:Y:S04]  /*449b0*/  STL [R1+0x21c4], R9 ;  /* 0x0021c40901007387 */ /* 0x0003e80000100800 */
[----:B------:R3:W4:Y:S01]  /*449c0*/  LDG.E.U16 R8, [R16.64] ;  /* 0x0000000410087981 */ /* 0x000722000c1e1500 */
[----:B-1----:R-:W-:-:S05]  /*449d0*/  F2FP.PACK_AB R9, R29, R27 ;  /* 0x0000001b1d09723e */ /* 0x002fca00000000ff */
[----:B------:R-:W-:Y:S01]  /*449e0*/  STL [R1+0x21dc], R9 ;  /* 0x0021dc0901007387 */ /* 0x000fe20000100800 */
[----:B------:R-:W-:Y:S02]  /*449f0*/  FADD R18, -R23, R24 ;  /* 0x0000001817127221 */ /* 0x000fe40000000100 */
[----:B---3--:R-:W-:Y:S01]  /*44a00*/  IMAD.WIDE R16, R0, 0x2, R6 ;  /* 0x0000000200107825 */ /* 0x008fe200078e0206 */
[----:B------:R-:W-:-:S04]  /*44a10*/  F2FP.PACK_AB R7, R26, R25 ;  /* 0x000000191a07723e */ /* 0x000fc800000000ff */
[----:B------:R1:W3:Y:S04]  /*44a20*/  LDG.E.U16 R26, [R16.64] ;  /* 0x00000004101a7981 */ /* 0x0002e8000c1e1500 */
[----:B------:R-:W-:Y:S01]  /*44a30*/  STL [R1+0x21c8], R7 ;  /* 0x0021c80701007387 */ /* 0x000fe20000100800 */
[----:B------:R-:W3:Y:S02]  /*44a40*/  LDL.LU R27, [R1+0xa60] ;  /* 0x000a6000011b7983 */ /* 0x000ee40000300800 */
[----:B0-----:R-:W-:-:S05]  /*44a50*/  FFMA R2, R3, R2, R22 ;  /* 0x0000000203027223 */ /* 0x001fca0000000016 */
[----:B------:R0:W-:Y:S01]  /*44a60*/  STL [R1+0xcac], R2 ;  /* 0x000cac0201007387 */ /* 0x0001e20000100800 */
[----:B------:R-:W-:Y:S02]  /*44a70*/  STL [R1+0x1d10], R0 ;  /* 0x001d100001007387 */ /* 0x000fe40000100800 */
[----:B-1----:R-:W-:-:S05]  /*44a80*/  IMAD.WIDE R16, R0, 0x2, R4 ;  /* 0x0000000200107825 */ /* 0x002fca00078e0204 */
[----:B------:R1:W3:Y:S04]  /*44a90*/  LDG.E.U16 R29, [R16.64] ;  /* 0x00000004101d7981 */ /* 0x0002e8000c1e1500 */
[----:B0-----:R-:W3:Y:S01]  /*44aa0*/  LDL.LU R2, [R1+0xa64] ;  /* 0x000a640001027983 */ /* 0x001ee20000300800 */
[----:B------:R-:W3:Y:S03]  /*44ab0*/  LDL.LU R25, [R1+0xa50] ;  /* 0x000a500001197983 */ /* 0x000ee60000300800 */
[----:B--2---:R0:W-:Y:S01]  /*44ac0*/  STL [R1+0x30c], R20 ;  /* 0x00030c1401007387 */ /* 0x0041e20000100800 */
[----:B------:R-:W2:Y:S02]  /*44ad0*/  LDL.LU R24, [R1+0xa54] ;  /* 0x000a540001187983 */ /* 0x000ea40000300800 */
[----:B------:R0:W-:Y:S02]  /*44ae0*/  STL [R1+0x308], R13 ;  /* 0x0003080d01007387 */ /* 0x0001e40000100800 */
[----:B------:R-:W2:Y:S01]  /*44af0*/  LDL.LU R23, [R1+0xa40] ;  /* 0x000a400001177983 */ /* 0x000ea20000300800 */
[----:B----4-:R4:W-:Y:S01]  /*44b00*/  STL [R1+0x304], R12 ;  /* 0x0003040c01007387 */ /* 0x0109e20000100800 */
[----:B------:R-:W2:Y:S02]  /*44b10*/  LDL.LU R22, [R1+0xa44] ;  /* 0x000a440001167983 */ /* 0x000ea40000300800 */
[----:B------:R-:W2:Y:S02]  /*44b20*/  LDL.LU R21, [R1+0xaa0] ;  /* 0x000aa00001157983 */ /* 0x000ea40000300800 */
[----:B0-----:R-:W2:Y:S01]  /*44b30*/  LDL.LU R20, [R1+0xaa4] ;  /* 0x000aa40001147983 */ /* 0x001ea20000300800 */
[----:B------:R-:W2:Y:S01]  /*44b40*/  LDL.LU R15, [R1+0xa90] ;  /* 0x000a9000010f7983 */ /* 0x000ea20000300800 */
[----:B------:R-:W2:Y:S03]  /*44b50*/  LDL.LU R13, [R1+0xa94] ;  /* 0x000a9400010d7983 */ /* 0x000ea60000300800 */
[----:B----4-:R-:W4:Y:S04]  /*44b60*/  LDL.LU R12, [R1+0xa80] ;  /* 0x000a8000010c7983 */ /* 0x010f280000300800 */
[----:B------:R0:W-:Y:S01]  /*44b70*/  STL [R1+0x300], R10 ;  /* 0x0003000a01007387 */ /* 0x0001e20000100800 */
[----:B------:R-:W4:Y:S03]  /*44b80*/  LDL.LU R11, [R1+0xa84] ;  /* 0x000a8400010b7983 */ /* 0x000f260000300800 */
[----:B0-----:R-:W4:Y:S01]  /*44b90*/  LDL.LU R10, [R1+0xa70] ;  /* 0x000a7000010a7983 */ /* 0x001f220000300800 */
[----:B------:R-:W4:Y:S02]  /*44ba0*/  LDL.LU R9, [R1+0xa74] ;  /* 0x000a740001097983 */ /* 0x000f240000300800 */
[----:B------:R-:W4:Y:S02]  /*44bb0*/  LDL.LU R7, [R1+0xa30] ;  /* 0x000a300001077983 */ /* 0x000f240000300800 */
[----:B------:R-:W4:Y:S01]  /*44bc0*/  LDL.LU R0, [R1+0xa34] ;  /* 0x000a340001007983 */ /* 0x000f220000300800 */
[----:B------:R-:W4:Y:S01]  /*44bd0*/  LDL.LU R14, [R1+0x2e0] ;  /* 0x0002e000010e7983 */ /* 0x000f220000300800 */
[----:B------:R0:W-:Y:S02]  /*44be0*/  STL [R1+0x2fc], R8 ;  /* 0x0002fc0801007387 */ /* 0x0001e40000100800 */
[----:B------:R-:W-:-:S04]  /*44bf0*/  FMUL R18, R18, 1.4426950216293334961 ;  /* 0x3fb8aa3b12127820 */ /* 0x000fc80000400000 */
[----:B-1----:R1:W1:Y:S01]  /*44c00*/  MUFU.EX2 R16, R18 ;  /* 0x0000001200107308 */ /* 0x0022620000000800 */
[----:B0-----:R-:W4:Y:S01]  /*44c10*/  LDL.LU R8, [R1+0xc24] ;  /* 0x000c240001087983 */ /* 0x001f220000300800 */
[----:B------:R-:W4:Y:S02]  /*44c20*/  LDL.LU R4, [R1+0x2dc] ;  /* 0x0002dc0001047983 */ /* 0x000f240000300800 */
[----:B------:R-:W4:Y:S02]  /*44c30*/  LDL.LU R5, [R1+0xc20] ;  /* 0x000c200001057983 */ /* 0x000f240000300800 */
[----:B------:R-:W4:Y:S01]  /*44c40*/  LDL.LU R6, [R1+0x2d8] ;  /* 0x0002d80001067983 */ /* 0x000f220000300800 */
[----:B---3--:R0:W-:Y:S01]  /*44c50*/  STL [R1+0x2f8], R26 ;  /* 0x0002f81a01007387 */ /* 0x0081e20000100800 */
[----:B------:R-:W-:-:S03]  /*44c60*/  FMUL R17, R3, R27 ;  /* 0x0000001b03117220 */ /* 0x000fc60000400000 */
[----:B0-----:R-:W3:Y:S01]  /*44c70*/  LDL.LU R26, [R1+0xc1c] ;  /* 0x000c1c00011a7983 */ /* 0x001ee20000300800 */
[----:B-1----:R-:W-:-:S03]  /*44c80*/  FMUL R18, R3, R2 ;  /* 0x0000000203127220 */ /* 0x002fc60000400000 */
[----:B------:R-:W3:Y:S01]  /*44c90*/  LDL.LU R2, [R1+0xcb0] ;  /* 0x000cb00001027983 */ /* 0x000ee20000300800 */
[----:B------:R0:W-:Y:S03]  /*44ca0*/  STL [R1+0x220], R17 ;  /* 0x0002201101007387 */ /* 0x0001e60000100800 */
[----:B------:R1:W-:Y:S01]  /*44cb0*/  STL [R1+0x224], R18 ;  /* 0x0002241201007387 */ /* 0x0003e20000100800 */
[----:B------:R-:W-:Y:S02]  /*44cc0*/  STL [R1+0x2f4], R29 ;  /* 0x0002f41d01007387 */ /* 0x000fe40000100800 */
[----:B0-----:R-:W-:-:S05]  /*44cd0*/  FMUL R17, R3, R25 ;  /* 0x0000001903117220 */ /* 0x001fca0000400000 */
[----:B------:R0:W-:Y:S01]  /*44ce0*/  STL [R1+0x210], R17 ;  /* 0x0002101101007387 */ /* 0x0001e20000100800 */
[C---:B--2---:R-:W-:Y:S02]  /*44cf0*/  FMUL R24, R3.reuse, R24 ;  /* 0x0000001803187220 */ /* 0x044fe40000400000 */
[----:B-1----:R-:W-:-:S03]  /*44d00*/  FMUL R18, R3, R23 ;  /* 0x0000001703127220 */ /* 0x002fc60000400000 */
[----:B------:R-:W-:Y:S02]  /*44d10*/  STL [R1+0x214], R24 ;  /* 0x0002141801007387 */ /* 0x000fe40000100800 */
[----:B------:R1:W-:Y:S02]  /*44d20*/  STL [R1+0x200], R18 ;  /* 0x0002001201007387 */ /* 0x0003e40000100800 */
[C---:B0-----:R-:W-:Y:S02]  /*44d30*/  FMUL R17, R3.reuse, R22 ;  /* 0x0000001603117220 */ /* 0x041fe40000400000 */
[C---:B------:R-:W-:Y:S02]  /*44d40*/  FMUL R21, R3.reuse, R21 ;  /* 0x0000001503157220 */ /* 0x040fe40000400000 */
[C---:B-1----:R-:W-:Y:S01]  /*44d50*/  FMUL R18, R3.reuse, R20 ;  /* 0x0000001403127220 */ /* 0x042fe20000400000 */
[----:B------:R0:W-:Y:S02]  /*44d60*/  STL [R1+0x204], R17 ;  /* 0x0002041101007387 */ /* 0x0001e40000100800 */
[----:B------:R1:W-:Y:S02]  /*44d70*/  STL [R1+0x1f0], R21 ;  /* 0x0001f01501007387 */ /* 0x0003e40000100800 */
[----:B------:R2:W-:Y:S01]  /*44d80*/  STL [R1+0x1f4], R18 ;  /* 0x0001f41201007387 */ /* 0x0005e20000100800 */
[----:B0-----:R-:W-:-:S02]  /*44d90*/  FMUL R17, R3, R15 ;  /* 0x0000000f03117220 */ /* 0x001fc40000400000 */
[C---:B------:R-:W-:Y:S02]  /*44da0*/  FMUL R15, R3.reuse, R13 ;  /* 0x0000000d030f7220 */ /* 0x040fe40000400000 */
[C---:B----4-:R-:W-:Y:S02]  /*44db0*/  FMUL R13, R3.reuse, R12 ;  /* 0x0000000c030d7220 */ /* 0x050fe40000400000 */
[C---:B------:R-:W-:Y:S01]  /*44dc0*/  FMUL R12, R3.reuse, R11 ;  /* 0x0000000b030c7220 */ /* 0x040fe20000400000 */
[----:B------:R-:W-:Y:S01]  /*44dd0*/  STL [R1+0x1e0], R17 ;  /* 0x0001e01101007387 */ /* 0x000fe20000100800 */
[----:B------:R-:W-:Y:S02]  /*44de0*/  STL [R1+0x1e4], R15 ;  /* 0x0001e40f01007387 */ /* 0x000fe40000100800 */
[C---:B------:R-:W-:Y:S02]  /*44df0*/  FMUL R11, R3.reuse, R10 ;  /* 0x0000000a030b7220 */ /* 0x040fe40000400000 */
[C---:B------:R-:W-:Y:S01]  /*44e00*/  FMUL R10, R3.reuse, R9 ;  /* 0x00000009030a7220 */ /* 0x040fe20000400000 */
[----:B------:R-:W-:Y:S01]  /*44e10*/  STL [R1+0x1d0], R13 ;  /* 0x0001d00d01007387 */ /* 0x000fe20000100800 */
[----:B------:R-:W-:Y:S02]  /*44e20*/  STL [R1+0x1d4], R12 ;  /* 0x0001d40c01007387 */ /* 0x000fe40000100800 */
[----:B------:R-:W-:Y:S02]  /*44e30*/  STL [R1+0x1c0], R11 ;  /* 0x0001c00b01007387 */ /* 0x000fe40000100800 */
[C---:B------:R-:W-:Y:S01]  /*44e40*/  FMUL R9, R3.reuse, R7 ;  /* 0x0000000703097220 */ /* 0x040fe20000400000 */
[----:B------:R-:W-:Y:S01]  /*44e50*/  STL [R1+0x1c4], R10 ;  /* 0x0001c40a01007387 */ /* 0x000fe20000100800 */
[----:B------:R-:W4:Y:S02]  /*44e60*/  LDL.LU R7, [R1+0xa68] ;  /* 0x000a680001077983 */ /* 0x000f240000300800 */
[----:B------:R-:W-:Y:S01]  /*44e70*/  FMUL R3, R3, R0 ;  /* 0x0000000003037220 */ /* 0x000fe20000400000 */
[----:B------:R0:W-:Y:S01]  /*44e80*/  STL [R1+0x1b0], R9 ;  /* 0x0001b00901007387 */ /* 0x0001e20000100800 */
[----:B------:R-:W4:Y:S03]  /*44e90*/  LDL.LU R0, [R1+0xa6c] ;  /* 0x000a6c0001007983 */ /* 0x000f260000300800 */
[----:B------:R-:W-:Y:S02]  /*44ea0*/  STL [R1+0x1b4], R3 ;  /* 0x0001b40301007387 */ /* 0x000fe40000100800 */
[----:B------:R-:W4:Y:S01]  /*44eb0*/  LDL.LU R22, [R1+0xa58] ;  /* 0x000a580001167983 */ /* 0x000f220000300800 */
[----:B-1----:R-:W4:Y:S01]  /*44ec0*/  LDL.LU R21, [R1+0xa5c] ;  /* 0x000a5c0001157983 */ /* 0x002f220000300800 */
[----:B------:R-:W4:Y:S02]  /*44ed0*/  LDL.LU R20, [R1+0xa48] ;  /* 0x000a480001147983 */ /* 0x000f240000300800 */
[----:B---3--:R-:W-:-:S05]  /*44ee0*/  FFMA R2, R16, R2, R19 ;  /* 0x0000000210027223 */ /* 0x008fca0000000013 */
[----:B------:R1:W-:Y:S01]  /*44ef0*/  STL [R1+0xcb0], R2 ;  /* 0x000cb00201007387 */ /* 0x0003e20000100800 */
[----:B--2---:R-:W2:Y:S02]  /*44f00*/  LDL.LU R18, [R1+0xa4c] ;  /* 0x000a4c0001127983 */ /* 0x004ea40000300800 */
[----:B0-----:R-:W3:Y:S02]  /*44f10*/  LDL.LU R9, [R1+0xaa8] ;  /* 0x000aa80001097983 */ /* 0x001ee40000300800 */
[----:B------:R-:W3:Y:S01]  /*44f20*/  LDL.LU R17, [R1+0xaac] ;  /* 0x000aac0001117983 */ /* 0x000ee20000300800 */
[----:B------:R-:W3:Y:S01]  /*44f30*/  LDL.LU R15, [R1+0xa98] ;  /* 0x000a9800010f7983 */ /* 0x000ee20000300800 */
[----:B------:R-:W3:Y:S02]  /*44f40*/  LDL.LU R13, [R1+0xa9c] ;  /* 0x000a9c00010d7983 */ /* 0x000ee40000300800 */
[----:B------:R-:W3:Y:S02]  /*44f50*/  LDL.LU R12, [R1+0xa88] ;  /* 0x000a8800010c7983 */ /* 0x000ee40000300800 */
[----:B------:R-:W3:Y:S01]  /*44f60*/  LDL.LU R11, [R1+0xa8c] ;  /* 0x000a8c00010b7983 */ /* 0x000ee20000300800 */
[----:B-1----:R-:W3:Y:S01]  /*44f70*/  LDL.LU R2, [R1+0x2d4] ;  /* 0x0002d40001027983 */ /* 0x002ee20000300800 */
[----:B------:R-:W3:Y:S02]  /*44f80*/  LDL.LU R29, [R1+0xc18] ;  /* 0x000c1800011d7983 */ /* 0x000ee40000300800 */
[----:B------:R-:W3:Y:S02]  /*44f90*/  LDL.LU R27, [R1+0x2d0] ;  /* 0x0002d000011b7983 */ /* 0x000ee40000300800 */
[----:B------:R-:W3:Y:S01]  /*44fa0*/  LDL.LU R25, [R1+0xc14] ;  /* 0x000c140001197983 */ /* 0x000ee20000300800 */
[----:B------:R-:W3:Y:S01]  /*44fb0*/  LDL.LU R24, [R1+0xc4c] ;  /* 0x000c4c0001187983 */ /* 0x000ee20000300800 */
[----:B------:R-:W3:Y:S02]  /*44fc0*/  LDL R23, [R1+0x990] ;  /* 0x0009900001177983 */ /* 0x000ee40000100800 */
[----:B------:R-:W3:Y:S02]  /*44fd0*/  LDL.LU R10, [R1+0xa78] ;  /* 0x000a7800010a7983 */ /* 0x000ee40000300800 */
[----:B----4-:R-:W-:-:S02]  /*44fe0*/  FMUL R3, R16, R7 ;  /* 0x0000000710037220 */ /* 0x010fc40000400000 */
[----:B------:R-:W-:-:S03]  /*44ff0*/  FMUL R0, R16, R0 ;  /* 0x0000000010007220 */ /* 0x000fc60000400000 */
[----:B------:R0:W-:Y:S01]  /*45000*/  STL [R1+0x228], R3 ;  /* 0x0002280301007387 */ /* 0x0001e20000100800 */
[----:B------:R-:W4:Y:S03]  /*45010*/  LDL.LU R7, [R1+0xa7c] ;  /* 0x000a7c0001077983 */ /* 0x000f260000300800 */
[----:B------:R1:W-:Y:S04]  /*45020*/  STL [R1+0x22c], R0 ;  /* 0x00022c0001007387 */ /* 0x0003e80000100800 */
[----:B0-----:R-:W4:Y:S04]  /*45030*/  LDL.LU R3, [R1+0xa38] ;  /* 0x000a380001037983 */ /* 0x001f280000300800 */
[----:B-1----:R-:W4:Y:S01]  /*45040*/  LDL.LU R0, [R1+0xa3c] ;  /* 0x000a3c0001007983 */ /* 0x002f220000300800 */
[----:B------:R-:W-:-:S02]  /*45050*/  FMUL R19, R16, R22 ;  /* 0x0000001610137220 */ /* 0x000fc40000400000 */
[C---:B------:R-:W-:Y:S02]  /*45060*/  FMUL R21, R16.reuse, R21 ;  /* 0x0000001510157220 */ /* 0x040fe40000400000 */
[C---:B------:R-:W-:Y:S01]  /*45070*/  FMUL R20, R16.reuse, R20 ;  /* 0x0000001410147220 */ /* 0x040fe20000400000 */
[----:B------:R2:W-:Y:S02]  /*45080*/  STL [R1+0x218], R19 ;  /* 0x0002181301007387 */ /* 0x0005e40000100800 */
[----:B------:R-:W-:Y:S02]  /*45090*/  STL [R1+0x21c], R21 ;  /* 0x00021c1501007387 */ /* 0x000fe40000100800 */
[----:B------:R-:W-:Y:S02]  /*450a0*/  STL [R1+0x208], R20 ;  /* 0x0002081401007387 */ /* 0x000fe40000100800 */
[C---:B--2---:R-:W-:Y:S02]  /*450b0*/  FMUL R19, R16.reuse, R18 ;  /* 0x0000001210137220 */ /* 0x044fe40000400000 */
[----:B---3--:R-:W-:-:S02]  /*450c0*/  FMUL R18, R16, R9 ;  /* 0x0000000910127220 */ /* 0x008fc40000400000 */
[C---:B------:R-:W-:Y:S02]  /*450d0*/  FMUL R17, R16.reuse, R17 ;  /* 0x0000001110117220 */ /* 0x040fe40000400000 */
[C---:B------:R-:W-:Y:S02]  /*450e0*/  FMUL R15, R16.reuse, R15 ;  /* 0x0000000f100f7220 */ /* 0x040fe40000400000 */
[C---:B------:R-:W-:Y:S01]  /*450f0*/  FMUL R13, R16.reuse, R13 ;  /* 0x0000000d100d7220 */ /* 0x040fe20000400000 */
[----:B------:R-:W-:Y:S01]  /*45100*/  STL [R1+0x20c], R19 ;  /* 0x00020c1301007387 */ /* 0x000fe20000100800 */
[----:B------:R-:W-:Y:S02]  /*45110*/  STL [R1+0x1f8], R18 ;  /* 0x0001f81201007387 */ /* 0x000fe40000100800 */
[C---:B------:R-:W-:Y:S02]  /*45120*/  FMUL R12, R16.reuse, R12 ;  /* 0x0000000c100c7220 */ /* 0x040fe40000400000 */
[----:B------:R-:W-:Y:S01]  /*45130*/  STL [R1+0x1fc], R17 ;  /* 0x0001fc1101007387 */ /* 0x000fe20000100800 */
[----:B------:R0:W-:Y:S01]  /*45140*/  STL [R1+0x1e8], R15 ;  /* 0x0001e80f01007387 */ /* 0x0001e20000100800 */
[----:B------:R-:W-:-:S02]  /*45150*/  FMUL R11, R16, R11 ;  /* 0x0000000b100b7220 */ /* 0x000fc40000400000 */
[----:B------:R-:W-:Y:S01]  /*45160*/  STL [R1+0x1ec], R13 ;  /* 0x0001ec0d01007387 */ /* 0x000fe20000100800 */
[----:B------:R1:W2:Y:S01]  /*45170*/  LDS R9, [R28.X4+0x10600] ;  /* 0x010600001c097984 */ /* 0x0002a20000004800 */
[----:B------:R-:W-:-:S03]  /*45180*/  FMUL R10, R16, R10 ;  /* 0x0000000a100a7220 */ /* 0x000fc60000400000 */
[----:B0-----:R-:W3:Y:S01]  /*45190*/  LDL.LU R15, [R1+0xc0c] ;  /* 0x000c0c00010f7983 */ /* 0x001ee20000300800 */
[----:B------:R-:W-:Y:S02]  /*451a0*/  STL [R1+0x1d8], R12 ;  /* 0x0001d80c01007387 */ /* 0x000fe40000100800 */
[----:B-1----:R-:W3:Y:S02]  /*451b0*/  LDL.LU R28, [R1+0xc10] ;  /* 0x000c1000011c7983 */ /* 0x002ee40000300800 */
[----:B------:R-:W-:Y:S01]  /*451c0*/  STL [R1+0x1dc], R11 ;  /* 0x0001dc0b01007387 */ /* 0x000fe20000100800 */
[----:B------:R-:W-:Y:S01]  /*451d0*/  STL [R1+0x1c8], R10 ;  /* 0x0001c80a01007387 */ /* 0x000fe20000100800 */
[----:B----4-:R-:W-:-:S05]  /*451e0*/  FMUL R7, R16, R7 ;  /* 0x0000000710077220 */ /* 0x010fca0000400000 */
[----:B------:R0:W-:Y:S01]  /*451f0*/  STL [R1+0x1cc], R7 ;  /* 0x0001cc0701007387 */ /* 0x0001e20000100800 */
[C---:B------:R-:W-:Y:S02]  /*45200*/  FMUL R3, R16.reuse, R3 ;  /* 0x0000000310037220 */ /* 0x040fe40000400000 */
[----:B------:R-:W-:Y:S01]  /*45210*/  FMUL R0, R16, R0 ;  /* 0x0000000010007220 */ /* 0x000fe20000400000 */
[----:B0-----:R-:W-:Y:S01]  /*45220*/  F2FP.PACK_AB R7, R14, R8 ;  /* 0x000000080e07723e */ /* 0x001fe200000000ff */
[----:B------:R-:W-:Y:S01]  /*45230*/  F2FP.PACK_AB R8, R4, R5 ;  /* 0x000000050408723e */ /* 0x000fe200000000ff */
[----:B------:R0:W-:Y:S03]  /*45240*/  STL [R1+0x1b8], R3 ;  /* 0x0001b80301007387 */ /* 0x0001e60000100800 */
[----:B------:R-:W-:Y:S02]  /*45250*/  STL [R1+0x21e0], R7 ;  /* 0x0021e00701007387 */ /* 0x000fe40000100800 */
[----:B------:R-:W-:Y:S01]  /*45260*/  STL [R1+0x1bc], R0 ;  /* 0x0001bc0001007387 */ /* 0x000fe20000100800 */
[----:B------:R-:W-:Y:S01]  /*45270*/  F2FP.PACK_AB R5, R6, R26 ;  /* 0x0000001a0605723e */ /* 0x000fe200000000ff */
[----:B------:R-:W-:Y:S01]  /*45280*/  STL [R1+0x21cc], R8 ;  /* 0x0021cc0801007387 */ /* 0x000fe20000100800 */
[----:B------:R-:W4:Y:S02]  /*45290*/  LDL.LU R14, [R1+0x330] ;  /* 0x00033000010e7983 */ /* 0x000f240000300800 */
[----:B------:R-:W4:Y:S01]  /*452a0*/  LDL.LU R26, [R1+0xc08] ;  /* 0x000c0800011a7983 */ /* 0x000f220000300800 */
[----:B------:R-:W-:Y:S01]  /*452b0*/  F2FP.PACK_AB R6, R2, R29 ;  /* 0x0000001d0206723e */ /* 0x000fe200000000ff */
[----:B------:R-:W-:Y:S01]  /*452c0*/  F2FP.PACK_AB R2, R27, R25 ;  /* 0x000000191b02723e */ /* 0x000fe200000000ff */
[----:B------:R-:W-:Y:S03]  /*452d0*/  STL [R1+0x21e4], R5 ;  /* 0x0021e40501007387 */ /* 0x000fe60000100800 */
[----:B------:R-:W-:Y:S02]  /*452e0*/  STL [R1+0x21d0], R6 ;  /* 0x0021d00601007387 */ /* 0x000fe40000100800 */
[----:B0-----:R-:W-:Y:S01]  /*452f0*/  FADD R3, -R23, R24 ;  /* 0x0000001817037221 */ /* 0x001fe20000000100 */
[----:B------:R0:W-:Y:S01]  /*45300*/  STL [R1+0x21e8], R2 ;  /* 0x0021e80201007387 */ /* 0x0001e20000100800 */
        /* <DEDUP_REMOVED lines=19> */
[----:B------:R-:W2:Y:S01]  /*45440*/  LDL.LU R12, [R1+0xbb4] ;  /* 0x000bb400010c7983 */ /* 0x000ea20000300800 */
[----:B---3--:R-:W-:-:S05]  /*45450*/  F2FP.PACK_AB R28, R15, R28 ;  /* 0x0000001c0f1c723e */ /* 0x008fca00000000ff */
[----:B------:R0:W-:Y:S04]  /*45460*/  STL [R1+0x21d4], R28 ;  /* 0x0021d41c01007387 */ /* 0x0001e80000100800 */
[----:B0-----:R-:W3:Y:S01]  /*45470*/  LDL.LU R28, [R1+0xbf8] ;  /* 0x000bf800011c7983 */ /* 0x001ee20000300800 */
[----:B------:R-:W3:Y:S02]  /*45480*/  LDL.LU R11, [R1+0x9c8] ;  /* 0x0009c800010b7983 */ /* 0x000ee40000300800 */
[----:B------:R-:W3:Y:S02]  /*45490*/  LDL.LU R10, [R1+0x9cc] ;  /* 0x0009cc00010a7983 */ /* 0x000ee40000300800 */
[----:B------:R-:W3:Y:S01]  /*454a0*/  LDL.LU R15, [R1+0x79c] ;  /* 0x00079c00010f7983 */ /* 0x000ee20000300800 */
[----:B----4-:R-:W-:-:S02]  /*454b0*/  F2FP.PACK_AB R26, R14, R26 ;  /* 0x0000001a0e1a723e */ /* 0x010fc400000000ff */
[----:B------:R-:W4:Y:S03]  /*454c0*/  LDL.LU R14, [R1+0x9c4] ;  /* 0x0009c400010e7983 */ /* 0x000f260000300800 */
[----:B------:R0:W-:Y:S02]  /*454d0*/  STL [R1+0x21ec], R26 ;  /* 0x0021ec1a01007387 */ /* 0x0001e40000100800 */
[----:B0-----:R-:W4:Y:S01]  /*454e0*/  LDL.LU R26, [R1+0xc00] ;  /* 0x000c0000011a7983 */ /* 0x001f220000300800 */
[----:B--2---:R-:W-:Y:S02]  /*454f0*/  F2FP.PACK_AB R27, R2, R27 ;  /* 0x0000001b021b723e */ /* 0x004fe400000000ff */
[----:B------:R-:W-:Y:S02]  /*45500*/  F2FP.PACK_AB R25, R6, R25 ;  /* 0x000000190619723e */ /* 0x000fe400000000ff */
[----:B------:R-:W-:-:S02]  /*45510*/  F2FP.PACK_AB R23, R5, R23 ;  /* 0x000000170517723e */ /* 0x000fc400000000ff */
[----:B------:R-:W-:Y:S02]  /*45520*/  F2FP.PACK_AB R22, R8, R22 ;  /* 0x000000160816723e */ /* 0x000fe400000000ff */
[----:B------:R-:W-:Y:S02]  /*45530*/  F2FP.PACK_AB R20, R7, R20 ;  /* 0x000000140714723e */ /* 0x000fe400000000ff */
[----:B---3--:R-:W-:Y:S02]  /*45540*/  F2FP.PACK_AB R29, R28, R29 ;  /* 0x0000001d1c1d723e */ /* 0x008fe400000000ff */
[----:B----4-:R-:W-:-:S05]  /*45550*/  F2FP.PACK_AB R24, R26, R24 ;  /* 0x000000181a18723e */ /* 0x010fca00000000ff */
[----:B------:R0:W-:Y:S01]  /*45560*/  STL [R1+0x21d8], R24 ;  /* 0x0021d81801007387 */ /* 0x0001e20000100800 */
[----:B------:R-:W-:Y:S02]  /*45570*/  STL [R1+0x21f0], R29 ;  /* 0x0021f01d01007387 */ /* 0x000fe40000100800 */
[----:B------:R-:W-:Y:S02]  /*45580*/  STL [R1+0x21f4], R27 ;  /* 0x0021f41b01007387 */ /* 0x000fe40000100800 */
[----:B------:R-:W-:Y:S01]  /*45590*/  STL [R1+0x21f8], R25 ;  /* 0x0021f81901007387 */ /* 0x000fe20000100800 */
[----:B------:R-:W-:Y:S01]  /*455a0*/  STL [R1+0x21fc], R23 ;  /* 0x0021fc1701007387 */ /* 0x000fe20000100800 */
[----:B------:R-:W-:Y:S02]  /*455b0*/  STL [R1+0x2200], R22 ;  /* 0x0022001601007387 */ /* 0x000fe40000100800 */
[----:B------:R-:W-:Y:S02]  /*455c0*/  STL [R1+0x2204], R20 ;  /* 0x0022041401007387 */ /* 0x000fe40000100800 */
[----:B------:R-:W2:Y:S01]  /*455d0*/  LDL.LU R2, [R1+0xcb4] ;  /* 0x000cb40001027983 */ /* 0x000ea20000300800 */
[----:B------:R-:W-:-:S02]  /*455e0*/  F2FP.PACK_AB R18, R18, R4 ;  /* 0x000000041212723e */ /* 0x000fc400000000ff */
[----:B------:R-:W-:Y:S01]  /*455f0*/  F2FP.PACK_AB R21, R17, R21 ;  /* 0x000000151115723e */ /* 0x000fe200000000ff */
[----:B------:R-:W0:Y:S01]  /*45600*/  S2R R4, SR_TID.X ;  /* 0x0000000000047919 */ /* 0x000e220000002100 */
[----:B------:R-:W-:Y:S01]  /*45610*/  F2FP.PACK_AB R17, R11, R10 ;  /* 0x0000000a0b11723e */ /* 0x000fe200000000ff */
[----:B------:R-:W-:Y:S02]  /*45620*/  FMUL R3, R3, 1.4426950216293334961 ;  /* 0x3fb8aa3b03037820 */ /* 0x000fe40000400000 */
[----:B------:R-:W1:Y:S02]  /*45630*/  S2R R11, SR_TID.X ;  /* 0x00000000000b7919 */ /* 0x000e640000002100 */
[----:B------:R3:W2:Y:S01]  /*45640*/  MUFU.EX2 R0, R3 ;  /* 0x0000000300007308 */ /* 0x0006a20000000800 */
[----:B------:R-:W-:Y:S01]  /*45650*/  F2FP.PACK_AB R16, R16, R19 ;  /* 0x000000131010723e */ /* 0x000fe200000000ff */
[----:B------:R-:W-:Y:S01]  /*45660*/  F2FP.PACK_AB R19, R13, R12 ;  /* 0x0000000c0d13723e */ /* 0x000fe200000000ff */
[----:B------:R-:W-:Y:S03]  /*45670*/  STL [R1+0x2208], R18 ;  /* 0x0022081201007387 */ /* 0x000fe60000100800 */
[----:B------:R-:W-:Y:S02]  /*45680*/  STL [R1+0x220c], R16 ;  /* 0x00220c1001007387 */ /* 0x000fe40000100800 */
[----:B------:R-:W-:Y:S01]  /*45690*/  STL [R1+0x2210], R21 ;  /* 0x0022101501007387 */ /* 0x000fe20000100800 */
[----:B------:R-:W-:Y:S01]  /*456a0*/  STL [R1+0x2214], R19 ;  /* 0x0022141301007387 */ /* 0x000fe20000100800 */
[----:B---3--:R-:W-:-:S02]  /*456b0*/  F2FP.PACK_AB R3, R15, R14 ;  /* 0x0000000e0f03723e */ /* 0x008fc400000000ff */
[----:B0-----:R-:W-:Y:S01]  /*456c0*/  LOP3.LUT R24, R4, 0x1c, RZ, 0xc0, !PT ;  /* 0x0000001c04187812 */ /* 0x001fe200078ec0ff */
[----:B------:R-:W-:Y:S01]  /*456d0*/  STL [R1+0x2218], R4 ;  /* 0x0022180401007387 */ /* 0x000fe20000100800 */
[----:B------:R-:W-:Y:S02]  /*456e0*/  STL [R1+0x221c], R17 ;  /* 0x00221c1101007387 */ /* 0x000fe40000100800 */
[----:B------:R-:W-:Y:S02]  /*456f0*/  STL [R1+0x2220], R3 ;  /* 0x0022200301007387 */ /* 0x000fe40000100800 */
[----:B-1----:R-:W-:Y:S01]  /*45700*/  STL [R1+0x2290], R11 ;  /* 0x0022900b01007387 */ /* 0x002fe20000100800 */
[----:B------:R-:W0:Y:S01]  /*45710*/  S2R R14, SR_TID.X ;  /* 0x00000000000e7919 */ /* 0x000e220000002100 */
[----:B------:R-:W-:Y:S02]  /*45720*/  LOP3.LUT R10, R11, 0x7f, RZ, 0xc0, !PT ;  /* 0x0000007f0b0a7812 */ /* 0x000fe400078ec0ff */
[----:B0-----:R-:W-:-:S04]  /*45730*/  LOP3.LUT R14, R14, 0x7f, RZ, 0xc0, !PT ;  /* 0x0000007f0e0e7812 */ /* 0x001fc800078ec0ff */
[----:B------:R-:W-:-:S04]  /*45740*/  SHF.L.U32 R13, R14, 0x1, RZ ;  /* 0x000000010e0d7819 */ /* 0x000fc800000006ff */
[----:B------:R-:W-:Y:S01]  /*45750*/  LEA R5, R14, -R13, 0x2 ;  /* 0x8000000d0e057211 */ /* 0x000fe200078e10ff */
[----:B--2---:R-:W-:-:S05]  /*45760*/  FFMA R2, R0, R2, R9 ;  /* 0x0000000200027223 */ /* 0x004fca0000000009 */
[----:B------:R-:W-:Y:S01]  /*45770*/  STL [R1+0xcb4], R2 ;  /* 0x000cb40201007387 */ /* 0x000fe20000100800 */
[----:B------:R-:W-:Y:S02]  /*45780*/  STL [R1+0x2224], R0 ;  /* 0x0022240001007387 */ /* 0x000fe40000100800 */
[----:B------:R-:W0:Y:S04]  /*45790*/  LDS R2, [R24.X4+0x10680] ;  /* 0x0106800018027984 */ /* 0x000e280000004800 */
[----:B------:R-:W1:Y:S01]  /*457a0*/  LDS R0, [R24.X4+0x10700] ;  /* 0x0107000018007984 */ /* 0x000e620000004800 */
[----:B0-----:R-:W-:Y:S03]  /*457b0*/  STL [R1+0x9cc], R2 ;  /* 0x0009cc0201007387 */ /* 0x001fe60000100800 */
[----:B-1----:R-:W-:Y:S02]  /*457c0*/  STL [R1+0x9c8], R0 ;  /* 0x0009c80001007387 */ /* 0x002fe40000100800 */
[----:B------:R-:W0:Y:S04]  /*457d0*/  LDS R0, [R24.X4+0x10780] ;  /* 0x0107800018007984 */ /* 0x000e280000004800 */
[----:B------:R-:W-:Y:S01]  /*457e0*/  STL [R1+0x2274], R10 ;  /* 0x0022740a01007387 */ /* 0x000fe20000100800 */
[----:B------:R-:W2:Y:S01]  /*457f0*/  LDL.LU R12, [R1+0x798] ;  /* 0x00079800010c7983 */ /* 0x000ea20000300800 */
[----:B------:R-:W-:-:S03]  /*45800*/  SHF.L.U32 R19, R10, 0x1, RZ ;  /* 0x000000010a137819 */ /* 0x000fc600000006ff */
[----:B------:R-:W-:Y:S06]  /*45810*/  BAR.SYNC.DEFER_BLOCKING 0x0 ;  /* 0x0000000000007b1d */ /* 0x000fec0000010000 */
[----:B0-----:R-:W-:Y:S01]  /*45820*/  STL [R1+0x9c4], R0 ;  /* 0x0009c40001007387 */ /* 0x001fe20000100800 */
[----:B------:R-:W3:Y:S02]  /*45830*/  LDL.LU R9, [R1+0x778] ;  /* 0x0007780001097983 */ /* 0x000ee40000300800 */
[----:B------:R-:W4:Y:S02]  /*45840*/  LDL.LU R14, [R1+0x758] ;  /* 0x00075800010e7983 */ /* 0x000f240000300800 */
[----:B------:R0:W-:Y:S02]  /*45850*/  STL [R1+0x2294], R13 ;  /* 0x0022940d01007387 */ /* 0x0001e40000100800 */
[----:B0-----:R-:W2:Y:S04]  /*45860*/  LDL.LU R13, [R1+0x718] ;  /* 0x00071800010d7983 */ /* 0x001ea80000300800 */
[----:B--2---:R0:W-:Y:S04]  /*45870*/  STL [R1+0x2298], R13 ;  /* 0x0022980d01007387 */ /* 0x0041e80000100800 */
        /* <DEDUP_REMOVED lines=21> */
[----:B------:R0:W-:Y:S03]  /*459d0*/  STL [R1+0x2228], R24 ;  /* 0x0022281801007387 */ /* 0x0001e60000100800 */
[----:B------:R1:W-:Y:S01]  /*459e0*/  STS.U16 [R19+0x10000], R12 ;  /* 0x0100000c13007388 */ /* 0x0003e20000000400 */
[----:B---3--:R3:W-:Y:S02]  /*459f0*/  STS.U16 [R5+0x10800], R9 ;  /* 0x0108000905007388 */ /* 0x0087e40000000400 */
[----:B----4-:R4:W-:Y:S01]  /*45a00*/  STS.U16 [R19+0x11000], R14 ;  /* 0x0110000e13007388 */ /* 0x0109e20000000400 */
[----:B0-----:R-:W2:Y:S01]  /*45a10*/  LDL.LU R24, [R1+0x6f8] ;  /* 0x0006f80001187983 */ /* 0x001ea20000300800 */
[----:B------:R-:W2:Y:S02]  /*45a20*/  LDL.LU R8, [R1+0x3d0] ;  /* 0x0003d00001087983 */ /* 0x000ea40000300800 */
[----:B------:R-:W2:Y:S02]  /*45a30*/  LDL.LU R7, [R1+0x3cc] ;  /* 0x0003cc0001077983 */ /* 0x000ea40000300800 */
[----:B-1----:R-:W2:Y:S01]  /*45a40*/  LDL.LU R12, [R1+0x3c8] ;  /* 0x0003c800010c7983 */ /* 0x002ea20000300800 */
[----:B---3--:R-:W3:Y:S01]  /*45a50*/  LDL.LU R9, [R1+0x3c4] ;  /* 0x0003c40001097983 */ /* 0x008ee20000300800 */
[----:B----4-:R-:W4:Y:S03]  /*45a60*/  LDL.LU R14, [R1+0x3c0] ;  /* 0x0003c000010e7983 */ /* 0x010f260000300800 */
[----:B--2---:R0:W-:Y:S04]  /*45a70*/  STS.U16 [R5+0x11800], R13 ;  /* 0x0118000d05007388 */ /* 0x0041e80000000400 */
[----:B0-----:R-:W2:Y:S04]  /*45a80*/  LDL.LU R13, [R1+0x2298] ;  /* 0x00229800010d7983 */ /* 0x001ea80000300800 */
[----:B--2---:R0:W-:Y:S01]  /*45a90*/  STS.U16 [R19+0x12000], R13 ;  /* 0x0120000d13007388 */ /* 0x0041e20000000400 */
[----:B------:R-:W-:Y:S02]  /*45aa0*/  STS.U16 [R5+0x12800], R24 ;  /* 0x0128001805007388 */ /* 0x000fe40000000400 */
[----:B------:R-:W-:Y:S02]  /*45ab0*/  STS.U16 [R19+0x13000], R10 ;  /* 0x0130000a13007388 */ /* 0x000fe40000000400 */
[----:B------:R-:W-:Y:S01]  /*45ac0*/  STS.U16 [R5+0x13800], R0 ;  /* 0x0138000005007388 */ /* 0x000fe20000000400 */
[----:B------:R-:W-:Y:S01]  /*45ad0*/  STS.U16 [R19+0x14000], R11 ;  /* 0x0140000b13007388 */ /* 0x000fe20000000400 */
        /* <DEDUP_REMOVED lines=16> */
[----:B------:R1:W-:Y:S02]  /*45be0*/  STS.U16 [R5+0x1c800], R15 ;  /* 0x01c8000f05007388 */ /* 0x0003e40000000400 */
[----:B------:R-:W-:Y:S01]  /*45bf0*/  STS.U16 [R19+0x1d000], R8 ;  /* 0x01d0000813007388 */ /* 0x000fe20000000400 */
[----:B0-----:R-:W2:Y:S01]  /*45c00*/  LDL.LU R13, [R1+0x2294] ;  /* 0x00229400010d7983 */ /* 0x001ea20000300800 */
[----:B------:R-:W-:Y:S02]  /*45c10*/  STS.U16 [R5+0x1d800], R7 ;  /* 0x01d8000705007388 */ /* 0x000fe40000000400 */
[----:B------:R0:W-:Y:S01]  /*45c20*/  STS.U16 [R19+0x1e000], R12 ;  /* 0x01e0000c13007388 */ /* 0x0001e20000000400 */
[----:B-1----:R-:W2:Y:S04]  /*45c30*/  LDL.LU R15, [R1+0x3bc] ;  /* 0x0003bc00010f7983 */ /* 0x002ea80000300800 */
        /* <DEDUP_REMOVED lines=8> */
[----:B---3--:R-:W-:Y:S04]  /*45cc0*/  STS.U16 [R5+0x1e800], R9 ;  /* 0x01e8000905007388 */ /* 0x008fe80000000400 */
[----:B------:R-:W3:Y:S01]  /*45cd0*/  LDL.LU R21, [R1+0x674] ;  /* 0x0006740001157983 */ /* 0x000ee20000300800 */
[----:B----4-:R0:W-:Y:S02]  /*45ce0*/  STS.U16 [R19+0x1f000], R14 ;  /* 0x01f0000e13007388 */ /* 0x0101e40000000400 */
[----:B------:R-:W2:Y:S01]  /*45cf0*/  LDL.LU R16, [R1+0x654] ;  /* 0x0006540001107983 */ /* 0x000ea20000300800 */
[----:B0-----:R-:W3:Y:S01]  /*45d00*/  LDL.LU R14, [R1+0x634] ;  /* 0x00063400010e7983 */ /* 0x001ee20000300800 */
        /* <DEDUP_REMOVED lines=11> */
[----:B------:R0:W-:Y:S04]  /*45dc0*/  STL [R1+0x226c], R19 ;  /* 0x00226c1301007387 */ /* 0x0001e80000100800 */
[----:B0-----:R-:W3:Y:S01]  /*45dd0*/  LDL.LU R19, [R1+0x754] ;  /* 0x0007540001137983 */ /* 0x001ee20000300800 */
[----:B--2---:R-:W-:-:S03]  /*45de0*/  LOP3.LUT R13, R13, 0x10, RZ, 0x3c, !PT ;  /* 0x000000100d0d7812 */ /* 0x004fc600078e3cff */
[----:B------:R0:W-:Y:S04]  /*45df0*/  STS.U16 [R5+0x1f800], R15 ;  /* 0x01f8000f05007388 */ /* 0x0001e80000000400 */
[----:B------:R1:W-:Y:S01]  /*45e00*/  STS.U16 [R13+0x10100], R12 ;  /* 0x0101000c0d007388 */ /* 0x0003e20000000400 */
[----:B------:R2:W-:Y:S03]  /*45e10*/  STS.U16 [R13+0x10900], R11 ;  /* 0x0109000b0d007388 */ /* 0x0005e60000000400 */
[----:B0-----:R-:W4:Y:S01]  /*45e20*/  LDL.LU R5, [R1+0x410] ;  /* 0x0004100001057983 */ /* 0x001f220000300800 */
[----:B------:R-:W4:Y:S02]  /*45e30*/  LDL.LU R8, [R1+0x3f0] ;  /* 0x0003f00001087983 */ /* 0x000f240000300800 */
[----:B------:R-:W4:Y:S02]  /*45e40*/  LDL.LU R15, [R1+0x3b8] ;  /* 0x0003b800010f7983 */ /* 0x000f240000300800 */
[----:B------:R-:W4:Y:S01]  /*45e50*/  LDL.LU R7, [R1+0x3ac] ;  /* 0x0003ac0001077983 */ /* 0x000f220000300800 */
[----:B------:R-:W4:Y:S01]  /*45e60*/  LDL.LU R9, [R1+0x3a8] ;  /* 0x0003a80001097983 */ /* 0x000f220000300800 */
[----:B-1----:R-:W4:Y:S02]  /*45e70*/  LDL.LU R12, [R1+0x3a4] ;  /* 0x0003a400010c7983 */ /* 0x002f240000300800 */
[----:B--2---:R-:W2:Y:S01]  /*45e80*/  LDL.LU R11, [R1+0x2290] ;  /* 0x00229000010b7983 */ /* 0x004ea20000300800 */
[----:B---3--:R-:W-:Y:S01]  /*45e90*/  STS.U16 [R13+0x11100], R19 ;  /* 0x011100130d007388 */ /* 0x008fe20000000400 */
        /* <DEDUP_REMOVED lines=8> */
[----:B------:R0:W-:Y:S03]  /*45f20*/  STS.U16 [R13+0x15900], R14 ;  /* 0x0159000e0d007388 */ /* 0x0001e60000000400 */
[----:B0-----:R-:W3:Y:S01]  /*45f30*/  LDL.LU R14, [R1+0x3a0] ;  /* 0x0003a000010e7983 */ /* 0x001ee20000300800 */
[----:B------:R-:W2:Y:S03]  /*45f40*/  LDL.LU R19, [R1+0x770] ;  /* 0x0007700001137983 */ /* 0x000ea60000300800 */
[----:B--2---:R0:W-:Y:S04]  /*45f50*/  STL [R1+0x2280], R19 ;  /* 0x0022801301007387 */ /* 0x0041e80000100800 */
[----:B0-----:R-:W2:Y:S04]  /*45f60*/  LDL.LU R19, [R1+0x790] ;  /* 0x0007900001137983 */ /* 0x001ea80000300800 */
[----:B--2---:R0:W-:Y:S04]  /*45f70*/  STL [R1+0x2284], R19 ;  /* 0x0022841301007387 */ /* 0x0041e80000100800 */
[----:B0-----:R-:W2:Y:S01]  /*45f80*/  LDL.LU R19, [R1+0x398] ;  /* 0x0003980001137983 */ /* 0x001ea20000300800 */
        /* <DEDUP_REMOVED lines=8> */
[----:B------:R-:W-:Y:S03]  /*46010*/  STS.U16 [R13+0x1a100], R28 ;  /* 0x01a1001c0d007388 */ /* 0x000fe60000000400 */
[----:B--2---:R0:W-:Y:S04]  /*46020*/  STL [R1+0x228c], R19 ;  /* 0x00228c1301007387 */ /* 0x0041e80000100800 */
[----:B0-----:R-:W2:Y:S01]  /*46030*/  LDL.LU R19, [R1+0x39c] ;  /* 0x00039c0001137983 */ /* 0x001ea20000300800 */
[----:B------:R-:W2:Y:S02]  /*46040*/  LDL.LU R24, [R1+0x750] ;  /* 0x0007500001187983 */ /* 0x000ea40000300800 */
[----:B------:R-:W-:Y:S02]  /*46050*/  STS.U16 [R13+0x1a900], R2 ;  /* 0x01a900020d007388 */ /* 0x000fe40000000400 */
[----:B------:R-:W-:Y:S01]  /*46060*/  STS.U16 [R13+0x1b100], R6 ;  /* 0x01b100060d007388 */ /* 0x000fe20000000400 */
[----:B------:R-:W-:Y:S01]  /*46070*/  LOP3.LUT R11, R11, 0x7f, RZ, 0xc0, !PT ;  /* 0x0000007f0b0b7812 */ /* 0x000fe200078ec0ff */
[----:B----4-:R-:W-:Y:S01]  /*46080*/  STS.U16 [R13+0x1b900], R5 ;  /* 0x01b900050d007388 */ /* 0x010fe20000000400 */
[----:B------:R-:W-:Y:S02]  /*46090*/  STS.U16 [R13+0x1c100], R8 ;  /* 0x01c100080d007388 */ /* 0x000fe40000000400 */
[----:B------:R0:W-:Y:S02]  /*460a0*/  STS.U16 [R13+0x1c900], R15 ;  /* 0x01c9000f0d007388 */ /* 0x0001e40000000400 */
[C---:B0-----:R-:W-:Y:S01]  /*460b0*/  SHF.L.U32 R15, R11.reuse, 0x1, RZ ;  /* 0x000000010b0f7819 */ /* 0x041fe200000006ff */
[----:B------:R-:W-:Y:S01]  /*460c0*/  SHF.L.U32 R11, R11, 0x1, RZ ;  /* 0x000000010b0b7819 */ /* 0x000fe200000006ff */
[----:B------:R-:W-:Y:S01]  /*460d0*/  STS.U16 [R13+0x1d100], R7 ;  /* 0x01d100070d007388 */ /* 0x000fe20000000400 */
[----:B------:R-:W-:Y:S02]  /*460e0*/  STS.U16 [R13+0x1d900], R9 ;  /* 0x01d900090d007388 */ /* 0x000fe40000000400 */
[----:B------:R-:W-:Y:S01]  /*460f0*/  STS.U16 [R13+0x1e100], R12 ;  /* 0x01e1000c0d007388 */ /* 0x000fe20000000400 */
[----:B--2---:R0:W-:Y:S02]  /*46100*/  STL [R1+0x2288], R24 ;  /* 0x0022881801007387 */ /* 0x0041e40000100800 */
[----:B0-----:R-:W-:-:S02]  /*46110*/  LOP3.LUT R24, R11, 0x10, RZ, 0x3c, !PT ;  /* 0x000000100b187812 */ /* 0x001fc400078e3cff */
[----:B------:R-:W2:Y:S01]  /*46120*/  LDL.LU R11, [R1+0x730] ;  /* 0x00073000010b7983 */ /* 0x000ea20000300800 */
[----:B------:R-:W4:Y:S02]  /*46130*/  LDL.LU R0, [R1+0x710] ;  /* 0x0007100001007983 */ /* 0x000f240000300800 */
        /* <DEDUP_REMOVED lines=20> */
[----:B------:R-:W2:Y:S01]  /*46280*/  LDL.LU R13, [R1+0x3b4] ;  /* 0x0003b400010d7983 */ /* 0x000ea20000300800 */
[----:B---3--:R0:W-:Y:S01]  /*46290*/  STS.U16 [R24+0x1e900], R14 ;  /* 0x01e9000e18007388 */ /* 0x0081e20000000400 */
[----:B------:R-:W3:Y:S02]  /*462a0*/  LDL.LU R12, [R1+0x388] ;  /* 0x00038800010c7983 */ /* 0x000ee40000300800 */
[----:B------:R1:W-:Y:S01]  /*462b0*/  STS.U16 [R24+0x1f100], R19 ;  /* 0x01f1001318007388 */ /* 0x0003e20000000400 */
[----:B0-----:R-:W2:Y:S01]  /*462c0*/  LDL.LU R14, [R1+0x384] ;  /* 0x00038400010e7983 */ /* 0x001ea20000300800 */
[----:B-1----:R-:W2:Y:S01]  /*462d0*/  LDL.LU R19, [R1+0x228c] ;  /* 0x00228c0001137983 */ /* 0x002ea20000300800 */
[----:B------:R-:W-:-:S02]  /*462e0*/  LOP3.LUT R10, R15, 0x20, RZ, 0x3c, !PT ;  /* 0x000000200f0a7812 */ /* 0x000fc400078e3cff */
[----:B--2---:R0:W-:Y:S04]  /*462f0*/  STS.U16 [R24+0x1f900], R19 ;  /* 0x01f9001318007388 */ /* 0x0041e80000000400 */
[----:B0-----:R-:W2:Y:S01]  /*46300*/  LDL.LU R24, [R1+0x2288] ;  /* 0x0022880001187983 */ /* 0x001ea20000300800 */
[----:B------:R-:W2:Y:S03]  /*46310*/  LDL.LU R19, [R1+0x2284] ;  /* 0x0022840001137983 */ /* 0x000ea60000300800 */
[----:B--2---:R0:W-:Y:S04]  /*46320*/  STS.U16 [R10+0x10200], R19 ;  /* 0x010200130a007388 */ /* 0x0041e80000000400 */
[----:B0-----:R-:W2:Y:S04]  /*46330*/  LDL.LU R19, [R1+0x2280] ;  /* 0x0022800001137983 */ /* 0x001ea80000300800 */
[----:B--2---:R-:W-:Y:S01]  /*46340*/  STS.U16 [R10+0x10a00], R19 ;  /* 0x010a00130a007388 */ /* 0x004fe20000000400 */
[----:B------:R-:W-:Y:S02]  /*46350*/  STS.U16 [R10+0x11200], R24 ;  /* 0x011200180a007388 */ /* 0x000fe40000000400 */
[----:B------:R0:W-:Y:S02]  /*46360*/  STS.U16 [R10+0x11a00], R11 ;  /* 0x011a000b0a007388 */ /* 0x0001e40000000400 */
[----:B----4-:R-:W-:Y:S01]  /*46370*/  STS.U16 [R10+0x12200], R0 ;  /* 0x012200000a007388 */ /* 0x010fe20000000400 */
        /* <DEDUP_REMOVED lines=21> */
[----:B---3--:R-:W-:Y:S03]  /*464d0*/  STS.U16 [R10+0x1d200], R12 ;  /* 0x01d2000c0a007388 */ /* 0x008fe60000000400 */
[----:B0-----:R-:W2:Y:S01]  /*464e0*/  LDL.LU R11, [R1+0x380] ;  /* 0x00038000010b7983 */ /* 0x001ea20000300800 */
[----:B------:R0:W-:Y:S03]  /*464f0*/  STS.U16 [R10+0x1da00], R14 ;  /* 0x01da000e0a007388 */ /* 0x0001e60000000400 */
[----:B0-----:R-:W3:Y:S04]  /*46500*/  LDL.LU R14, [R1+0x374] ;  /* 0x00037400010e7983 */ /* 0x001ee80000300800 */
[----:B---3--:R0:W-:Y:S04]  /*46510*/  STL [R1+0x2278], R14 ;  /* 0x0022780e01007387 */ /* 0x0081e80000100800 */
[----:B0-----:R-:W3:Y:S04]  /*46520*/  LDL.LU R14, [R1+0x378] ;  /* 0x00037800010e7983 */ /* 0x001ee80000300800 */
[----:B--2---:R-:W-:Y:S04]  /*46530*/  STS.U16 [R10+0x1e200], R11 ;  /* 0x01e2000b0a007388 */ /* 0x004fe80000000400 */
[----:B---3--:R0:W-:Y:S04]  /*46540*/  STL [R1+0x227c], R14 ;  /* 0x00227c0e01007387 */ /* 0x0081e80000100800 */
[----:B0-----:R-:W2:Y:S01]  /*46550*/  LDL.LU R14, [R1+0x37c] ;  /* 0x00037c00010e7983 */ /* 0x001ea20000300800 */
[----:B------:R-:W3:Y:S02]  /*46560*/  LDL.LU R12, [R1+0x78c] ;  /* 0x00078c00010c7983 */ /* 0x000ee40000300800 */
[----:B------:R-:W4:Y:S02]  /*46570*/  LDL.LU R19, [R1+0x76c] ;  /* 0x00076c0001137983 */ /* 0x000f240000300800 */
        /* <DEDUP_REMOVED lines=22> */
[----:B------:R-:W-:Y:S01]  /*466e0*/  LOP3.LUT R0, R15, 0x30, RZ, 0x3c, !PT ;  /* 0x000000300f007812 */ /* 0x000fe200078e3cff */
[----:B------:R-:W3:Y:S02]  /*466f0*/  LDL.LU R13, [R1+0x3e8] ;  /* 0x0003e800010d7983 */ /* 0x000ee40000300800 */
[----:B------:R-:W3:Y:S01]  /*46700*/  LDL.LU R15, [R1+0x3b0] ;  /* 0x0003b000010f7983 */ /* 0x000ee20000300800 */
[----:B--2---:R0:W-:Y:S04]  /*46710*/  STS.U16 [R10+0x1ea00], R14 ;  /* 0x01ea000e0a007388 */ /* 0x0041e80000000400 */
[----:B0-----:R-:W2:Y:S04]  /*46720*/  LDL.LU R14, [R1+0x227c] ;  /* 0x00227c00010e7983 */ /* 0x001ea80000300800 */
[----:B--2---:R0:W-:Y:S04]  /*46730*/  STS.U16 [R10+0x1f200], R14 ;  /* 0x01f2000e0a007388 */ /* 0x0041e80000000400 */
[----:B0-----:R-:W2:Y:S04]  /*46740*/  LDL.LU R14, [R1+0x2278] ;  /* 0x00227800010e7983 */ /* 0x001ea80000300800 */
[----:B--2---:R0:W-:Y:S01]  /*46750*/  STS.U16 [R10+0x1fa00], R14 ;  /* 0x01fa000e0a007388 */ /* 0x0041e20000000400 */
[----:B---3--:R1:W-:Y:S02]  /*46760*/  STS.U16 [R0+0x10300], R12 ;  /* 0x0103000c00007388 */ /* 0x0083e40000000400 */
[----:B----4-:R-:W-:Y:S02]  /*46770*/  STS.U16 [R0+0x10b00], R19 ;  /* 0x010b001300007388 */ /* 0x010fe40000000400 */
[----:B------:R-:W-:Y:S01]  /*46780*/  STS.U16 [R0+0x11300], R24 ;  /* 0x0113001800007388 */ /* 0x000fe20000000400 */
[----:B------:R-:W-:Y:S01]  /*46790*/  STS.U16 [R0+0x11b00], R3 ;  /* 0x011b000300007388 */ /* 0x000fe20000000400 */
[----:B------:R-:W-:Y:S02]  /*467a0*/  STS.U16 [R0+0x12300], R17 ;  /* 0x0123001100007388 */ /* 0x000fe40000000400 */
[----:B------:R-:W-:Y:S01]  /*467b0*/  STS.U16 [R0+0x12b00], R4 ;  /* 0x012b000400007388 */ /* 0x000fe20000000400 */
        /* <DEDUP_REMOVED lines=14> */
[----:B------:R0:W-:Y:S02]  /*468a0*/  STS.U16 [R0+0x19b00], R11 ;  /* 0x019b000b00007388 */ /* 0x0001e40000000400 */
[----:B------:R-:W-:Y:S01]  /*468b0*/  STS.U16 [R0+0x1a300], R5 ;  /* 0x01a3000500007388 */ /* 0x000fe20000000400 */
[----:B------:R-:W-:Y:S04]  /*468c0*/  STS.U16 [R0+0x1ab00], R8 ;  /* 0x01ab000800007388 */ /* 0x000fe80000000400 */
[----:B------:R-:W3:Y:S01]  /*468d0*/  LDL.LU R14, [R1+0x2270] ;  /* 0x00227000010e7983 */ /* 0x000ee20000300800 */
[----:B------:R-:W-:Y:S02]  /*468e0*/  STS.U16 [R0+0x1b300], R7 ;  /* 0x01b3000700007388 */ /* 0x000fe40000000400 */
[----:B-1----:R-:W4:Y:S02]  /*468f0*/  LDL.LU R12, [R1+0x36c] ;  /* 0x00036c00010c7983 */ /* 0x002f240000300800 */
[----:B------:R-:W-:Y:S01]  /*46900*/  STS.U16 [R0+0x1bb00], R9 ;  /* 0x01bb000900007388 */ /* 0x000fe20000000400 */
[----:B------:R-:W-:Y:S04]  /*46910*/  STS.U16 [R0+0x1c300], R13 ;  /* 0x01c3000d00007388 */ /* 0x000fe80000000400 */
[----:B0-----:R-:W3:Y:S01]  /*46920*/  LDL.LU R11, [R1+0x360] ;  /* 0x00036000010b7983 */ /* 0x001ee20000300800 */
[----:B------:R0:W-:Y:S03]  /*46930*/  STS.U16 [R0+0x1cb00], R15 ;  /* 0x01cb000f00007388 */ /* 0x0001e60000000400 */
[----:B0-----:R-:W3:Y:S01]  /*46940*/  LDL.LU R15, [R1+0x358] ;  /* 0x00035800010f7983 */ /* 0x001ee20000300800 */
[----:B------:R-:W3:Y:S01]  /*46950*/  LDL.LU R19, [R1+0x354] ;  /* 0x0003540001137983 */ /* 0x000ee20000300800 */
[----:B--2---:R-:W-:-:S02]  /*46960*/  SHF.L.U32 R24, R10, 0x1, RZ ;  /* 0x000000010a187819 */ /* 0x004fc400000006ff */
        /* <DEDUP_REMOVED lines=20> */
[----:B----4-:R0:W-:Y:S04]  /*46ab0*/  STS.U16 [R0+0x1d300], R12 ;  /* 0x01d3000c00007388 */ /* 0x0101e80000000400 */
[----:B------:R-:W4:Y:S01]  /*46ac0*/  LDL.LU R5, [R1+0x484] ;  /* 0x0004840001057983 */ /* 0x000f220000300800 */
[----:B---3--:R1:W-:Y:S03]  /*46ad0*/  STS.U16 [R0+0x1db00], R11 ;  /* 0x01db000b00007388 */ /* 0x0083e60000000400 */
[----:B------:R-:W3:Y:S01]  /*46ae0*/  LDL.LU R13, [R1+0x464] ;  /* 0x00046400010d7983 */ /* 0x000ee20000300800 */
[----:B------:R-:W-:Y:S03]  /*46af0*/  STS.U16 [R0+0x1e300], R14 ;  /* 0x01e3000e00007388 */ /* 0x000fe60000000400 */
[----:B0-----:R-:W3:Y:S04]  /*46b00*/  LDL.LU R12, [R1+0x444] ;  /* 0x00044400010c7983 */ /* 0x001ee80000300800 */
[----:B-1----:R-:W3:Y:S04]  /*46b10*/  LDL.LU R11, [R1+0x424] ;  /* 0x00042400010b7983 */ /* 0x002ee80000300800 */
[----:B------:R0:W-:Y:S04]  /*46b20*/  STS.U16 [R0+0x1eb00], R15 ;  /* 0x01eb000f00007388 */ /* 0x0001e80000000400 */
[----:B0-----:R-:W3:Y:S01]  /*46b30*/  LDL.LU R15, [R1+0x404] ;  /* 0x00040400010f7983 */ /* 0x001ee20000300800 */
[C---:B------:R-:W-:Y:S01]  /*46b40*/  LOP3.LUT R14, R24.reuse, 0x40, RZ, 0x3c, !PT ;  /* 0x00000040180e7812 */ /* 0x040fe200078e3cff */
[----:B------:R0:W-:Y:S02]  /*46b50*/  STS.U16 [R0+0x1f300], R19 ;  /* 0x01f3001300007388 */ /* 0x0001e40000000400 */
[----:B0-----:R-:W3:Y:S04]  /*46b60*/  LDL.LU R19, [R1+0x226c] ;  /* 0x00226c0001137983 */ /* 0x001ee80000300800 */
        /* <DEDUP_REMOVED lines=18> */
[----:B0-----:R-:W2:Y:S01]  /*46c90*/  LDL.LU R10, [R1+0x3e4] ;  /* 0x0003e400010a7983 */ /* 0x001ea20000300800 */
[----:B------:R0:W-:Y:S02]  /*46ca0*/  STS.U16 [R14+0x18c00], R7 ;  /* 0x018c00070e007388 */ /* 0x0001e40000000400 */
[----:B------:R3:W-:Y:S02]  /*46cb0*/  STS.U16 [R14+0x19400], R9 ;  /* 0x019400090e007388 */ /* 0x0007e40000000400 */
[----:B----4-:R-:W-:Y:S01]  /*46cc0*/  STS.U16 [R14+0x19c00], R5 ;  /* 0x019c00050e007388 */ /* 0x010fe20000000400 */
[----:B---3--:R3:W-:Y:S04]  /*46cd0*/  STS.U16 [R14+0x1a400], R13 ;  /* 0x01a4000d0e007388 */ /* 0x0087e80000000400 */
[----:B-1----:R-:W4:Y:S01]  /*46ce0*/  LDL.LU R8, [R1+0x394] ;  /* 0x0003940001087983 */ /* 0x002f220000300800 */
[----:B0-----:R-:W4:Y:S02]  /*46cf0*/  LDL.LU R7, [R1+0x368] ;  /* 0x0003680001077983 */ /* 0x001f240000300800 */
[----:B------:R-:W4:Y:S01]  /*46d00*/  LDL.LU R9, [R1+0x344] ;  /* 0x0003440001097983 */ /* 0x000f220000300800 */
[----:B------:R0:W-:Y:S01]  /*46d10*/  STS.U16 [R14+0x1ac00], R12 ;  /* 0x01ac000c0e007388 */ /* 0x0001e20000000400 */
[----:B------:R-:W-:Y:S03]  /*46d20*/  STS.U16 [R14+0x1b400], R11 ;  /* 0x01b4000b0e007388 */ /* 0x000fe60000000400 */
[----:B---3--:R-:W3:Y:S04]  /*46d30*/  LDL.LU R13, [R1+0x338] ;  /* 0x00033800010d7983 */ /* 0x008ee80000300800 */
[----:B0-----:R-:W3:Y:S04]  /*46d40*/  LDL.LU R12, [R1+0x334] ;  /* 0x00033400010c7983 */ /* 0x001ee80000300800 */
[----:B------:R0:W-:Y:S04]  /*46d50*/  STS.U16 [R14+0x1bc00], R15 ;  /* 0x01bc000f0e007388 */ /* 0x0001e80000000400 */
        /* <DEDUP_REMOVED lines=18> */
[----:B------:R-:W3:Y:S01]  /*46e80*/  LDL.LU R11, [R1+0x4ec] ;  /* 0x0004ec00010b7983 */ /* 0x000ee20000300800 */
[----:B--2---:R0:W-:Y:S04]  /*46e90*/  STS.U16 [R14+0x1c400], R10 ;  /* 0x01c4000a0e007388 */ /* 0x0041e80000000400 */
[----:B----4-:R1:W-:Y:S04]  /*46ea0*/  STS.U16 [R14+0x1cc00], R8 ;  /* 0x01cc00080e007388 */ /* 0x0103e80000000400 */
[----:B0-----:R-:W2:Y:S01]  /*46eb0*/  LDL.LU R10, [R1+0x4a4] ;  /* 0x0004a400010a7983 */ /* 0x001ea20000300800 */
[----:B------:R-:W4:Y:S02]  /*46ec0*/  LDL.LU R5, [R1+0x480] ;  /* 0x0004800001057983 */ /* 0x000f240000300800 */
[----:B------:R0:W-:Y:S02]  /*46ed0*/  STS.U16 [R14+0x1d400], R7 ;  /* 0x01d400070e007388 */ /* 0x0001e40000000400 */
[----:B------:R3:W-:Y:S02]  /*46ee0*/  STS.U16 [R14+0x1dc00], R9 ;  /* 0x01dc00090e007388 */ /* 0x0007e40000000400 */
[----:B---3--:R3:W-:Y:S04]  /*46ef0*/  STS.U16 [R14+0x1e400], R13 ;  /* 0x01e4000d0e007388 */ /* 0x0087e80000000400 */
[----:B-1----:R-:W2:Y:S01]  /*46f00*/  LDL.LU R8, [R1+0x460] ;  /* 0x0004600001087983 */ /* 0x002ea20000300800 */
[----:B0-----:R-:W2:Y:S03]  /*46f10*/  LDL.LU R7, [R1+0x440] ;  /* 0x0004400001077983 */ /* 0x001ea60000300800 */
[----:B------:R0:W-:Y:S04]  /*46f20*/  STS.U16 [R14+0x1ec00], R12 ;  /* 0x01ec000c0e007388 */ /* 0x0001e80000000400 */
[----:B------:R-:W2:Y:S04]  /*46f30*/  LDL.LU R9, [R1+0x420] ;  /* 0x0004200001097983 */ /* 0x000ea80000300800 */
[----:B---3--:R-:W3:Y:S04]  /*46f40*/  LDL.LU R13, [R1+0x2268] ;  /* 0x00226800010d7983 */ /* 0x008ee80000300800 */
[----:B0-----:R-:W2:Y:S04]  /*46f50*/  LDL.LU R12, [R1+0x2264] ;  /* 0x00226400010c7983 */ /* 0x001ea80000300800 */
[----:B------:R0:W-:Y:S04]  /*46f60*/  STS.U16 [R14+0x1f400], R15 ;  /* 0x01f4000f0e007388 */ /* 0x0001e80000000400 */
[----:B0-----:R-:W2:Y:S01]  /*46f70*/  LDL.LU R15, [R1+0x2260] ;  /* 0x00226000010f7983 */ /* 0x001ea20000300800 */
[----:B------:R-:W-:-:S03]  /*46f80*/  LOP3.LUT R24, R24, 0x50, RZ, 0x3c, !PT ;  /* 0x0000005018187812 */ /* 0x000fc600078e3cff */
[----:B--2---:R0:W-:Y:S02]  /*46f90*/  STS.U16 [R14+0x1fc00], R15 ;  /* 0x01fc000f0e007388 */ /* 0x0041e40000000400 */
        /* <DEDUP_REMOVED lines=13> */
[----:B------:R-:W-:Y:S01]  /*47070*/  STS.U16 [R24+0x16d00], R26 ;  /* 0x016d001a18007388 */ /* 0x000fe20000000400 */
[----:B0-----:R-:W2:Y:S01]  /*47080*/  LDL.LU R14, [R1+0x225c] ;  /* 0x00225c00010e7983 */ /* 0x001ea20000300800 */
[----:B------:R-:W-:Y:S02]  /*47090*/  STS.U16 [R24+0x17500], R28 ;  /* 0x0175001c18007388 */ /* 0x000fe40000000400 */
[----:B------:R-:W2:Y:S02]  /*470a0*/  LDL.LU R15, [R1+0x2258] ;  /* 0x00225800010f7983 */ /* 0x000ea40000300800 */
[----:B------:R-:W-:Y:S01]  /*470b0*/  STS.U16 [R24+0x17d00], R2 ;  /* 0x017d000218007388 */ /* 0x000fe20000000400 */
[----:B------:R-:W-:Y:S01]  /*470c0*/  STS.U16 [R24+0x18500], R6 ;  /* 0x0185000618007388 */ /* 0x000fe20000000400 */
[----:B------:R0:W-:Y:S02]  /*470d0*/  STS.U16 [R24+0x18d00], R11 ;  /* 0x018d000b18007388 */ /* 0x0001e40000000400 */
[----:B------:R1:W-:Y:S01]  /*470e0*/  STS.U16 [R24+0x19500], R10 ;  /* 0x0195000a18007388 */ /* 0x0003e20000000400 */
[----:B0-----:R-:W3:Y:S01]  /*470f0*/  LDL.LU R11, [R1+0x390] ;  /* 0x00039000010b7983 */ /* 0x001ee20000300800 */
[----:B-1----:R-:W3:Y:S02]  /*47100*/  LDL.LU R10, [R1+0x364] ;  /* 0x00036400010a7983 */ /* 0x002ee40000300800 */
        /* <DEDUP_REMOVED lines=14> */
[----:B------:R-:W3:Y:S04]  /*471f0*/  LDL.LU R28, [R1+0x5e0] ;  /* 0x0005e000011c7983 */ /* 0x000ee80000300800 */
[----:B----4-:R0:W-:Y:S01]  /*47200*/  STS.U16 [R24+0x19d00], R5 ;  /* 0x019d000518007388 */ /* 0x0101e20000000400 */
[----:B------:R-:W2:Y:S02]  /*47210*/  LDL.LU R2, [R1+0x5c0] ;  /* 0x0005c00001027983 */ /* 0x000ea40000300800 */
[----:B------:R1:W-:Y:S02]  /*47220*/  STS.U16 [R24+0x1a500], R8 ;  /* 0x01a5000818007388 */ /* 0x0003e40000000400 */
[----:B------:R-:W2:Y:S01]  /*47230*/  LDL.LU R6, [R1+0x5a0] ;  /* 0x0005a00001067983 */ /* 0x000ea20000300800 */
[----:B------:R1:W-:Y:S01]  /*47240*/  STS.U16 [R24+0x1ad00], R7 ;  /* 0x01ad000718007388 */ /* 0x0003e20000000400 */
[----:B------:R1:W-:Y:S03]  /*47250*/  STS.U16 [R24+0x1b500], R9 ;  /* 0x01b5000918007388 */ /* 0x0003e60000000400 */
[----:B0-----:R-:W2:Y:S01]  /*47260*/  LDL.LU R5, [R1+0x580] ;  /* 0x0005800001057983 */ /* 0x001ea20000300800 */
[----:B-1----:R-:W2:Y:S03]  /*47270*/  LDL.LU R8, [R1+0x4e0] ;  /* 0x0004e00001087983 */ /* 0x002ea60000300800 */
[----:B------:R-:W2:Y:S01]  /*47280*/  LDL.LU R7, [R1+0x4a0] ;  /* 0x0004a00001077983 */ /* 0x000ea20000300800 */
[----:B------:R-:W2:Y:S03]  /*47290*/  LDL.LU R9, [R1+0x47c] ;  /* 0x00047c0001097983 */ /* 0x000ea60000300800 */
[----:B--2---:R-:W-:Y:S01]  /*472a0*/  STS.U16 [R24+0x1bd00], R15 ;  /* 0x01bd000f18007388 */ /* 0x004fe20000000400 */
[----:B------:R0:W-:Y:S03]  /*472b0*/  STS.U16 [R24+0x1c500], R14 ;  /* 0x01c5000e18007388 */ /* 0x0001e60000000400 */
[----:B0-----:R-:W2:Y:S01]  /*472c0*/  LDL.LU R14, [R1+0x45c] ;  /* 0x00045c00010e7983 */ /* 0x001ea20000300800 */
[----:B------:R-:W2:Y:S03]  /*472d0*/  LDL.LU R15, [R1+0x43c] ;  /* 0x00043c00010f7983 */ /* 0x000ea60000300800 */
[----:B---3--:R0:W-:Y:S01]  /*472e0*/  STS.U16 [R24+0x1cd00], R11 ;  /* 0x01cd000b18007388 */ /* 0x0081e20000000400 */
[----:B------:R1:W-:Y:S03]  /*472f0*/  STS.U16 [R24+0x1d500], R10 ;  /* 0x01d5000a18007388 */ /* 0x0003e60000000400 */
[----:B0-----:R-:W3:Y:S01]  /*47300*/  LDL.LU R11, [R1+0x2254] ;  /* 0x00225400010b7983 */ /* 0x001ee20000300800 */
[----:B-1----:R-:W2:Y:S02]  /*47310*/  LDL.LU R10, [R1+0x2250] ;  /* 0x00225000010a7983 */ /* 0x002ea40000300800 */
[----:B------:R0:W-:Y:S02]  /*47320*/  STS.U16 [R24+0x1dd00], R4 ;  /* 0x01dd000418007388 */ /* 0x0001e40000000400 */
[----:B0-----:R-:W-:Y:S01]  /*47330*/  LOP3.LUT R4, R19, 0x60, RZ, 0x3c, !PT ;  /* 0x0000006013047812 */ /* 0x001fe200078e3cff */
[----:B--2---:R0:W-:Y:S01]  /*47340*/  STS.U16 [R24+0x1e500], R10 ;  /* 0x01e5000a18007388 */ /* 0x0041e20000000400 */
[----:B---3--:R1:W-:Y:S02]  /*47350*/  STS.U16 [R24+0x1ed00], R11 ;  /* 0x01ed000b18007388 */ /* 0x0083e40000000400 */
[----:B------:R2:W-:Y:S02]  /*47360*/  STS.U16 [R24+0x1f500], R12 ;  /* 0x01f5000c18007388 */ /* 0x0005e40000000400 */
[----:B------:R3:W-:Y:S01]  /*47370*/  STS.U16 [R24+0x1fd00], R13 ;  /* 0x01fd000d18007388 */ /* 0x0007e20000000400 */
[----:B0-----:R-:W4:Y:S01]  /*47380*/  LDL.LU R10, [R1+0x224c] ;  /* 0x00224c00010a7983 */ /* 0x001f220000300800 */
[----:B------:R0:W-:Y:S02]  /*47390*/  STL [R1+0x223c], R19 ;  /* 0x00223c1301007387 */ /* 0x0001e40000100800 */
[----:B-1----:R-:W4:Y:S02]  /*473a0*/  LDL.LU R11, [R1+0x2248] ;  /* 0x00224800010b7983 */ /* 0x002f240000300800 */
[----:B--2---:R-:W2:Y:S01]  /*473b0*/  LDL.LU R12, [R1+0x2244] ;  /* 0x00224400010c7983 */ /* 0x004ea20000300800 */
[----:B---3--:R-:W3:Y:S04]  /*473c0*/  LDL.LU R13, [R1+0x2240] ;  /* 0x00224000010d7983 */ /* 0x008ee80000300800 */
[----:B0-----:R-:W4:Y:S04]  /*473d0*/  LDL.LU R19, [R1+0x34c] ;  /* 0x00034c0001137983 */ /* 0x001f280000300800 */
[----:B------:R0:W-:Y:S01]  /*473e0*/  STS.U16 [R4+0x10600], R0 ;  /* 0x0106000004007388 */ /* 0x0001e20000000400 */
[----:B------:R1:W-:Y:S02]  /*473f0*/  STS.U16 [R4+0x10e00], R3 ;  /* 0x010e000304007388 */ /* 0x0003e40000000400 */
[----:B------:R1:W-:Y:S02]  /*47400*/  STS.U16 [R4+0x11600], R17 ;  /* 0x0116001104007388 */ /* 0x0003e40000000400 */
[----:B------:R1:W-:Y:S01]  /*47410*/  STS.U16 [R4+0x11e00], R21 ;  /* 0x011e001504007388 */ /* 0x0003e20000000400 */
[----:B------:R-:W4:Y:S04]  /*47420*/  LDL.LU R24, [R1+0x33c] ;  /* 0x00033c0001187983 */ /* 0x000f280000300800 */
[----:B------:R1:W-:Y:S01]  /*47430*/  STS.U16 [R4+0x12600], R16 ;  /* 0x0126001004007388 */ /* 0x0003e20000000400 */
[----:B------:R1:W-:Y:S02]  /*47440*/  STS.U16 [R4+0x12e00], R18 ;  /* 0x012e001204007388 */ /* 0x0003e40000000400 */
[----:B------:R1:W-:Y:S01]  /*47450*/  STS.U16 [R4+0x13600], R20 ;  /* 0x0136001404007388 */ /* 0x0003e20000000400 */
[----:B0-----:R-:W4:Y:S01]  /*47460*/  LDL.LU R0, [R1+0x31c] ;  /* 0x00031c0001007983 */ /* 0x001f220000300800 */
[----:B-1----:R-:W4:Y:S02]  /*47470*/  LDL.LU R3, [R1+0x308] ;  /* 0x0003080001037983 */ /* 0x002f240000300800 */
[----:B------:R-:W4:Y:S02]  /*47480*/  LDL.LU R17, [R1+0x300] ;  /* 0x0003000001117983 */ /* 0x000f240000300800 */
[----:B------:R0:W-:Y:S01]  /*47490*/  STS.U16 [R4+0x13e00], R22 ;  /* 0x013e001604007388 */ /* 0x0001e20000000400 */
[----:B------:R-:W4:Y:S04]  /*474a0*/  LDL.LU R21, [R1+0x2f8] ;  /* 0x0002f80001157983 */ /* 0x000f280000300800 */
[----:B------:R1:W-:Y:S01]  /*474b0*/  STS.U16 [R4+0x14600], R23 ;  /* 0x0146001704007388 */ /* 0x0003e20000000400 */
[----:B------:R-:W4:Y:S02]  /*474c0*/  LDL.LU R16, [R1+0x77c] ;  /* 0x00077c0001107983 */ /* 0x000f240000300800 */
[----:B------:R1:W-:Y:S02]  /*474d0*/  STS.U16 [R4+0x14e00], R25 ;  /* 0x014e001904007388 */ /* 0x0003e40000000400 */
[----:B------:R-:W4:Y:S01]  /*474e0*/  LDL.LU R18, [R1+0x75c] ;  /* 0x00075c0001127983 */ /* 0x000f220000300800 */
[----:B------:R1:W-:Y:S04]  /*474f0*/  STS.U16 [R4+0x15600], R27 ;  /* 0x0156001b04007388 */ /* 0x0003e80000000400 */
[----:B------:R-:W4:Y:S01]  /*47500*/  LDL.LU R20, [R1+0x73c] ;  /* 0x00073c0001147983 */ /* 0x000f220000300800 */
[----:B------:R1:W-:Y:S02]  /*47510*/  STS.U16 [R4+0x15e00], R29 ;  /* 0x015e001d04007388 */ /* 0x0003e40000000400 */
[----:B0-----:R-:W4:Y:S02]  /*47520*/  LDL.LU R22, [R1+0x71c] ;  /* 0x00071c0001167983 */ /* 0x001f240000300800 */
[----:B------:R0:W-:Y:S01]  /*47530*/  STS.U16 [R4+0x16600], R26 ;  /* 0x0166001a04007388 */ /* 0x0001e20000000400 */
[----:B------:R0:W-:Y:S04]  /*47540*/  STS.U16 [R4+0x16e00], R28 ;  /* 0x016e001c04007388 */ /* 0x0001e80000000400 */
[----:B-1----:R-:W4:Y:S01]  /*47550*/  LDL.LU R23, [R1+0x6fc] ;  /* 0x0006fc0001177983 */ /* 0x002f220000300800 */
[----:B------:R-:W4:Y:S02]  /*47560*/  LDL.LU R25, [R1+0x6dc] ;  /* 0x0006dc0001197983 */ /* 0x000f240000300800 */
[----:B------:R1:W-:Y:S02]  /*47570*/  STS.U16 [R4+0x17600], R2 ;  /* 0x0176000204007388 */ /* 0x0003e40000000400 */
[----:B------:R1:W-:Y:S01]  /*47580*/  STS.U16 [R4+0x17e00], R6 ;  /* 0x017e000604007388 */ /* 0x0003e20000000400 */
[----:B------:R-:W4:Y:S01]  /*47590*/  LDL.LU R27, [R1+0x6bc] ;  /* 0x0006bc00011b7983 */ /* 0x000f220000300800 */
[----:B------:R-:W4:Y:S03]  /*475a0*/  LDL.LU R29, [R1+0x69c] ;  /* 0x00069c00011d7983 */ /* 0x000f260000300800 */
[----:B------:R1:W-:Y:S04]  /*475b0*/  STS.U16 [R4+0x18600], R5 ;  /* 0x0186000504007388 */ /* 0x0003e80000000400 */
[----:B0-----:R-:W4:Y:S01]  /*475c0*/  LDL.LU R26, [R1+0x67c] ;  /* 0x00067c00011a7983 */ /* 0x001f220000300800 */
[----:B------:R0:W-:Y:S02]  /*475d0*/  STS.U16 [R4+0x18e00], R8 ;  /* 0x018e000804007388 */ /* 0x0001e40000000400 */
[----:B------:R-:W4:Y:S02]  /*475e0*/  LDL.LU R28, [R1+0x65c] ;  /* 0x00065c00011c7983 */ /* 0x000f240000300800 */
[----:B------:R0:W-:Y:S01]  /*475f0*/  STS.U16 [R4+0x19600], R7 ;  /* 0x0196000704007388 */ /* 0x0001e20000000400 */
[----:B------:R0:W-:Y:S04]  /*47600*/  STS.U16 [R4+0x19e00], R9 ;  /* 0x019e000904007388 */ /* 0x0001e80000000400 */
[----:B-1----:R-:W4:Y:S01]  /*47610*/  LDL.LU R2, [R1+0x63c] ;  /* 0x00063c0001027983 */ /* 0x002f220000300800 */
[----:B------:R-:W4:Y:S02]  /*47620*/  LDL.LU R6, [R1+0x61c] ;  /* 0x00061c0001067983 */ /* 0x000f240000300800 */
[----:B------:R-:W-:Y:S02]  /*47630*/  STS.U16 [R4+0x1a600], R14 ;  /* 0x01a6000e04007388 */ /* 0x000fe40000000400 */
[----:B------:R-:W-:Y:S01]  /*47640*/  STS.U16 [R4+0x1ae00], R15 ;  /* 0x01ae000f04007388 */ /* 0x000fe20000000400 */
[----:B------:R-:W4:Y:S01]  /*47650*/  LDL.LU R5, [R1+0x5fc] ;  /* 0x0005fc0001057983 */ /* 0x000f220000300800 */
[----:B0-----:R-:W4:Y:S03]  /*47660*/  LDL.LU R8, [R1+0x5dc] ;  /* 0x0005dc0001087983 */ /* 0x001f260000300800 */
[----:B------:R-:W4:Y:S01]  /*47670*/  LDL.LU R7, [R1+0x5bc] ;  /* 0x0005bc0001077983 */ /* 0x000f220000300800 */
[----:B------:R-:W4:Y:S03]  /*47680*/  LDL.LU R9, [R1+0x59c] ;  /* 0x00059c0001097983 */ /* 0x000f260000300800 */
[----:B---3--:R-:W-:Y:S01]  /*47690*/  STS.U16 [R4+0x1b600], R13 ;  /* 0x01b6000d04007388 */ /* 0x008fe20000000400 */
[----:B--2---:R0:W-:Y:S02]  /*476a0*/  STS.U16 [R4+0x1be00], R12 ;  /* 0x01be000c04007388 */ /* 0x0041e40000000400 */
[----:B----4-:R-:W-:Y:S01]  /*476b0*/  STS.U16 [R4+0x1c600], R11 ;  /* 0x01c6000b04007388 */ /* 0x010fe20000000400 */
[----:B------:R1:W-:Y:S04]  /*476c0*/  STS.U16 [R4+0x1ce00], R10 ;  /* 0x01ce000a04007388 */ /* 0x0003e80000000400 */
[----:B0-----:R-:W2:Y:S01]  /*476d0*/  LDL.LU R12, [R1+0x57c] ;  /* 0x00057c00010c7983 */ /* 0x001ea20000300800 */
[----:B------:R-:W3:Y:S02]  /*476e0*/  LDL.LU R13, [R1+0x4d4] ;  /* 0x0004d400010d7983 */ /* 0x000ee40000300800 */
[----:B------:R-:W4:Y:S02]  /*476f0*/  LDL.LU R14, [R1+0x498] ;  /* 0x00049800010e7983 */ /* 0x000f240000300800 */
[----:B------:R-:W2:Y:S01]  /*47700*/  LDL.LU R15, [R1+0x478] ;  /* 0x00047800010f7983 */ /* 0x000ea20000300800 */
[----:B-1----:R-:W2:Y:S01]  /*47710*/  LDL.LU R10, [R1+0x458] ;  /* 0x00045800010a7983 */ /* 0x002ea20000300800 */
[----:B------:R-:W2:Y:S03]  /*47720*/  LDL.LU R11, [R1+0x438] ;  /* 0x00043800010b7983 */ /* 0x000ea60000300800 */
[----:B------:R0:W-:Y:S04]  /*47730*/  STS.U16 [R4+0x1d600], R19 ;  /* 0x01d6001304007388 */ /* 0x0001e80000000400 */
[----:B0-----:R-:W2:Y:S01]  /*47740*/  LDL.LU R19, [R1+0x223c] ;  /* 0x00223c0001137983 */ /* 0x001ea20000300800 */
[----:B------:R-:W-:Y:S02]  /*47750*/  STS.U16 [R4+0x1de00], R24 ;  /* 0x01de001804007388 */ /* 0x000fe40000000400 */
[----:B------:R-:W-:Y:S02]  /*47760*/  STS.U16 [R4+0x1e600], R0 ;  /* 0x01e6000004007388 */ /* 0x000fe40000000400 */
[----:B------:R-:W-:Y:S01]  /*47770*/  STS.U16 [R4+0x1ee00], R3 ;  /* 0x01ee000304007388 */ /* 0x000fe20000000400 */
[----:B------:R-:W-:Y:S01]  /*47780*/  STS.U16 [R4+0x1f600], R17 ;  /* 0x01f6001104007388 */ /* 0x000fe20000000400 */
[----:B------:R-:W-:Y:S01]  /*47790*/  STS.U16 [R4+0x1fe00], R21 ;  /* 0x01fe001504007388 */ /* 0x000fe20000000400 */
[----:B--2---:R-:W-:-:S05]  /*477a0*/  LOP3.LUT R19, R19, 0x70, RZ, 0x3c, !PT ;  /* 0x0000007013137812 */ /* 0x004fca00078e3cff */
        /* <DEDUP_REMOVED lines=10> */
[----:B0-----:R-:W2:Y:S04]  /*47850*/  LDL R28, [R1+0x970] ;  /* 0x00097000011c7983 */ /* 0x001ea80000100800 */
[----:B--2---:R0:W-:Y:S04]  /*47860*/  STL [R1+0x222c], R28 ;  /* 0x00222c1c01007387 */ /* 0x0041e80000100800 */
[----:B0-----:R-:W2:Y:S04]  /*47870*/  LDL.LU R28, [R1+0x370] ;  /* 0x00037000011c7983 */ /* 0x001ea80000300800 */
        /* <DEDUP_REMOVED lines=9> */
[----:B------:R-:W-:Y:S01]  /*47910*/  STS.U16 [R19+0x17f00], R9 ;  /* 0x017f000913007388 */ /* 0x000fe20000000400 */
        /* <DEDUP_REMOVED lines=21> */
[----:B------:R-:W2:Y:S04]  /*47a70*/  LDL.LU R6, [R1+0x4f4] ;  /* 0x0004f40001067983 */ /* 0x000ea80000300800 */
[----:B------:R0:W-:Y:S01]  /*47a80*/  STS.U16 [R19+0x18700], R12 ;  /* 0x0187000c13007388 */ /* 0x0001e20000000400 */
[----:B------:R-:W2:Y:S02]  /*47a90*/  LDL.LU R8, [R1+0x500] ;  /* 0x0005000001087983 */ /* 0x000ea40000300800 */
[----:B---3--:R1:W-:Y:S02]  /*47aa0*/  STS.U16 [R19+0x18f00], R13 ;  /* 0x018f000d13007388 */ /* 0x0083e40000000400 */
[----:B----4-:R3:W-:Y:S01]  /*47ab0*/  STS.U16 [R19+0x19700], R14 ;  /* 0x0197000e13007388 */ /* 0x0107e20000000400 */
[----:B------:R4:W-:Y:S01]  /*47ac0*/  STS.U16 [R19+0x19f00], R15 ;  /* 0x019f000f13007388 */ /* 0x0009e20000000400 */
[----:B------:R4:W-:Y:S02]  /*47ad0*/  STS.U16 [R19+0x1a700], R10 ;  /* 0x01a7000a13007388 */ /* 0x0009e40000000400 */
[----:B------:R4:W-:Y:S01]  /*47ae0*/  STS.U16 [R19+0x1af00], R11 ;  /* 0x01af000b13007388 */ /* 0x0009e20000000400 */
[----:B0-----:R-:W2:Y:S01]  /*47af0*/  LDL.LU R12, [R1+0x4e8] ;  /* 0x0004e800010c7983 */ /* 0x001ea20000300800 */
[----:B-1----:R-:W2:Y:S02]  /*47b00*/  LDL.LU R13, [R1+0x4dc] ;  /* 0x0004dc00010d7983 */ /* 0x002ea40000300800 */
[----:B---3--:R-:W3:Y:S01]  /*47b10*/  LDL.LU R14, [R1+0x4c0] ;  /* 0x0004c000010e7983 */ /* 0x008ee20000300800 */
[----:B----4-:R-:W4:Y:S01]  /*47b20*/  LDL.LU R15, [R1+0x4d0] ;  /* 0x0004d000010f7983 */ /* 0x010f220000300800 */
[----:B------:R-:W3:Y:S02]  /*47b30*/  LDL.LU R10, [R1+0x4b8] ;  /* 0x0004b800010a7983 */ /* 0x000ee40000300800 */
[----:B------:R-:W3:Y:S01]  /*47b40*/  LDL.LU R11, [R1+0x49c] ;  /* 0x00049c00010b7983 */ /* 0x000ee20000300800 */
        /* <DEDUP_REMOVED lines=8> */
[----:B------:R0:W-:Y:S02]  /*47bd0*/  STS.U16 [R19+0x1d700], R24 ;  /* 0x01d7001813007388 */ /* 0x0001e40000000400 */
[----:B------:R1:W-:Y:S02]  /*47be0*/  STS.U16 [R19+0x1df00], R0 ;  /* 0x01df000013007388 */ /* 0x0003e40000000400 */
[----:B------:R3:W-:Y:S01]  /*47bf0*/  STS.U16 [R19+0x1e700], R3 ;  /* 0x01e7000313007388 */ /* 0x0007e20000000400 */
[----:B------:R4:W-:Y:S01]  /*47c00*/  STS.U16 [R19+0x1ef00], R17 ;  /* 0x01ef001113007388 */ /* 0x0009e20000000400 */
[----:B------:R4:W-:Y:S02]  /*47c10*/  STS.U16 [R19+0x1f700], R4 ;  /* 0x01f7000413007388 */ /* 0x0009e40000000400 */
[----:B------:R4:W-:Y:S01]  /*47c20*/  STS.U16 [R19+0x1ff00], R21 ;  /* 0x01ff001513007388 */ /* 0x0009e20000000400 */
[----:B0-----:R-:W2:Y:S01]  /*47c30*/  LDL.LU R24, [R1+0x2228] ;  /* 0x0022280001187983 */ /* 0x001ea20000300800 */
[----:B-1----:R-:W2:Y:S02]  /*47c40*/  LDL.LU R0, [R1+0x2224] ;  /* 0x0022240001007983 */ /* 0x002ea40000300800 */
[----:B---3--:R-:W3:Y:S02]  /*47c50*/  LDL.LU R3, [R1+0x2220] ;  /* 0x0022200001037983 */ /* 0x008ee40000300800 */
[----:B----4-:R-:W4:Y:S01]  /*47c60*/  LDL.LU R17, [R1+0x221c] ;  /* 0x00221c0001117983 */ /* 0x010f220000300800 */
[----:B------:R-:W3:Y:S01]  /*47c70*/  LDL.LU R4, [R1+0x2218] ;  /* 0x0022180001047983 */ /* 0x000ee20000300800 */
[----:B------:R-:W3:Y:S02]  /*47c80*/  LDL.LU R19, [R1+0x2214] ;  /* 0x0022140001137983 */ /* 0x000ee40000300800 */
[----:B------:R-:W3:Y:S01]  /*47c90*/  LDL.LU R21, [R1+0x2210] ;  /* 0x0022100001157983 */ /* 0x000ee20000300800 */
[----:B--2---:R0:W-:Y:S01]  /*47ca0*/  STS [R28+0x20000], R16 ;  /* 0x020000101c007388 */ /* 0x0041e20000000800 */
[----:B------:R1:W-:Y:S02]  /*47cb0*/  STS [R28+0x20800], R18 ;  /* 0x020800121c007388 */ /* 0x0003e40000000800 */
[----:B------:R2:W-:Y:S02]  /*47cc0*/  STS [R28+0x20080], R20 ;  /* 0x020080141c007388 */ /* 0x0005e40000000800 */
[----:B------:R2:W-:Y:S01]  /*47cd0*/  STS [R28+0x20880], R22 ;  /* 0x020880161c007388 */ /* 0x0005e20000000800 */
[----:B------:R4:W-:Y:S01]  /*47ce0*/  STS [R28+0x21000], R23 ;  /* 0x021000171c007388 */ /* 0x0009e20000000800 */
[----:B------:R4:W-:Y:S03]  /*47cf0*/  STS [R28+0x21800], R25 ;  /* 0x021800191c007388 */ /* 0x0009e60000000800 */
[----:B0-----:R-:W3:Y:S01]  /*47d00*/  LDL.LU R16, [R1+0x220c] ;  /* 0x00220c0001107983 */ /* 0x001ee20000300800 */
[----:B-1----:R-:W3:Y:S02]  /*47d10*/  LDL.LU R18, [R1+0x2208] ;  /* 0x0022080001127983 */ /* 0x002ee40000300800 */
[----:B--2---:R-:W2:Y:S02]  /*47d20*/  LDL.LU R20, [R1+0x2204] ;  /* 0x0022040001147983 */ /* 0x004ea40000300800 */
[----:B------:R-:W2:Y:S01]  /*47d30*/  LDL.LU R22, [R1+0x2200] ;  /* 0x0022000001167983 */ /* 0x000ea20000300800 */
[----:B----4-:R-:W4:Y:S01]  /*47d40*/  LDL.LU R23, [R1+0x21fc] ;  /* 0x0021fc0001177983 */ /* 0x010f220000300800 */
[----:B------:R-:W2:Y:S03]  /*47d50*/  LDL.LU R25, [R1+0x21f8] ;  /* 0x0021f80001197983 */ /* 0x000ea60000300800 */
[----:B------:R0:W-:Y:S01]  /*47d60*/  STS [R28+0x21080], R27 ;  /* 0x0210801b1c007388 */ /* 0x0001e20000000800 */
[----:B------:R1:W-:Y:S02]  /*47d70*/  STS [R28+0x21880], R29 ;  /* 0x0218801d1c007388 */ /* 0x0003e40000000800 */
[----:B------:R1:W-:Y:S02]  /*47d80*/  STS [R28+0x22000], R26 ;  /* 0x0220001a1c007388 */ /* 0x0003e40000000800 */
[----:B------:R1:W-:Y:S01]  /*47d90*/  STS [R28+0x22800], R2 ;  /* 0x022800021c007388 */ /* 0x0003e20000000800 */
[----:B------:R1:W-:Y:S01]  /*47da0*/  STS [R28+0x22080], R5 ;  /* 0x022080051c007388 */ /* 0x0003e20000000800 */
[----:B------:R1:W-:Y:S03]  /*47db0*/  STS [R28+0x22880], R7 ;  /* 0x022880071c007388 */ /* 0x0003e60000000800 */
[----:B0-----:R-:W2:Y:S01]  /*47dc0*/  LDL.LU R27, [R1+0x21f4] ;  /* 0x0021f400011b7983 */ /* 0x001ea20000300800 */
[----:B-1----:R-:W2:Y:S03]  /*47dd0*/  LDL.LU R29, [R1+0x21f0] ;  /* 0x0021f000011d7983 */ /* 0x002ea60000300800 */
[----:B------:R-:W2:Y:S01]  /*47de0*/  LDL.LU R26, [R1+0x21ec] ;  /* 0x0021ec00011a7983 */ /* 0x000ea20000300800 */
[----:B------:R-:W2:Y:S03]  /*47df0*/  LDL.LU R2, [R1+0x21e8] ;  /* 0x0021e80001027983 */ /* 0x000ea60000300800 */
[----:B------:R-:W2:Y:S01]  /*47e00*/  LDL.LU R5, [R1+0x21e4] ;  /* 0x0021e40001057983 */ /* 0x000ea20000300800 */
[----:B------:R-:W2:Y:S03]  /*47e10*/  LDL.LU R7, [R1+0x21e0] ;  /* 0x0021e00001077983 */ /* 0x000ea60000300800 */
[----:B------:R0:W-:Y:S04]  /*47e20*/  STS [R28+0x23000], R9 ;  /* 0x023000091c007388 */ /* 0x0001e80000000800 */
[----:B0-----:R-:W3:Y:S01]  /*47e30*/  LDL.LU R9, [R1+0x21dc] ;  /* 0x0021dc0001097983 */ /* 0x001ee20000300800 */
[----:B------:R0:W-:Y:S02]  /*47e40*/  STS [R28+0x23800], R6 ;  /* 0x023800061c007388 */ /* 0x0001e40000000800 */
[----:B------:R1:W-:Y:S02]  /*47e50*/  STS [R28+0x23080], R8 ;  /* 0x023080081c007388 */ /* 0x0003e40000000800 */
[----:B------:R-:W-:Y:S01]  /*47e60*/  STS [R28+0x23880], R12 ;  /* 0x0238800c1c007388 */ /* 0x000fe20000000800 */
[----:B------:R-:W-:Y:S01]  /*47e70*/  STS [R28+0x24000], R13 ;  /* 0x0240000d1c007388 */ /* 0x000fe20000000800 */
[----:B------:R-:W-:Y:S02]  /*47e80*/  STS [R28+0x24800], R14 ;  /* 0x0248000e1c007388 */ /* 0x000fe40000000800 */
[----:B------:R-:W-:Y:S02]  /*47e90*/  STS [R28+0x24080], R15 ;  /* 0x0240800f1c007388 */ /* 0x000fe40000000800 */
[----:B------:R-:W-:Y:S01]  /*47ea0*/  STS [R28+0x24880], R10 ;  /* 0x0248800a1c007388 */ /* 0x000fe20000000800 */
[----:B------:R-:W-:Y:S04]  /*47eb0*/  STS [R28+0x25000], R11 ;  /* 0x0250000b1c007388 */ /* 0x000fe80000000800 */
[----:B0-----:R-:W4:Y:S01]  /*47ec0*/  LDL.LU R6, [R1+0x560] ;  /* 0x0005600001067983 */ /* 0x001f220000300800 */
[----:B-1----:R-:W4:Y:S03]  /*47ed0*/  LDL.LU R8, [R1+0x55c] ;  /* 0x00055c0001087983 */ /* 0x002f260000300800 */
[----:B--2---:R0:W-:Y:S04]  /*47ee0*/  STS [R28+0x25800], R7 ;  /* 0x025800071c007388 */ /* 0x0041e80000000800 */
[----:B0-----:R-:W2:Y:S04]  /*47ef0*/  LDL.LU R7, [R1+0x550] ;  /* 0x0005500001077983 */ /* 0x001ea80000300800 */
[----:B---3--:R0:W-:Y:S01]  /*47f00*/  STS [R28+0x25080], R9 ;  /* 0x025080091c007388 */ /* 0x0081e20000000800 */
[----:B------:R-:W-:Y:S02]  /*47f10*/  STS [R28+0x25880], R5 ;  /* 0x025880051c007388 */ /* 0x000fe40000000800 */
[----:B------:R1:W-:Y:S01]  /*47f20*/  STS [R28+0x26000], R2 ;  /* 0x026000021c007388 */ /* 0x0003e20000000800 */
[----:B0-----:R-:W3:Y:S01]  /*47f30*/  LDL.LU R9, [R1+0x54c] ;  /* 0x00054c0001097983 */ /* 0x001ee20000300800 */
[----:B-1----:R-:W3:Y:S01]  /*47f40*/  LDL.LU R2, [R1+0x540] ;  /* 0x0005400001027983 */ /* 0x002ee20000300800 */
[C---:B------:R-:W-:Y:S01]  /*47f50*/  LOP3.LUT R5, R4.reuse, 0x60, RZ, 0xc0, !PT ;  /* 0x0000006004057812 */ /* 0x040fe200078ec0ff */
[----:B------:R-:W-:Y:S01]  /*47f60*/  IMAD.SHL.U32 R4, R4, 0x4, RZ ;  /* 0x0000000404047824 */ /* 0x000fe200078e00ff */
[----:B------:R-:W3:Y:S01]  /*47f70*/  LDL.LU R12, [R1+0x4f0] ;  /* 0x0004f000010c7983 */ /* 0x000ee20000300800 */
[----:B------:R-:W3:Y:S02]  /*47f80*/  LDL.LU R13, [R1+0x4f8] ;  /* 0x0004f800010d7983 */ /* 0x000ee40000300800 */
[----:B------:R-:W3:Y:S02]  /*47f90*/  LDL.LU R14, [R1+0x4e4] ;  /* 0x0004e400010e7983 */ /* 0x000ee40000300800 */
[----:B------:R-:W3:Y:S01]  /*47fa0*/  LDL.LU R15, [R1+0x4d8] ;  /* 0x0004d800010f7983 */ /* 0x000ee20000300800 */
[----:B------:R-:W-:Y:S01]  /*47fb0*/  LOP3.LUT R4, R4, 0x7c, RZ, 0xc0, !PT ;  /* 0x0000007c04047812 */ /* 0x000fe200078ec0ff */
[----:B------:R-:W3:Y:S01]  /*47fc0*/  LDL.LU R10, [R1+0x4bc] ;  /* 0x0004bc00010a7983 */ /* 0x000ee20000300800 */
[----:B------:R-:W3:Y:S03]  /*47fd0*/  LDL.LU R11, [R1+0x4a8] ;  /* 0x0004a800010b7983 */ /* 0x000ee60000300800 */
[----:B------:R0:W-:Y:S01]  /*47fe0*/  STS [R28+0x26800], R29 ;  /* 0x0268001d1c007388 */ /* 0x0001e20000000800 */
[----:B------:R-:W-:Y:S01]  /*47ff0*/  SHF.R.U32.HI R5, RZ, 0x1, R5 ;  /* 0x00000001ff057819 */ /* 0x000fe20000011605 */
[----:B------:R1:W-:Y:S01]  /*48000*/  STS [R28+0x26080], R26 ;  /* 0x0260801a1c007388 */ /* 0x0003e20000000800 */
[----:B------:R-:W-:Y:S01]  /*48010*/  LEA R4, R24, R4, 0x6 ;  /* 0x0000000418047211 */ /* 0x000fe200078e30ff */
[----:B------:R4:W-:Y:S01]  /*48020*/  STS [R28+0x26880], R25 ;  /* 0x026880191c007388 */ /* 0x0009e20000000800 */
[----:B------:R4:W-:Y:S03]  /*48030*/  STS [R28+0x27000], R22 ;  /* 0x027000161c007388 */ /* 0x0009e60000000800 */
[----:B0-----:R-:W3:Y:S01]  /*48040*/  LDL.LU R29, [R1+0x504] ;  /* 0x00050400011d7983 */ /* 0x001ee20000300800 */
[----:B-1----:R-:W3:Y:S01]  /*48050*/  LDL.LU R26, [R1+0x50c] ;  /* 0x00050c00011a7983 */ /* 0x002ee20000300800 */
[----:B------:R-:W-:-:S02]  /*48060*/  LOP3.LUT R4, R4, R5, RZ, 0x3c, !PT ;  /* 0x0000000504047212 */ /* 0x000fc400078e3cff */
[----:B----4-:R-:W4:Y:S01]  /*48070*/  LDL.LU R25, [R1+0x51c] ;  /* 0x00051c0001197983 */ /* 0x010f220000300800 */
[----:B------:R-:W4:Y:S02]  /*48080*/  LDL.LU R22, [R1+0x514] ;  /* 0x0005140001167983 */ /* 0x000f240000300800 */
[----:B------:R-:W4:Y:S02]  /*48090*/  LDL.LU R24, [R1+0x21d8] ;  /* 0x0021d80001187983 */ /* 0x000f240000300800 */
[----:B------:R-:W4:Y:S01]  /*480a0*/  LDL.LU R5, [R1+0x524] ;  /* 0x0005240001057983 */ /* 0x000f220000300800 */
[----:B------:R0:W-:Y:S01]  /*480b0*/  STS [R28+0x27800], R21 ;  /* 0x027800151c007388 */ /* 0x0001e20000000800 */
[----:B------:R1:W-:Y:S02]  /*480c0*/  STS [R28+0x27080], R18 ;  /* 0x027080121c007388 */ /* 0x0003e40000000800 */
[----:B------:R1:W-:Y:S01]  /*480d0*/  STS [R28+0x27880], R17 ;  /* 0x027880111c007388 */ /* 0x0003e20000000800 */
[----:B------:R-:W-:Y:S01]  /*480e0*/  LOP3.LUT R4, R4, 0x40, RZ, 0x3c, !PT ;  /* 0x0000004004047812 */ /* 0x000fe200078e3cff */
[----:B0-----:R-:W4:Y:S01]  /*480f0*/  LDL.LU R21, [R1+0x52c] ;  /* 0x00052c0001157983 */ /* 0x001f220000300800 */
[----:B-1----:R-:W4:Y:S02]  /*48100*/  LDL.LU R18, [R1+0x530] ;  /* 0x0005300001127983 */ /* 0x002f240000300800 */
[----:B------:R-:W4:Y:S02]  /*48110*/  LDL.LU R28, [R1+0x21d4] ;  /* 0x0021d400011c7983 */ /* 0x000f240000300800 */
[----:B------:R-:W4:Y:S01]  /*48120*/  LDL.LU R17, [R1+0x53c] ;  /* 0x00053c0001117983 */ /* 0x000f220000300800 */
[----:B------:R0:W-:Y:S01]  /*48130*/  STS [R4+0x20000], R6 ;  /* 0x0200000604007388 */ /* 0x0001e20000000800 */
[----:B------:R1:W-:Y:S03]  /*48140*/  STS [R4+0x20800], R8 ;  /* 0x0208000804007388 */ /* 0x0003e60000000800 */
[----:B0-----:R-:W4:Y:S01]  /*48150*/  LDL.LU R6, [R1+0x21d0] ;  /* 0x0021d00001067983 */ /* 0x001f220000300800 */
[----:B-1----:R-:W4:Y:S03]  /*48160*/  LDL.LU R8, [R1+0x21cc] ;  /* 0x0021cc0001087983 */ /* 0x002f260000300800 */
[----:B--2---:R0:W-:Y:S04]  /*48170*/  STS [R4+0x20080], R7 ;  /* 0x0200800704007388 */ /* 0x0041e80000000800 */
[----:B0-----:R-:W2:Y:S04]  /*48180*/  LDL.LU R7, [R1+0x21c8] ;  /* 0x0021c80001077983 */ /* 0x001ea80000300800 */
[----:B---3--:R0:W-:Y:S01]  /*48190*/  STS [R4+0x20880], R9 ;  /* 0x0208800904007388 */ /* 0x0081e20000000800 */
[----:B------:R1:W-:Y:S03]  /*481a0*/  STS [R4+0x21000], R2 ;  /* 0x0210000204007388 */ /* 0x0003e60000000800 */
[----:B0-----:R-:W3:Y:S01]  /*481b0*/  LDL.LU R9, [R1+0x21c4] ;  /* 0x0021c40001097983 */ /* 0x001ee20000300800 */
[----:B-1----:R-:W2:Y:S03]  /*481c0*/  LDL.LU R2, [R1+0x21c0] ;  /* 0x0021c00001027983 */ /* 0x002ea60000300800 */
[----:B----4-:R-:W-:Y:S01]  /*481d0*/  STS [R4+0x21800], R17 ;  /* 0x0218001104007388 */ /* 0x010fe20000000800 */
[----:B------:R-:W-:Y:S02]  /*481e0*/  STS [R4+0x21080], R18 ;  /* 0x0210801204007388 */ /* 0x000fe40000000800 */
[----:B------:R-:W-:Y:S02]  /*481f0*/  STS [R4+0x21880], R21 ;  /* 0x0218801504007388 */ /* 0x000fe40000000800 */
[----:B------:R-:W-:Y:S01]  /*48200*/  STS [R4+0x22000], R5 ;  /* 0x0220000504007388 */ /* 0x000fe20000000800 */
[----:B------:R-:W-:Y:S01]  /*48210*/  STS [R4+0x22800], R22 ;  /* 0x0228001604007388 */ /* 0x000fe20000000800 */
[----:B------:R-:W-:Y:S02]  /*48220*/  STS [R4+0x22080], R25 ;  /* 0x0220801904007388 */ /* 0x000fe40000000800 */
[----:B------:R-:W-:Y:S02]  /*48230*/  STS [R4+0x22880], R26 ;  /* 0x0228801a04007388 */ /* 0x000fe40000000800 */
[----:B------:R-:W-:Y:S01]  /*48240*/  STS [R4+0x23000], R29 ;  /* 0x0230001d04007388 */ /* 0x000fe20000000800 */
[----:B------:R-:W-:Y:S01]  /*48250*/  STS [R4+0x23800], R12 ;  /* 0x0238000c04007388 */ /* 0x000fe20000000800 */
[----:B------:R-:W-:Y:S02]  /*48260*/  STS [R4+0x23080], R13 ;  /* 0x0230800d04007388 */ /* 0x000fe40000000800 */
[----:B------:R-:W-:Y:S02]  /*48270*/  STS [R4+0x23880], R14 ;  /* 0x0238800e04007388 */ /* 0x000fe40000000800 */
[----:B------:R-:W-:Y:S01]  /*48280*/  STS [R4+0x24000], R15 ;  /* 0x0240000f04007388 */ /* 0x000fe20000000800 */
[----:B------:R-:W-:Y:S04]  /*48290*/  STS [R4+0x24800], R10 ;  /* 0x0248000a04007388 */ /* 0x000fe80000000800 */
[----:B--2---:R0:W-:Y:S04]  /*482a0*/  STS [R4+0x24080], R2 ;  /* 0x0240800204007388 */ /* 0x0041e80000000800 */
[----:B0-----:R-:W2:Y:S01]  /*482b0*/  LDL R2, [R1+0x97c] ;  /* 0x00097c0001027983 */ /* 0x001ea20000100800 */
[----:B------:R-:W-:Y:S02]  /*482c0*/  STS [R4+0x24880], R11 ;  /* 0x0248800b04007388 */ /* 0x000fe40000000800 */
[----:B---3--:R-:W-:Y:S02]  /*482d0*/  STS [R4+0x25000], R9 ;  /* 0x0250000904007388 */ /* 0x008fe40000000800 */
[----:B------:R-:W-:Y:S01]  /*482e0*/  STS [R4+0x25800], R8 ;  /* 0x0258000804007388 */ /* 0x000fe20000000800 */
[----:B------:R-:W-:Y:S01]  /*482f0*/  STS [R4+0x25080], R7 ;  /* 0x0250800704007388 */ /* 0x000fe20000000800 */
[----:B------:R-:W-:Y:S02]  /*48300*/  STS [R4+0x25880], R6 ;  /* 0x0258800604007388 */ /* 0x000fe40000000800 */
[----:B------:R0:W-:Y:S02]  /*48310*/  STS [R4+0x26000], R28 ;  /* 0x0260001c04007388 */ /* 0x0001e40000000800 */
[----:B------:R-:W-:Y:S01]  /*48320*/  STS [R4+0x26800], R27 ;  /* 0x0268001b04007388 */ /* 0x000fe20000000800 */
[----:B------:R-:W-:Y:S01]  /*48330*/  STS [R4+0x26080], R24 ;  /* 0x0260801804007388 */ /* 0x000fe20000000800 */
[----:B------:R-:W-:Y:S02]  /*48340*/  STS [R4+0x26880], R23 ;  /* 0x0268801704007388 */ /* 0x000fe40000000800 */
[----:B------:R-:W-:Y:S02]  /*48350*/  STS [R4+0x27000], R20 ;  /* 0x0270001404007388 */ /* 0x000fe40000000800 */
[----:B------:R-:W-:Y:S01]  /*48360*/  STS [R4+0x27800], R19 ;  /* 0x0278001304007388 */ /* 0x000fe20000000800 */
[----:B------:R-:W-:Y:S01]  /*48370*/  STS [R4+0x27080], R16 ;  /* 0x0270801004007388 */ /* 0x000fe20000000800 */
[----:B------:R-:W-:Y:S02]  /*48380*/  STS [R4+0x27880], R3 ;  /* 0x0278800304007388 */ /* 0x000fe40000000800 */
[----:B------:R-:W-:Y:S06]  /*48390*/  BAR.SYNC.DEFER_BLOCKING 0x0 ;  /* 0x0000000000007b1d */ /* 0x000fec0000010000 */
[----:B0-----:R-:W3:Y:S04]  /*483a0*/  LDL R28, [R1+0x978] ;  /* 0x00097800011c7983 */ /* 0x001ee80000100800 */
[----:B--2---:R-:W0:Y:S04]  /*483b0*/  LDSM.16.M88.4 R4, [R2+0x10000] ;  /* 0x010000000204783b */ /* 0x004e280000000200 */
[----:B------:R-:W1:Y:S04]  /*483c0*/  LDSM.16.M88.4 R8, [R2+0x12000] ;  /* 0x012000000208783b */ /* 0x000e680000000200 */
[----:B------:R-:W2:Y:S04]  /*483d0*/  LDSM.16.M88.4 R12, [R2+0x14000] ;  /* 0x01400000020c783b */ /* 0x000ea80000000200 */
[----:B------:R-:W-:Y:S04]  /*483e0*/  LDSM.16.M88.4 R20, [R2+0x1c000] ;  /* 0x01c000000214783b */ /* 0x000fe80000000200 */
[----:B---3--:R-:W-:Y:S04]  /*483f0*/  LDSM.16.M88.4 R16, [R28+0x20000] ;  /* 0x020000001c10783b */ /* 0x008fe80000000200 */
[----:B------:R-:W-:Y:S04]  /*48400*/  LDSM.16.M88.4 R24, [R28+0x22000] ;  /* 0x022000001c18783b */ /* 0x000fe80000000200 */
[----:B0-----:R-:W-:Y:S01]  /*48410*/  STL.64 [R1+0x4f0], R4 ;  /* 0x0004f00401007387 */ /* 0x001fe20000100a00 */
[----:B------:R-:W-:Y:S02]  /*48420*/  STL.64 [R1+0x4f8], R6 ;  /* 0x0004f80601007387 */ /* 0x000fe40000100a00 */
[----:B------:R-:W0:Y:S04]  /*48430*/  LDSM.16.M88.4 R4, [R2+0x16000] ;  /* 0x016000000204783b */ /* 0x000e280000000200 */
[----:B-1----:R-:W-:Y:S01]  /*48440*/  STL.64 [R1+0x4e0], R8 ;  /* 0x0004e00801007387 */ /* 0x002fe20000100a00 */
[----:B------:R-:W-:Y:S01]  /*48450*/  STL.64 [R1+0x4e8], R10 ;  /* 0x0004e80a01007387 */ /* 0x000fe20000100a00 */
[----:B--2---:R-:W-:Y:S02]  /*48460*/  STL.64 [R1+0x4d0], R12 ;  /* 0x0004d00c01007387 */ /* 0x004fe40000100a00 */
[----:B------:R-:W-:Y:S02]  /*48470*/  STL.64 [R1+0x4d8], R14 ;  /* 0x0004d80e01007387 */ /* 0x000fe40000100a00 */
[----:B------:R-:W1:Y:S01]  /*48480*/  LDSM.16.M88.4 R8, [R2+0x18000] ;  /* 0x018000000208783b */ /* 0x000e620000000200 */
[----:B------:R-:W-:Y:S04]  /*48490*/  LDSM.16.M88.4 R12, [R2+0x1a000] ;  /* 0x01a00000020c783b */ /* 0x000fe80000000200 */
[----:B0-----:R-:W-:Y:S01]  /*484a0*/  STL.64 [R1+0x4c0], R4 ;  /* 0x0004c00401007387 */ /* 0x001fe20000100a00 */
[----:B------:R-:W-:Y:S02]  /*484b0*/  STL.64 [R1+0x4c8], R6 ;  /* 0x0004c80601007387 */ /* 0x000fe40000100a00 */
[----:B------:R-:W-:Y:S02]  /*484c0*/  STL.64 [R1+0x490], R20 ;  /* 0x0004901401007387 */ /* 0x000fe40000100a00 */
[----:B------:R-:W-:Y:S01]  /*484d0*/  STL.64 [R1+0x498], R22 ;  /* 0x0004981601007387 */ /* 0x000fe20000100a00 */
[----:B------:R0:W-:Y:S04]  /*484e0*/  STL.64 [R1+0x2198], R4 ;  /* 0x0021980401007387 */ /* 0x0001e80000100a00 */
[----:B------:R-:W2:Y:S04]  /*484f0*/  LDSM.16.M88.4 R20, [R2+0x1e000] ;  /* 0x01e000000214783b */ /* 0x000ea80000000200 */
[----:B0-----:R-:W3:Y:S04]  /*48500*/  LDL.64 R4, [R1+0x4d0] ;  /* 0x0004d00001047983 */ /* 0x001ee80000100a00 */
[----:B---3--:R0:W-:Y:S04]  /*48510*/  STL.64 [R1+0x21a0], R4 ;  /* 0x0021a00401007387 */ /* 0x0081e80000100a00 */
[----:B0-----:R-:W3:Y:S04]  /*48520*/  LDL.64 R4, [R1+0x4e0] ;  /* 0x0004e00001047983 */ /* 0x001ee80000100a00 */
[----:B---3--:R0:W-:Y:S04]  /*48530*/  STL.64 [R1+0x21a8], R4 ;  /* 0x0021a80401007387 */ /* 0x0081e80000100a00 */
[----:B0-----:R-:W3:Y:S01]  /*48540*/  LDL.64 R4, [R1+0x4f0] ;  /* 0x0004f00001047983 */ /* 0x001ee20000100a00 */
[----:B-1----:R-:W-:Y:S02]  /*48550*/  STL.64 [R1+0x4b0], R8 ;  /* 0x0004b00801007387 */ /* 0x002fe40000100a00 */
[----:B------:R-:W-:Y:S02]  /*48560*/  STL.64 [R1+0x4b8], R10 ;  /* 0x0004b80a01007387 */ /* 0x000fe40000100a00 */
[----:B--2---:R-:W-:Y:S01]  /*48570*/  STL.64 [R1+0x480], R20 ;  /* 0x0004801401007387 */ /* 0x004fe20000100a00 */
[----:B------:R-:W-:Y:S01]  /*48580*/  STL.64 [R1+0x488], R22 ;  /* 0x0004881601007387 */ /* 0x000fe20000100a00 */
[----:B------:R0:W-:Y:S02]  /*48590*/  STL.64 [R1+0x2190], R8 ;  /* 0x0021900801007387 */ /* 0x0001e40000100a00 */
[----:B------:R-:W1:Y:S01]  /*485a0*/  LDSM.16.M88.4 R20, [R28+0x21000] ;  /* 0x021000001c14783b */ /* 0x000e620000000200 */
[----:B0-----:R-:W2:Y:S03]  /*485b0*/  LDL.LU R8, [R1] ;  /* 0x0000000001087983 */ /* 0x001ea60000300800 */
        /* <DEDUP_REMOVED lines=9> */
[----:B------:R-:W-:Y:S01]  /*48650*/  STL.64 [R1+0x4a0], R12 ;  /* 0x0004a00c01007387 */ /* 0x000fe20000100a00 */
[----:B------:R-:W-:Y:S02]  /*48660*/  STL.64 [R1+0x4a8], R14 ;  /* 0x0004a80e01007387 */ /* 0x000fe40000100a00 */
[----:B------:R-:W-:Y:S02]  /*48670*/  STL [R1+0x1d14], R2 ;  /* 0x001d140201007387 */ /* 0x000fe40000100800 */
[----:B-1----:R-:W-:Y:S01]  /*48680*/  STL.64 [R1+0x2168], R22 ;  /* 0x0021681601007387 */ /* 0x002fe20000100a00 */
[----:B------:R0:W-:Y:S04]  /*48690*/  STL.64 [R1+0x2160], R20 ;  /* 0x0021601401007387 */ /* 0x0001e80000100a00 */
[----:B0-----:R-:W4:Y:S01]  /*486a0*/  LDL.LU R20, [R1+0x20] ;  /* 0x0000200001147983 */ /* 0x001f220000300800 */
[----:B------:R-:W4:Y:S02]  /*486b0*/  LDL.LU R21, [R1+0x24] ;  /* 0x0000240001157983 */ /* 0x000f240000300800 */
[----:B------:R-:W4:Y:S02]  /*486c0*/  LDL.LU R22, [R1+0x28] ;  /* 0x0000280001167983 */ /* 0x000f240000300800 */
[----:B------:R-:W4:Y:S01]  /*486d0*/  LDL.LU R23, [R1+0x2c] ;  /* 0x00002c0001177983 */ /* 0x000f220000300800 */
[----:B------:R-:W-:Y:S01]  /*486e0*/  STL.64 [R1+0x20d0], R26 ;  /* 0x0020d01a01007387 */ /* 0x000fe20000100a00 */
[----:B------:R0:W-:Y:S01]  /*486f0*/  STL.64 [R1+0x20c8], R24 ;  /* 0x0020c81801007387 */ /* 0x0001e20000100a00 */
[----:B------:R-:W-:-:S02]  /*48700*/  MOV R29, R0 ;  /* 0x00000000001d7202 */ /* 0x000fc40000000f00 */
[----:B---3--:R-:W-:Y:S01]  /*48710*/  MOV R2, R4 ;  /* 0x0000000400027202 */ /* 0x008fe20000000f00 */
        /* <DEDUP_REMOVED lines=12> */
[----:B------:R-:W4:Y:S02]  /*487e0*/  LDL.LU.64 R4, [R1+0x21a8] ;  /* 0x0021a80001047983 */ /* 0x000f240000300a00 */
[C---:B----4-:R-:W-:Y:S01]  /*487f0*/  HMMA.16816.F32 R20, R16.reuse, R4, R20 ;  /* 0x000000041014723c */ /* 0x050fe20000001814 */
[----:B------:R-:W-:Y:S11]  /*48800*/  MOV R3, R5 ;  /* 0x0000000500037202 */ /* 0x000ff60000000f00 */
[----:B------:R-:W-:Y:S11]  /*48810*/  @!UPT UIADD3 URZ, URZ, URZ, URZ ;  /* 0x0000003f3f3ff290 */ /* 0x000ff6000fffe03f */
[----:B------:R0:W-:Y:S01]  /*48820*/  STL.64 [R1+0x310], R20 ;  /* 0x0003101401007387 */ /* 0x0001e20000100a00 */
[----:B------:R1:W-:Y:S01]  /*48830*/  STL.64 [R1+0x318], R22 ;  /* 0x0003181601007387 */ /* 0x0003e20000100a00 */
[----:B0-----:R-:W-:Y:S02]  /*48840*/  MOV R20, R4 ;  /* 0x0000000400147202 */ /* 0x001fe40000000f00 */
[----:B------:R-:W3:Y:S02]  /*48850*/  LDL.LU.64 R4, [R1+0x21a0] ;  /* 0x0021a00001047983 */ /* 0x000ee40000300a00 */
[C---:B---3--:R-:W-:Y:S01]  /*48860*/  HMMA.16816.F32 R24, R16.reuse, R4, R24 ;  /* 0x000000041018723c */ /* 0x048fe20000001818 */
[----:B-1----:R-:W-:Y:S11]  /*48870*/  IMAD.MOV.U32 R23, RZ, RZ, R5 ;  /* 0x000000ffff177224 */ /* 0x002ff600078e0005 */
[----:B------:R-:W-:Y:S11]  /*48880*/  @!UPT UIADD3 URZ, URZ, URZ, URZ ;  /* 0x0000003f3f3ff290 */ /* 0x000ff6000fffe03f */
[----:B------:R0:W-:Y:S01]  /*48890*/  STL.64 [R1+0x300], R24 ;  /* 0x0003001801007387 */ /* 0x0001e20000100a00 */
[----:B------:R-:W-:Y:S01]  /*488a0*/  STL.64 [R1+0x308], R26 ;  /* 0x0003081a01007387 */ /* 0x000fe20000100a00 */
[----:B0-----:R-:W-:Y:S02]  /*488b0*/  MOV R24, R4 ;  /* 0x0000000400187202 */ /* 0x001fe40000000f00 */
[----:B------:R-:W2:Y:S02]  /*488c0*/  LDL.LU.64 R4, [R1+0x2198] ;  /* 0x0021980001047983 */ /* 0x000ea40000300a00 */
[C---:B--2---:R-:W-:Y:S02]  /*488d0*/  HMMA.16816.F32 R4, R16.reuse, R4, R8 ;  /* 0x000000041004723c */ /* 0x044fe40000001808 */
[----:B------:R-:W2:Y:S11]  /*488e0*/  LDL.LU.64 R8, [R1+0x2190] ;  /* 0x0021900001087983 */ /* 0x000eb60000300a00 */
[----:B------:R-:W-:Y:S10]  /*488f0*/  @!UPT UIADD3 URZ, URZ, URZ, URZ ;  /* 0x0000003f3f3ff290 */ /* 0x000ff4000fffe03f */
[----:B------:R-:W-:Y:S01]  /*48900*/  STL.64 [R1+0x2f0], R4 ;  /* 0x0002f00401007387 */ /* 0x000fe20000100a00 */
[----:B------:R0:W-:Y:S03]  /*48910*/  STL.64 [R1+0x2f8], R6 ;  /* 0x0002f80601007387 */ /* 0x0001e60000100a00 */
[----:B0-----:R-:W2:Y:S01]  /*48920*/  LDL.LU.64 R6, [R1+0x2188] ;  /* 0x0021880001067983 */ /* 0x001ea20000300a00 */
[----:B------:R-:W2:Y:S02]  /*48930*/  LDL.LU.64 R4, [R1+0x2180] ;  /* 0x0021800001047983 */ /* 0x000ea40000300a00 */
[----:B------:R-:W3:Y:S01]  /*48940*/  LDL.LU.64 R10, [R1+0x2178] ;  /* 0x00217800010a7983 */ /* 0x000ee20000300a00 */
[C---:B--2---:R-:W-:Y:S01]  /*48950*/  HMMA.16816.F32 R4, R16.reuse, R8, R4 ;  /* 0x000000081004723c */ /* 0x044fe20000001804 */
[----:B------:R-:W3:Y:S11]  /*48960*/  LDL.LU.64 R8, [R1+0x2170] ;  /* 0x0021700001087983 */ /* 0x000ef60000300a00 */
[----:B------:R-:W-:Y:S11]  /*48970*/  @!UPT UIADD3 URZ, URZ, URZ, URZ ;  /* 0x0000003f3f3ff290 */ /* 0x000ff6000fffe03f */
[----:B------:R-:W-:Y:S01]  /*48980*/  STL.64 [R1+0x2e0], R4 ;  /* 0x0002e00401007387 */ /* 0x000fe20000100a00 */
[----:B------:R-:W-:Y:S02]  /*48990*/  STL.64 [R1+0x2e8], R6 ;  /* 0x0002e80601007387 */ /* 0x000fe40000100a00 */
[----:B------:R-:W0:Y:S01]  /*489a0*/  LDSM.16.M88.4 R4, [R28+0x23000] ;  /* 0x023000001c04783b */ /* 0x000e220000000200 */
[----:B------:R-:W-:Y:S02]  /*489b0*/  MOV R22, R12 ;  /* 0x0000000c00167202 */ /* 0x000fe40000000f00 */
[----:B------:R-:W-:Y:S01]  /*489c0*/  MOV R21, R13 ;  /* 0x0000000d00157202 */ /* 0x000fe20000000f00 */
[----:B0-----:R-:W-:Y:S01]  /*489d0*/  STL.64 [R1+0x2060], R6 ;  /* 0x0020600601007387 */ /* 0x001fe20000100a00 */
[----:B------:R0:W-:Y:S03]  /*489e0*/  STL.64 [R1+0x2058], R4 ;  /* 0x0020580401007387 */ /* 0x0001e60000100a00 */
[----:B0-----:R-:W2:Y:S01]  /*489f0*/  LDL.LU R4, [R1+0x2c0] ;  /* 0x0002c00001047983 */ /* 0x001ea20000300800 */
[----:B------:R-:W2:Y:S02]  /*48a00*/  LDL.LU R5, [R1+0x2c4] ;  /* 0x0002c40001057983 */ /* 0x000ea40000300800 */
[----:B------:R-:W2:Y:S02]  /*48a10*/  LDL.LU R6, [R1+0x2c8] ;  /* 0x0002c80001067983 */ /* 0x000ea40000300800 */
[----:B------:R-:W2:Y:S01]  /*48a20*/  LDL.LU R7, [R1+0x2cc] ;  /* 0x0002cc0001077983 */ /* 0x000ea20000300800 */
[----:B---3--:R-:W-:Y:S11]  /*48a30*/  HMMA.16816.F32 R8, R16, R12, R8 ;  /* 0x0000000c1008723c */ /* 0x008ff60000001808 */
[----:B------:R-:W-:Y:S11]  /*48a40*/  @!UPT UIADD3 URZ, URZ, URZ, URZ ;  /* 0x0000003f3f3ff290 */ /* 0x000ff6000fffe03f */
[----:B------:R-:W-:Y:S01]  /*48a50*/  @!UPT UIADD3 URZ, URZ, URZ, URZ ;  /* 0x0000003f3f3ff290 */ /* 0x000fe2000fffe03f */
[----:B------:R-:W-:Y:S01]  /*48a60*/  STL.64 [R1+0x2d0], R8 ;  /* 0x0002d00801007387 */ /* 0x000fe20000100a00 */
[----:B------:R-:W-:Y:S02]  /*48a70*/  STL.64 [R1+0x2d8], R10 ;  /* 0x0002d80a01007387 */ /* 0x000fe40000100a00 */
[----:B------:R-:W3:Y:S02]  /*48a80*/  LDL.LU R12, [R1+0x40] ;  /* 0x00004000010c7983 */ /* 0x000ee40000300800 */
[----:B------:R-:W3:Y:S01]  /*48a90*/  LDL.LU R13, [R1+0x44] ;  /* 0x00004400010d7983 */ /* 0x000ee20000300800 */
[----:B------:R-:W4:Y:S01]  /*48aa0*/  LDL.LU R14, [R1+0x48] ;  /* 0x00004800010e7983 */ /* 0x000f220000300800 */
[----:B------:R-:W4:Y:S03]  /*48ab0*/  LDL.LU R15, [R1+0x4c] ;  /* 0x00004c00010f7983 */ /* 0x000f260000300800 */
[----:B------:R-:W0:Y:S04]  /*48ac0*/  LDSM.16.M88.4 R8, [R28+0x24000] ;  /* 0x024000001c08783b */ /* 0x000e280000000200 */
[----:B----4-:R-:W-:Y:S01]  /*48ad0*/  STL.64 [R1+0x20a0], R14 ;  /* 0x0020a00e01007387 */ /* 0x010fe20000100a00 */
[----:B---3--:R1:W-:Y:S02]  /*48ae0*/  STL.64 [R1+0x2098], R12 ;  /* 0x0020980c01007387 */ /* 0x0083e40000100a00 */
[----:B-1----:R-:W-:-:S02]  /*48af0*/  MOV R12, R24 ;  /* 0x00000018000c7202 */ /* 0x002fc40000000f00 */
[----:B------:R-:W-:-:S05]  /*48b00*/  MOV R13, R23 ;  /* 0x00000017000d7202 */ /* 0x000fca0000000f00 */
[----:B------:R-:W-:Y:S01]  /*48b10*/  STL.64 [R1+0x2130], R12 ;  /* 0x0021300c01007387 */ /* 0x000fe20000100a00 */
[----:B------:R-:W3:Y:S02]  /*48b20*/  LDL.LU R24, [R1+0x1a0] ;  /* 0x0001a00001187983 */ /* 0x000ee40000300800 */
[----:B------:R-:W3:Y:S02]  /*48b30*/  LDL.LU R25, [R1+0x1a4] ;  /* 0x0001a40001197983 */ /* 0x000ee40000300800 */
[----:B------:R-:W4:Y:S01]  /*48b40*/  LDL.LU R26, [R1+0x1a8] ;  /* 0x0001a800011a7983 */ /* 0x000f220000300800 */
[----:B------:R-:W4:Y:S04]  /*48b50*/  LDL.LU R27, [R1+0x1ac] ;  /* 0x0001ac00011b7983 */ /* 0x000f280000300800 */
[----:B----4-:R-:W-:Y:S01]  /*48b60*/  STL.64 [R1+0x20e0], R26 ;  /* 0x0020e01a01007387 */ /* 0x010fe20000100a00 */
[----:B---3--:R1:W-:Y:S03]  /*48b70*/  STL.64 [R1+0x20d8], R24 ;  /* 0x0020d81801007387 */ /* 0x0083e60000100a00 */
[----:B-1----:R-:W2:Y:S04]  /*48b80*/  LDL R24, [R1+0x490] ;  /* 0x0004900001187983 */ /* 0x002ea80000100800 */
[----:B------:R-:W2:Y:S01]  /*48b90*/  LDL R25, [R1+0x494] ;  /* 0x0004940001197983 */ /* 0x000ea20000100800 */
[----:B0-----:R-:W-:Y:S02]  /*48ba0*/  STL.64 [R1+0x1fd8], R10 ;  /* 0x001fd80a01007387 */ /* 0x001fe40000100a00 */
[----:B------:R0:W-:Y:S02]  /*48bb0*/  STL.64 [R1+0x1fd0], R8 ;  /* 0x001fd00801007387 */ /* 0x0001e40000100a00 */
[----:B0-----:R-:W-:-:S02]  /*48bc0*/  MOV R8, R22 ;  /* 0x0000001600087202 */ /* 0x001fc40000000f00 */
[----:B------:R-:W-:-:S05]  /*48bd0*/  MOV R9, R21 ;  /* 0x0000001500097202 */ /* 0x000fca0000000f00 */
[----:B------:R0:W-:Y:S04]  /*48be0*/  STL.64 [R1+0x20f8], R8 ;  /* 0x0020f80801007387 */ /* 0x0001e80000100a00 */
[----:B0-----:R-:W3:Y:S04]  /*48bf0*/  LDL.LU.64 R8, [R1+0x4b0] ;  /* 0x0004b00001087983 */ /* 0x001ee80000300a00 */
[----:B---3--:R0:W-:Y:S04]  /*48c00*/  STL.64 [R1+0x2110], R8 ;  /* 0x0021100801007387 */ /* 0x0081e80000100a00 */
[----:B0-----:R-:W3:Y:S01]  /*48c10*/  LDL.64 R8, [R1+0x4c0] ;  /* 0x0004c00001087983 */ /* 0x001ee20000100a00 */
[C---:B--2---:R-:W-:Y:S03]  /*48c20*/  HMMA.16816.F32 R4, R16.reuse, R24, R4 ;  /* 0x000000181004723c */ /* 0x044fe60000001804 */
[----:B---3--:R0:W-:Y:S11]  /*48c30*/  STL.64 [R1+0x2128], R8 ;  /* 0x0021280801007387 */ /* 0x0081f60000100a00 */
[----:B------:R-:W-:Y:S09]  /*48c40*/  @!UPT UIADD3 URZ, URZ, URZ, URZ ;  /* 0x0000003f3f3ff290 */ /* 0x000ff2000fffe03f */
[----:B------:R1:W-:Y:S02]  /*48c50*/  STL.64 [R1+0x2c0], R4 ;  /* 0x0002c00401007387 */ /* 0x0003e40000100a00 */
[----:B------:R-:W-:Y:S01]  /*48c60*/  STL.64 [R1+0x2c8], R6 ;  /* 0x0002c80601007387 */ /* 0x000fe20000100a00 */
[----:B0-----:R-:W2:Y:S01]  /*48c70*/  LDL.LU R8, [R1+0x280] ;  /* 0x0002800001087983 */ /* 0x001ea20000300800 */
[----:B------:R-:W2:Y:S02]  /*48c80*/  LDL.LU R9, [R1+0x284] ;  /* 0x0002840001097983 */ /* 0x000ea40000300800 */
[----:B------:R-:W3:Y:S02]  /*48c90*/  LDL.LU R10, [R1+0x288] ;  /* 0x00028800010a7983 */ /* 0x000ee40000300800 */
[----:B------:R-:W3:Y:S01]  /*48ca0*/  LDL.LU R11, [R1+0x28c] ;  /* 0x00028c00010b7983 */ /* 0x000ee20000300800 */
[----:B------:R-:W-:Y:S01]  /*48cb0*/  MOV R12, R20 ;  /* 0x00000014000c7202 */ /* 0x000fe20000000f00 */
[----:B------:R-:W-:Y:S01]  /*48cc0*/  IMAD.MOV.U32 R13, RZ, RZ, R3 ;  /* 0x000000ffff0d7224 */ /* 0x000fe200078e0003 */
[----:B---3--:R-:W-:Y:S01]  /*48cd0*/  STL.64 [R1+0x2140], R10 ;  /* 0x0021400a01007387 */ /* 0x008fe20000100a00 */
[----:B--2---:R0:W-:Y:S02]  /*48ce0*/  STL.64 [R1+0x2138], R8 ;  /* 0x0021380801007387 */ /* 0x0041e40000100a00 */
[----:B------:R-:W2:Y:S02]  /*48cf0*/  LDL.LU R20, [R1+0x2b0] ;  /* 0x0002b00001147983 */ /* 0x000ea40000300800 */
[----:B------:R-:W2:Y:S01]  /*48d00*/  LDL.LU R21, [R1+0x2b4] ;  /* 0x0002b40001157983 */ /* 0x000ea20000300800 */
[----:B------:R-:W2:Y:S01]  /*48d10*/  LDL.LU R22, [R1+0x2b8] ;  /* 0x0002b80001167983 */ /* 0x000ea20000300800 */
[----:B------:R-:W2:Y:S02]  /*48d20*/  LDL.LU R23, [R1+0x2bc] ;  /* 0x0002bc0001177983 */ /* 0x000ea40000300800 */
[----:B-1----:R-:W2:Y:S02]  /*48d30*/  LDL.64 R4, [R1+0x480] ;  /* 0x0004800001047983 */ /* 0x002ea40000100a00 */
[----:B------:R-:W-:Y:S01]  /*48d40*/  STL.64 [R1+0x2148], R12 ;  /* 0x0021480c01007387 */ /* 0x000fe20000100a00 */
        /* <DEDUP_REMOVED lines=10> */
[----:B------:R0:W-:Y:S04]  /*48df0*/  STL.64 [R1+0x20f0], R24 ;  /* 0x0020f01801007387 */ /* 0x0001e80000100a00 */
        /* <DEDUP_REMOVED lines=9> */
[----:B------:R-:W4:Y:S01]  /*48e90*/  LDL.LU R27, [R1+0x26c] ;  /* 0x00026c00011b7983 */ /* 0x000f220000300800 */
[----:B------:R-:W-:Y:S01]  /*48ea0*/  HMMA.16816.F32 R16, R16, R4, R20 ;  /* 0x000000041010723c */ /* 0x000fe20000001814 */
[----:B----4-:R-:W-:Y:S01]  /*48eb0*/  STL.64 [R1+0x2120], R26 ;  /* 0x0021201a01007387 */ /* 0x010fe20000100a00 */
[----:B--2---:R0:W-:Y:S03]  /*48ec0*/  STL.64 [R1+0x2118], R24 ;  /* 0x0021181801007387 */ /* 0x0041e60000100a00 */
[----:B0-----:R-:W2:Y:S01]  /*48ed0*/  LDL.LU R24, [R1+0x270] ;  /* 0x0002700001187983 */ /* 0x001ea20000300800 */
[----:B------:R-:W2:Y:S02]  /*48ee0*/  LDL.LU R25, [R1+0x274] ;  /* 0x0002740001197983 */ /* 0x000ea40000300800 */
[----:B------:R-:W2:Y:S02]  /*48ef0*/  LDL.LU R26, [R1+0x278] ;  /* 0x00027800011a7983 */ /* 0x000ea40000300800 */
[----:B------:R-:W2:Y:S01]  /*48f00*/  LDL.LU R27, [R1+0x27c] ;  /* 0x00027c00011b7983 */ /* 0x000ea20000300800 */
[----:B------:R-:W3:Y:S01]  /*48f10*/  LDL.LU.64 R22, [R1+0x2168] ;  /* 0x0021680001167983 */ /* 0x000ee20000300a00 */
[----:B------:R-:W3:Y:S01]  /*48f20*/  LDL.LU.64 R20, [R1+0x2160] ;  /* 0x0021600001147983 */ /* 0x000ee20000300a00 */
[----:B------:R-:W-:-:S02]  /*48f30*/  MOV R12, R2 ;  /* 0x00000002000c7202 */ /* 0x000fc40000000f00 */
[----:B------:R-:W-:Y:S01]  /*48f40*/  MOV R13, R0 ;  /* 0x00000000000d7202 */ /* 0x000fe20000000f00 */
[----:B------:R-:W-:Y:S01]  /*48f50*/  MOV R2, R4 ;  /* 0x0000000400027202 */ /* 0x000fe20000000f00 */
[----:B------:R-:W-:-:S06]  /*48f60*/  MOV R0, R5 ;  /* 0x0000000500007202 */ /* 0x000fcc0000000f00 */
[----:B------:R0:W-:Y:S01]  /*48f70*/  STL.64 [R1+0x2b0], R16 ;  /* 0x0002b01001007387 */ /* 0x0001e20000100a00 */
[----:B------:R-:W-:Y:S01]  /*48f80*/  STL.64 [R1+0x2b8], R18 ;  /* 0x0002b81201007387 */ /* 0x000fe20000100a00 */
[----:B0-----:R-:W-:Y:S02]  /*48f90*/  MOV R16, R2 ;  /* 0x0000000200107202 */ /* 0x001fe40000000f00 */
[----:B------:R-:W-:-:S05]  /*48fa0*/  MOV R17, R0 ;  /* 0x0000000000117202 */ /* 0x000fca0000000f00 */
[----:B------:R0:W-:Y:S04]  /*48fb0*/  STL.64 [R1+0x20e8], R16 ;  /* 0x0020e81001007387 */ /* 0x0001e80000100a00 */
[----:B0-----:R-:W4:Y:S01]  /*48fc0*/  LDL.LU R16, [R1+0x240] ;  /* 0x0002400001107983 */ /* 0x001f220000300800 */
[----:B------:R-:W4:Y:S02]  /*48fd0*/  LDL.LU R17, [R1+0x244] ;  /* 0x0002440001117983 */ /* 0x000f240000300800 */
[----:B------:R-:W4:Y:S02]  /*48fe0*/  LDL.LU R18, [R1+0x248] ;  /* 0x0002480001127983 */ /* 0x000f240000300800 */
[----:B------:R-:W4:Y:S01]  /*48ff0*/  LDL.LU R19, [R1+0x24c] ;  /* 0x00024c0001137983 */ /* 0x000f220000300800 */
[----:B------:R-:W2:Y:S01]  /*49000*/  LDL.LU R4, [R1+0x70] ;  /* 0x0000700001047983 */ /* 0x000ea20000300800 */
[----:B------:R-:W2:Y:S02]  /*49010*/  LDL.LU R5, [R1+0x74] ;  /* 0x0000740001057983 */ /* 0x000ea40000300800 */
[----:B------:R-:W2:Y:S02]  /*49020*/  LDL.LU R6, [R1+0x78] ;  /* 0x0000780001067983 */ /* 0x000ea40000300800 */
[----:B------:R-:W2:Y:S01]  /*49030*/  LDL.LU R7, [R1+0x7c] ;  /* 0x00007c0001077983 */ /* 0x000ea20000300800 */
[C---:B---3--:R-:W-:Y:S01]  /*49040*/  HMMA.16816.F32 R12, R20.reuse, R12, R8 ;  /* 0x0000000c140c723c */ /* 0x048fe20000001808 */
[----:B------:R-:W3:Y:S01]  /*49050*/  LDL.LU.64 R10, [R1+0x2158] ;  /* 0x00215800010a7983 */ /* 0x000ee20000300a00 */
[----:B------:R-:W3:Y:S11]  /*49060*/  LDL.LU.64 R8, [R1+0x2150] ;  /* 0x0021500001087983 */ /* 0x000ef60000300a00 */
[----:B------:R-:W-:Y:S10]  /*49070*/  @!UPT UIADD3 URZ, URZ, URZ, URZ ;  /* 0x0000003f3f3ff290 */ /* 0x000ff4000fffe03f */
[----:B------:R0:W-:Y:S01]  /*49080*/  STL.64 [R1+0x2a0], R12 ;  /* 0x0002a00c01007387 */ /* 0x0001e20000100a00 */
[----:B------:R3:W-:Y:S03]  /*49090*/  STL.64 [R1+0x2a8], R14 ;  /* 0x0002a80e01007387 */ /* 0x0007e60000100a00 */
[----:B0-----:R-:W3:Y:S02]  /*490a0*/  LDL.LU.64 R12, [R1+0x2148] ;  /* 0x00214800010c7983 */ /* 0x001ee40000300a00 */
[C---:B---3--:R-:W-:Y:S02]  /*490b0*/  HMMA.16816.F32 R12, R20.reuse, R12, R8 ;  /* 0x0000000c140c723c */ /* 0x048fe40000001808 */
[----:B------:R-:W3:Y:S01]  /*490c0*/  LDL.LU.64 R10, [R1+0x2140] ;  /* 0x00214000010a7983 */ /* 0x000ee20000300a00 */
[----:B------:R-:W3:Y:S11]  /*490d0*/  LDL.LU.64 R8, [R1+0x2138] ;  /* 0x0021380001087983 */ /* 0x000ef60000300a00 */
[----:B------:R-:W-:Y:S09]  /*490e0*/  @!UPT UIADD3 URZ, URZ, URZ, URZ ;  /* 0x0000003f3f3ff290 */ /* 0x000ff2000fffe03f */
[----:B------:R0:W-:Y:S01]  /*490f0*/  STL.64 [R1+0x290], R12 ;  /* 0x0002900c01007387 */ /* 0x0001e20000100a00 */
[----:B------:R-:W-:Y:S03]  /*49100*/  STL.64 [R1+0x298], R14 ;  /* 0x0002980e01007387 */ /* 0x000fe60000100a00 */
[----:B0-----:R-:W3:Y:S02]  /*49110*/  LDL.LU.64 R12, [R1+0x2130] ;  /* 0x00213000010c7983 */ /* 0x001ee40000300a00 */
[C---:B---3--:R-:W-:Y:S11]  /*49120*/  HMMA.16816.F32 R8, R20.reuse, R12, R8 ;  /* 0x0000000c1408723c */ /* 0x048ff60000001808 */
[----:B------:R-:W-:Y:S11]  /*49130*/  @!UPT UIADD3 URZ, URZ, URZ, URZ ;  /* 0x0000003f3f3ff290 */ /* 0x000ff6000fffe03f */
[----:B------:R-:W-:Y:S01]  /*49140*/  @!UPT UIADD3 URZ, URZ, URZ, URZ ;  /* 0x0000003f3f3ff290 */ /* 0x000fe2000fffe03f */
[----:B------:R0:W-:Y:S01]  /*49150*/  STL.64 [R1+0x280], R8 ;  /* 0x0002800801007387 */ /* 0x0001e20000100a00 */
[----:B------:R-:W-:Y:S03]  /*49160*/  STL.64 [R1+0x288], R10 ;  /* 0x0002880a01007387 */ /* 0x000fe60000100a00 */
[----:B0-----:R-:W2:Y:S01]  /*49170*/  LDL.LU.64 R8, [R1+0x2128] ;  /* 0x0021280001087983 */ /* 0x001ea20000300a00 */
[----:B------:R0:W-:Y:S03]  /*49180*/  STL.64 [R1+0x20b0], R12 ;  /* 0x0020b00c01007387 */ /* 0x0001e60000100a00 */
[----:B0-----:R-:W3:Y:S01]  /*49190*/  LDL.64 R12, [R1+0x4e0] ;  /* 0x0004e000010c7983 */ /* 0x001ee20000100a00 */
[C---:B--2---:R-:W-:Y:S01]  /*491a0*/  HMMA.16816.F32 R24, R20.reuse, R8, R24 ;  /* 0x000000081418723c */ /* 0x044fe20000001818 */
[----:B------:R-:W-:Y:S01]  /*491b0*/  MOV R14, R8 ;  /* 0x00000008000e7202 */ /* 0x000fe20000000f00 */
[----:B------:R-:W-:Y:S01]  /*491c0*/  IMAD.MOV.U32 R3, RZ, RZ, R9 ;  /* 0x000000ffff037224 */ /* 0x000fe200078e0009 */
[----:B---3--:R0:W-:Y:S04]  /*491d0*/  STL.64 [R1+0x20c0], R12 ;  /* 0x0020c00c01007387 */ /* 0x0081e80000100a00 */
[----:B0-----:R-:W2:Y:S11]  /*491e0*/  LDL.64 R12, [R1+0x4f0] ;  /* 0x0004f000010c7983 */ /* 0x001eb60000100a00 */
[----:B------:R-:W-:Y:S05]  /*491f0*/  @!UPT UIADD3 URZ, URZ, URZ, URZ ;  /* 0x0000003f3f3ff290 */ /* 0x000fea000fffe03f */
[----:B------:R-:W-:Y:S02]  /*49200*/  STL.64 [R1+0x30], R24 ;  /* 0x0000301801007387 */ /* 0x000fe40000100a00 */
[----:B------:R0:W-:Y:S02]  /*49210*/  STL.64 [R1+0x38], R26 ;  /* 0x0000381a01007387 */ /* 0x0001e40000100a00 */
[----:B0-----:R-:W3:Y:S01]  /*49220*/  LDL.LU.64 R26, [R1+0x2120] ;  /* 0x00212000011a7983 */ /* 0x001ee20000300a00 */
[----:B------:R-:W3:Y:S02]  /*49230*/  LDL.LU.64 R24, [R1+0x2118] ;  /* 0x0021180001187983 */ /* 0x000ee40000300a00 */
[----:B------:R-:W3:Y:S02]  /*49240*/  LDL.LU.64 R8, [R1+0x2110] ;  /* 0x0021100001087983 */ /* 0x000ee40000300a00 */
[----:B---3--:R-:W-:Y:S01]  /*49250*/  HMMA.16816.F32 R24, R20, R8, R24 ;  /* 0x000000081418723c */ /* 0x008fe20000001818 */
[----:B------:R-:W-:-:S02]  /*49260*/  MOV R2, R8 ;  /* 0x0000000800027202 */ /* 0x000fc40000000f00 */
[----:B------:R-:W-:Y:S11]  /*49270*/  MOV R0, R9 ;  /* 0x0000000900007202 */ /* 0x000ff60000000f00 */
[----:B------:R-:W-:Y:S09]  /*49280*/  @!UPT UIADD3 URZ, URZ, URZ, URZ ;  /* 0x0000003f3f3ff290 */ /* 0x000ff2000fffe03f */
[----:B------:R-:W-:Y:S01]  /*49290*/  STL.64 [R1+0x20], R24 ;  /* 0x0000201801007387 */ /* 0x000fe20000100a00 */
[----:B------:R0:W-:Y:S03]  /*492a0*/  STL.64 [R1+0x28], R26 ;  /* 0x0000281a01007387 */ /* 0x0001e60000100a00 */
[----:B0-----:R-:W3:Y:S01]  /*492b0*/  LDL.LU.64 R26, [R1+0x2108] ;  /* 0x00210800011a7983 */ /* 0x001ee20000300a00 */
[----:B------:R-:W3:Y:S02]  /*492c0*/  LDL.LU.64 R24, [R1+0x2100] ;  /* 0x0021000001187983 */ /* 0x000ee40000300a00 */
[----:B------:R-:W3:Y:S02]  /*492d0*/  LDL.LU.64 R8, [R1+0x20f8] ;  /* 0x0020f80001087983 */ /* 0x000ee40000300a00 */
[C---:B---3--:R-:W-:Y:S11]  /*492e0*/  HMMA.16816.F32 R24, R20.reuse, R8, R24 ;  /* 0x000000081418723c */ /* 0x048ff60000001818 */
[----:B------:R-:W-:Y:S11]  /*492f0*/  @!UPT UIADD3 URZ, URZ, URZ, URZ ;  /* 0x0000003f3f3ff290 */ /* 0x000ff6000fffe03f */
[----:B------:R-:W-:Y:S01]  /*49300*/  @!UPT UIADD3 URZ, URZ, URZ, URZ ;  /* 0x0000003f3f3ff290 */ /* 0x000fe2000fffe03f */
[----:B------:R0:W-:Y:S01]  /*49310*/  STL.64 [R1+0x10], R24 ;  /* 0x0000101801007387 */ /* 0x0001e20000100a00 */
[----:B------:R-:W-:Y:S03]  /*49320*/  STL.64 [R1+0x18], R26 ;  /* 0x0000181a01007387 */ /* 0x000fe60000100a00 */
[----:B0-----:R-:W4:Y:S01]  /*49330*/  LDL.LU.64 R24, [R1+0x20f0] ;  /* 0x0020f00001187983 */ /* 0x001f220000300a00 */
[----:B------:R0:W-:Y:S03]  /*49340*/  STL.64 [R1+0x20b8], R8 ;  /* 0x0020b80801007387 */ /* 0x0001e60000100a00 */
[----:B0-----:R-:W3:Y:S01]  /*49350*/  LDL.LU R8, [R1+0x60] ;  /* 0x0000600001087983 */ /* 0x001ee20000300800 */
[----:B------:R-:W3:Y:S02]  /*49360*/  LDL.LU R9, [R1+0x64] ;  /* 0x0000640001097983 */ /* 0x000ee40000300800 */
[----:B------:R-:W3:Y:S02]  /*49370*/  LDL.LU R10, [R1+0x68] ;  /* 0x00006800010a7983 */ /* 0x000ee40000300800 */
[----:B------:R-:W3:Y:S01]  /*49380*/  LDL.LU R11, [R1+0x6c] ;  /* 0x00006c00010b7983 */ /* 0x000ee20000300800 */
[C---:B----4-:R-:W-:Y:S01]  /*49390*/  HMMA.16816.F32 R24, R20.reuse, R24, R16 ;  /* 0x000000181418723c */ /* 0x050fe20000001810 */
[----:B------:R-:W4:Y:S11]  /*493a0*/  LDL.LU.64 R16, [R1+0x20e8] ;  /* 0x0020e80001107983 */ /* 0x000f360000300a00 */
[----:B------:R-:W-:Y:S11]  /*493b0*/  @!UPT UIADD3 URZ, URZ, URZ, URZ ;  /* 0x0000003f3f3ff290 */ /* 0x000ff6000fffe03f */
[----:B------:R-:W-:Y:S01]  /*493c0*/  STL.64 [R1], R24 ;  /* 0x0000001801007387 */ /* 0x000fe20000100a00 */
[----:B------:R0:W-:Y:S03]  /*493d0*/  STL.64 [R1+0x8], R26 ;  /* 0x0000081a01007387 */ /* 0x0001e60000100a00 */
[----:B0-----:R-:W4:Y:S01]  /*493e0*/  LDL.LU.64 R26, [R1+0x20e0] ;  /* 0x0020e000011a7983 */ /* 0x001f220000300a00 */
[----:B------:R-:W4:Y:S02]  /*493f0*/  LDL.LU.64 R24, [R1+0x20d8] ;  /* 0x0020d80001187983 */ /* 0x000f240000300a00 */
[----:B----4-:R-:W-:Y:S01]  /*49400*/  HMMA.16816.F32 R20, R20, R16, R24 ;  /* 0x000000101414723c */ /* 0x010fe20000001818 */
[----:B------:R-:W4:Y:S01]  /*49410*/  LDL.LU.64 R26, [R1+0x20d0] ;  /* 0x0020d000011a7983 */ /* 0x000f220000300a00 */
[----:B------:R-:W4:Y:S02]  /*49420*/  LDL.LU.64 R24, [R1+0x20c8] ;  /* 0x0020c80001187983 */ /* 0x000f240000300a00 */
[----:B------:R0:W-:Y:S03]  /*49430*/  STL.64 [R1+0x2068], R16 ;  /* 0x0020681001007387 */ /* 0x0001e60000100a00 */
[----:B0-----:R-:W-:-:S02]  /*49440*/  MOV R16, R14 ;  /* 0x0000000e00107202 */ /* 0x001fc40000000f00 */
[----:B------:R-:W-:-:S05]  /*49450*/  MOV R17, R3 ;  /* 0x0000000300117202 */ /* 0x000fca0000000f00 */
[----:B------:R0:W-:Y:S01]  /*49460*/  STL.64 [R1+0x20a8], R16 ;  /* 0x0020a81001007387 */ /* 0x0001e20000100a00 */
[----:B--2---:R-:W-:-:S03]  /*49470*/  IMAD.MOV.U32 R3, RZ, RZ, R13 ;  /* 0x000000ffff037224 */ /* 0x004fc600078e000d */
[----:B0-----:R-:W2:Y:S01]  /*49480*/  LDL.LU R16, [R1+0x50] ;  /* 0x0000500001107983 */ /* 0x001ea20000300800 */
[----:B------:R-:W2:Y:S02]  /*49490*/  LDL.LU R17, [R1+0x54] ;  /* 0x0000540001117983 */ /* 0x000ea40000300800 */
[----:B------:R-:W2:Y:S02]  /*494a0*/  LDL.LU R18, [R1+0x58] ;  /* 0x0000580001127983 */ /* 0x000ea40000300800 */
[----:B------:R-:W2:Y:S01]  /*494b0*/  LDL.LU R19, [R1+0x5c] ;  /* 0x00005c0001137983 */ /* 0x000ea20000300800 */
[----:B------:R-:W-:Y:S01]  /*494c0*/  STL.64 [R1+0x1d48], R22 ;  /* 0x001d481601007387 */ /* 0x000fe20000100a00 */
[----:B------:R-:W-:Y:S01]  /*494d0*/  STL.64 [R1+0x1d40], R20 ;  /* 0x001d401401007387 */ /* 0x000fe20000100a00 */
[C---:B----4-:R-:W-:Y:S11]  /*494e0*/  HMMA.16816.F32 R4, R24.reuse, R12, R4 ;  /* 0x0000000c1804723c */ /* 0x050ff60000001804 */
[----:B------:R-:W-:Y:S11]  /*494f0*/  @!UPT UIADD3 URZ, URZ, URZ, URZ ;  /* 0x0000003f3f3ff290 */ /* 0x000ff6000fffe03f */
[----:B------:R-:W-:Y:S01]  /*49500*/  @!UPT UIADD3 URZ, URZ, URZ, URZ ;  /* 0x0000003f3f3ff290 */ /* 0x000fe2000fffe03f */
[----:B------:R0:W-:Y:S01]  /*49510*/  STL.64 [R1+0x70], R4 ;  /* 0x0000700401007387 */ /* 0x0001e20000100a00 */
[----:B------:R-:W-:Y:S01]  /*49520*/  STL.64 [R1+0x78], R6 ;  /* 0x0000780601007387 */ /* 0x000fe20000100a00 */
[----:B0-----:R-:W-:Y:S02]  /*49530*/  MOV R4, R12 ;  /* 0x0000000c00047202 */ /* 0x001fe40000000f00 */
[----:B------:R-:W3:Y:S02]  /*49540*/  LDL.LU.64 R12, [R1+0x20c0] ;  /* 0x0020c000010c7983 */ /* 0x000ee40000300a00 */
[C---:B---3--:R-:W-:Y:S11]  /*49550*/  HMMA.16816.F32 R8, R24.reuse, R12, R8 ;  /* 0x0000000c1808723c */ /* 0x048ff60000001808 */
[----:B------:R-:W-:Y:S11]  /*49560*/  @!UPT UIADD3 URZ, URZ, URZ, URZ ;  /* 0x0000003f3f3ff290 */ /* 0x000ff6000fffe03f */
[----:B------:R-:W-:Y:S01]  /*49570*/  @!UPT UIADD3 URZ, URZ, URZ, URZ ;  /* 0x0000003f3f3ff290 */ /* 0x000fe2000fffe03f */
[----:B------:R0:W-:Y:S01]  /*49580*/  STL.64 [R1+0x60], R8 ;  /* 0x0000600801007387 */ /* 0x0001e20000100a00 */
[----:B------:R1:W-:Y:S03]  /*49590*/  STL.64 [R1+0x68], R10 ;  /* 0x0000680a01007387 */ /* 0x0003e60000100a00 */
[----:B0-----:R-:W3:Y:S01]  /*495a0*/  LDL.LU.64 R8, [R1+0x20b8] ;  /* 0x0020b80001087983 */ /* 0x001ee20000300a00 */
[----:B-1----:R-:W-:Y:S02]  /*495b0*/  MOV R11, R12 ;  /* 0x0000000c000b7202 */ /* 0x002fe40000000f00 */
[----:B------:R-:W-:Y:S02]  /*495c0*/  MOV R10, R13 ;  /* 0x0000000d000a7202 */ /* 0x000fe40000000f00 */
[----:B------:R-:W2:Y:S02]  /*495d0*/  LDL.LU.64 R12, [R1+0x20b0] ;  /* 0x0020b000010c7983 */ /* 0x000ea40000300a00 */
[C---:B--2---:R-:W-:Y:S02]  /*495e0*/  HMMA.16816.F32 R12, R24.reuse, R12, R16 ;  /* 0x0000000c180c723c */ /* 0x044fe40000001810 */
[----:B------:R-:W2:Y:S11]  /*495f0*/  LDL.LU.64 R16, [R1+0x20a8] ;  /* 0x0020a80001107983 */ /* 0x000eb60000300a00 */
[----:B------:R-:W-:Y:S10]  /*49600*/  @!UPT UIADD3 URZ, URZ, URZ, URZ ;  /* 0x0000003f3f3ff290 */ /* 0x000ff4000fffe03f */
[----:B------:R-:W-:Y:S01]  /*49610*/  STL.64 [R1+0x50], R12 ;  /* 0x0000500c01007387 */ /* 0x000fe20000100a00 */
[----:B------:R0:W-:Y:S03]  /*49620*/  STL.64 [R1+0x58], R14 ;  /* 0x0000580e01007387 */ /* 0x0001e60000100a00 */
[----:B0-----:R-:W2:Y:S01]  /*49630*/  LDL.LU.64 R14, [R1+0x20a0] ;  /* 0x0020a000010e7983 */ /* 0x001ea20000300a00 */
[----:B------:R-:W2:Y:S01]  /*49640*/  LDL.LU.64 R12, [R1+0x2098] ;  /* 0x00209800010c7983 */ /* 0x000ea20000300a00 */
[----:B------:R-:W-:Y:S02]  /*49650*/  MOV R20, R2 ;  /* 0x0000000200147202 */ /* 0x000fe40000000f00 */
[----:B------:R-:W-:Y:S01]  /*49660*/  MOV R21, R0 ;  /* 0x0000000000157202 */ /* 0x000fe20000000f00 */
[C---:B--2---:R-:W-:Y:S01]  /*49670*/  HMMA.16816.F32 R16, R24.reuse, R16, R12 ;  /* 0x000000101810723c */ /* 0x044fe2000000180c */
[----:B------:R-:W2:Y:S01]  /*49680*/  LDL.LU.64 R14, [R1+0x2090] ;  /* 0x00209000010e7983 */ /* 0x000ea20000300a00 */
[----:B------:R-:W2:Y:S11]  /*49690*/  LDL.LU.64 R12, [R1+0x2088] ;  /* 0x00208800010c7983 */ /* 0x000eb60000300a00 */
[----:B------:R-:W-:Y:S10]  /*496a0*/  @!UPT UIADD3 URZ, URZ, URZ, URZ ;  /* 0x0000003f3f3ff290 */ /* 0x000ff4000fffe03f */
[----:B------:R-:W-:Y:S01]  /*496b0*/  STL.64 [R1+0x40], R16 ;  /* 0x0000401001007387 */ /* 0x000fe20000100a00 */
[----:B------:R-:W-:Y:S01]  /*496c0*/  STL.64 [R1+0x48], R18 ;  /* 0x0000481201007387 */ /* 0x000fe20000100a00 */
[----:B--2---:R-:W-:Y:S11]  /*496d0*/  HMMA.16816.F32 R12, R24, R20, R12 ;  /* 0x00000014180c723c */ /* 0x004ff6000000180c */
[----:B------:R-:W-:Y:S11]  /*496e0*/  @!UPT UIADD3 URZ, URZ, URZ, URZ ;  /* 0x0000003f3f3ff290 */ /* 0x000ff6000fffe03f */
[----:B------:R-:W-:Y:S02]  /*496f0*/  @!UPT UIADD3 URZ, URZ, URZ, URZ ;  /* 0x0000003f3f3ff290 */ /* 0x000fe4000fffe03f */
[----:B------:R-:W-:Y:S02]  /*49700*/  MOV R0, R15 ;  /* 0x0000000f00007202 */ /* 0x000fe40000000f00 */
[----:B------:R-:W-:Y:S01]  /*49710*/  MOV R2, R14 ;  /* 0x0000000e00027202 */ /* 0x000fe20000000f00 */
[----:B------:R-:W-:Y:S01]  /*49720*/  STL.64 [R1+0x670], R12 ;  /* 0x0006700c01007387 */ /* 0x000fe20000100a00 */
[----:B------:R0:W-:Y:S02]  /*49730*/  STL.64 [R1+0x2000], R20 ;  /* 0x0020001401007387 */ /* 0x0001e40000100a00 */
[----:B------:R-:W-:Y:S02]  /*49740*/  STL [R1+0x1d74], R0 ;  /* 0x001d740001007387 */ /* 0x000fe40000100800 */
[----:B------:R-:W1:Y:S01]  /*49750*/  LDSM.16.M88.4 R12, [R28+0x25000] ;  /* 0x025000001c0c783b */ /* 0x000e620000000200 */
[----:B------:R-:W-:Y:S04]  /*49760*/  STL [R1+0x1d70], R2 ;  /* 0x001d700201007387 */ /* 0x000fe80000100800 */
[----:B0-----:R-:W2:Y:S04]  /*49770*/  LDL.64 R20, [R1+0x4c0] ;  /* 0x0004c00001147983 */ /* 0x001ea80000100a00 */
[----:B--2---:R0:W-:Y:S04]  /*49780*/  STL.64 [R1+0x2018], R20 ;  /* 0x0020181401007387 */ /* 0x0041e80000100a00 */
[----:B0-----:R-:W2:Y:S04]  /*49790*/  LDL.64 R20, [R1+0x4d0] ;  /* 0x0004d00001147983 */ /* 0x001ea80000100a00 */
[----:B--2---:R-:W-:Y:S01]  /*497a0*/  STL.64 [R1+0x2030], R20 ;  /* 0x0020301401007387 */ /* 0x004fe20000100a00 */
[----:B-1----:R-:W-:Y:S02]  /*497b0*/  STL [R1+0x1f3c], R15 ;  /* 0x001f3c0f01007387 */ /* 0x002fe40000100800 */
[----:B------:R-:W-:Y:S02]  /*497c0*/  STL [R1+0x1f60], R14 ;  /* 0x001f600e01007387 */ /* 0x000fe40000100800 */
[----:B------:R0:W-:Y:S02]  /*497d0*/  STL.64 [R1+0x1f58], R12 ;  /* 0x001f580c01007387 */ /* 0x0001e40000100a00 */
[----:B0-----:R-:W2:Y:S01]  /*497e0*/  LDL.LU R12, [R1+0xf0] ;  /* 0x0000f000010c7983 */ /* 0x001ea20000300800 */
[----:B------:R-:W2:Y:S02]  /*497f0*/  LDL.LU R13, [R1+0xf4] ;  /* 0x0000f400010d7983 */ /* 0x000ea40000300800 */
[----:B------:R-:W4:Y:S02]  /*49800*/  LDL.LU R14, [R1+0xf8] ;  /* 0x0000f800010e7983 */ /* 0x000f240000300800 */
[----:B------:R-:W4:Y:S01]  /*49810*/  LDL.LU R15, [R1+0xfc] ;  /* 0x0000fc00010f7983 */ /* 0x000f220000300800 */
[----:B------:R-:W2:Y:S01]  /*49820*/  LDL.LU R20, [R1+0x150] ;  /* 0x0001500001147983 */ /* 0x000ea20000300800 */
[----:B------:R-:W2:Y:S02]  /*49830*/  LDL.LU R21, [R1+0x154] ;  /* 0x0001540001157983 */ /* 0x000ea40000300800 */
[----:B------:R-:W2:Y:S02]  /*49840*/  LDL.LU R22, [R1+0x158] ;  /* 0x0001580001167983 */ /* 0x000ea40000300800 */
[----:B------:R-:W2:Y:S02]  /*49850*/  LDL.LU R23, [R1+0x15c] ;  /* 0x00015c0001177983 */ /* 0x000ea40000300800 */
[----:B--2---:R-:W-:Y:S01]  /*49860*/  STL.64 [R1+0x2040], R22 ;  /* 0x0020401601007387 */ /* 0x004fe20000100a00 */
[----:B------:R0:W-:Y:S02]  /*49870*/  STL.64 [R1+0x2038], R20 ;  /* 0x0020381401007387 */ /* 0x0001e40000100a00 */
[----:B0-----:R-:W-:-:S02]  /*49880*/  MOV R20, R4 ;  /* 0x0000000400147202 */ /* 0x001fc40000000f00 */
[----:B------:R-:W-:-:S05]  /*49890*/  MOV R21, R3 ;  /* 0x0000000300157202 */ /* 0x000fca0000000f00 */
[----:B------:R0:W-:Y:S01]  /*498a0*/  STL.64 [R1+0x2070], R20 ;  /* 0x0020701401007387 */ /* 0x0001e20000100a00 */
[----:B------:R-:W2:Y:S02]  /*498b0*/  LDL.LU R4, [R1+0x170] ;  /* 0x0001700001047983 */ /* 0x000ea40000300800 */
[----:B------:R-:W2:Y:S02]  /*498c0*/  LDL.LU R5, [R1+0x174] ;  /* 0x0001740001057983 */ /* 0x000ea40000300800 */
[----:B------:R-:W2:Y:S01]  /*498d0*/  LDL.LU R6, [R1+0x178] ;  /* 0x0001780001067983 */ /* 0x000ea20000300800 */
[----:B------:R-:W2:Y:S04]  /*498e0*/  LDL.LU R7, [R1+0x17c] ;  /* 0x00017c0001077983 */ /* 0x000ea80000300800 */
[----:B--2---:R-:W-:Y:S01]  /*498f0*/  STL.64 [R1+0x2080], R6 ;  /* 0x0020800601007387 */ /* 0x004fe20000100a00 */
[----:B------:R1:W-:Y:S02]  /*49900*/  STL.64 [R1+0x2078], R4 ;  /* 0x0020780401007387 */ /* 0x0003e40000100a00 */
[----:B0-----:R-:W2:Y:S02]  /*49910*/  LDL.LU R20, [R1+0x180] ;  /* 0x0001800001147983 */ /* 0x001ea40000300800 */
[----:B------:R-:W2:Y:S01]  /*49920*/  LDL.LU R21, [R1+0x184] ;  /* 0x0001840001157983 */ /* 0x000ea20000300800 */
[----:B------:R-:W2:Y:S01]  /*49930*/  LDL.LU R22, [R1+0x188] ;  /* 0x0001880001167983 */ /* 0x000ea20000300800 */
[----:B------:R-:W2:Y:S03]  /*49940*/  LDL.LU R23, [R1+0x18c] ;  /* 0x00018c0001177983 */ /* 0x000ea60000300800 */
[----:B-1----:R-:W3:Y:S01]  /*49950*/  LDL.LU R4, [R1+0x190] ;  /* 0x0001900001047983 */ /* 0x002ee20000300800 */
[----:B------:R-:W3:Y:S02]  /*49960*/  LDL.LU R5, [R1+0x194] ;  /* 0x0001940001057983 */ /* 0x000ee40000300800 */
[----:B------:R-:W3:Y:S02]  /*49970*/  LDL.LU R6, [R1+0x198] ;  /* 0x0001980001067983 */ /* 0x000ee40000300800 */
[----:B------:R-:W3:Y:S01]  /*49980*/  LDL.LU R7, [R1+0x19c] ;  /* 0x00019c0001077983 */ /* 0x000ee20000300800 */
[----:B------:R-:W2:Y:S01]  /*49990*/  LDL.64 R16, [R1+0x490] ;  /* 0x0004900001107983 */ /* 0x000ea20000100a00 */
[----:B----4-:R-:W-:Y:S02]  /*499a0*/  STL.64 [R1+0x1fe8], R14 ;  /* 0x001fe80e01007387 */ /* 0x010fe40000100a00 */
[----:B------:R0:W-:Y:S02]  /*499b0*/  STL.64 [R1+0x1fe0], R12 ;  /* 0x001fe00c01007387 */ /* 0x0001e40000100a00 */
        /* <DEDUP_REMOVED lines=16> */
[C---:B---3--:R-:W-:Y:S08]  /*49ac0*/  HMMA.16816.F32 R4, R24.reuse, R8, R4 ;  /* 0x000000081804723c */ /* 0x048ff00000001804 */
[C---:B------:R-:W-:Y:S01]  /*49ad0*/  HMMA.16816.F32 R20, R24.reuse, R16, R20 ;  /* 0x000000101814723c */ /* 0x040fe20000001814 */
[----:B----4-:R-:W-:Y:S01]  /*49ae0*/  STL.64 [R1+0x2028], R14 ;  /* 0x0020280e01007387 */ /* 0x010fe20000100a00 */
[----:B--2---:R0:W-:Y:S03]  /*49af0*/  STL.64 [R1+0x2020], R12 ;  /* 0x0020200c01007387 */ /* 0x0041e60000100a00 */
[----:B0-----:R-:W2:Y:S01]  /*49b00*/  LDL.LU R12, [R1+0x140] ;  /* 0x00014000010c7983 */ /* 0x001ea20000300800 */
[----:B------:R-:W2:Y:S02]  /*49b10*/  LDL.LU R13, [R1+0x144] ;  /* 0x00014400010d7983 */ /* 0x000ea40000300800 */
[----:B------:R-:W3:Y:S02]  /*49b20*/  LDL.LU R14, [R1+0x148] ;  /* 0x00014800010e7983 */ /* 0x000ee40000300800 */
[----:B------:R-:W3:Y:S01]  /*49b30*/  LDL.LU R15, [R1+0x14c] ;  /* 0x00014c00010f7983 */ /* 0x000ee20000300800 */
[----:B------:R-:W-:Y:S01]  /*49b40*/  MOV R3, R16 ;  /* 0x0000001000037202 */ /* 0x000fe20000000f00 */
[----:B------:R-:W-:Y:S01]  /*49b50*/  IMAD.MOV.U32 R2, RZ, RZ, R17 ;  /* 0x000000ffff027224 */ /* 0x000fe200078e0011 */
        /* <DEDUP_REMOVED lines=8> */
[----:B0-----:R-:W3:Y:S01]  /*49be0*/  LDL.LU.64 R6, [R1+0x2080] ;  /* 0x0020800001067983 */ /* 0x001ee20000300a00 */
[----:B------:R-:W3:Y:S02]  /*49bf0*/  LDL.LU.64 R4, [R1+0x2078] ;  /* 0x0020780001047983 */ /* 0x000ee40000300a00 */
[----:B------:R0:W-:Y:S02]  /*49c00*/  STL.64 [R1+0x6c0], R20 ;  /* 0x0006c01401007387 */ /* 0x0001e40000100a00 */
[----:B------:R2:W-:Y:S01]  /*49c10*/  STL.64 [R1+0x6c8], R22 ;  /* 0x0006c81601007387 */ /* 0x0005e20000100a00 */
[----:B0-----:R-:W2:Y:S01]  /*49c20*/  LDL.LU.64 R20, [R1+0x2070] ;  /* 0x0020700001147983 */ /* 0x001ea20000300a00 */
[----:B------:R-:W3:Y:S02]  /*49c30*/  LDL.LU.64 R16, [R1+0x2068] ;  /* 0x0020680001107983 */ /* 0x000ee40000300a00 */
[----:B---3--:R-:W-:Y:S01]  /*49c40*/  HMMA.16816.F32 R24, R24, R16, R4 ;  /* 0x000000101818723c */ /* 0x008fe20000001804 */
[----:B------:R-:W2:Y:S01]  /*49c50*/  LDL.LU.64 R6, [R1+0x2060] ;  /* 0x0020600001067983 */ /* 0x000ea20000300a00 */
[----:B------:R-:W2:Y:S01]  /*49c60*/  LDL.LU.64 R4, [R1+0x2058] ;  /* 0x0020580001047983 */ /* 0x000ea20000300a00 */
[----:B------:R-:W-:Y:S11]  /*49c70*/  MOV R0, R29 ;  /* 0x0000001d00007202 */ /* 0x000ff60000000f00 */
[----:B------:R-:W-:Y:S09]  /*49c80*/  @!UPT UIADD3 URZ, URZ, URZ, URZ ;  /* 0x0000003f3f3ff290 */ /* 0x000ff2000fffe03f */
[----:B------:R-:W-:Y:S01]  /*49c90*/  STL.64 [R1+0x6b0], R24 ;  /* 0x0006b01801007387 */ /* 0x000fe20000100a00 */
[----:B------:R-:W-:Y:S02]  /*49ca0*/  STL.64 [R1+0x6b8], R26 ;  /* 0x0006b81a01007387 */ /* 0x000fe40000100a00 */
[----:B------:R-:W-:Y:S01]  /*49cb0*/  STL [R1+0x1f38], R0 ;  /* 0x001f380001007387 */ /* 0x000fe20000100800 */
[----:B--2---:R-:W-:Y:S01]  /*49cc0*/  HMMA.16816.F32 R20, R4, R20, R12 ;  /* 0x000000140414723c */ /* 0x004fe2000000180c */
[----:B------:R-:W2:Y:S01]  /*49cd0*/  LDL.LU.64 R14, [R1+0x2050] ;  /* 0x00205000010e7983 */ /* 0x000ea20000300a00 */
[----:B------:R-:W2:Y:S11]  /*49ce0*/  LDL.LU.64 R12, [R1+0x2048] ;  /* 0x00204800010c7983 */ /* 0x000eb60000300a00 */
[----:B------:R-:W-:Y:S10]  /*49cf0*/  @!UPT UIADD3 URZ, URZ, URZ, URZ ;  /* 0x0000003f3f3ff290 */ /* 0x000ff4000fffe03f */
[----:B------:R-:W-:Y:S01]  /*49d00*/  STL.64 [R1+0x6e0], R20 ;  /* 0x0006e01401007387 */ /* 0x000fe20000100a00 */
[----:B------:R0:W-:Y:S03]  /*49d10*/  STL.64 [R1+0x6e8], R22 ;  /* 0x0006e81601007387 */ /* 0x0001e60000100a00 */
[----:B0-----:R-:W3:Y:S01]  /*49d20*/  LDL.LU.64 R22, [R1+0x2040] ;  /* 0x0020400001167983 */ /* 0x001ee20000300a00 */
[----:B------:R-:W3:Y:S01]  /*49d30*/  LDL.LU.64 R20, [R1+0x2038] ;  /* 0x0020380001147983 */ /* 0x000ee20000300a00 */
[----:B------:R-:W-:Y:S02]  /*49d40*/  MOV R24, R11 ;  /* 0x0000000b00187202 */ /* 0x000fe40000000f00 */
[----:B------:R-:W-:-:S07]  /*49d50*/  MOV R25, R10 ;  /* 0x0000000a00197202 */ /* 0x000fce0000000f00 */
[C---:B---3--:R-:W-:Y:S11]  /*49d60*/  HMMA.16816.F32 R20, R4.reuse, R24, R20 ;  /* 0x000000180414723c */ /* 0x048ff60000001814 */
[----:B------:R-:W-:Y:S11]  /*49d70*/  @!UPT UIADD3 URZ, URZ, URZ, URZ ;  /* 0x0000003f3f3ff290 */ /* 0x000ff6000fffe03f */
[----:B------:R-:W-:Y:S01]  /*49d80*/  @!UPT UIADD3 URZ, URZ, URZ, URZ ;  /* 0x0000003f3f3ff290 */ /* 0x000fe2000fffe03f */
[----:B------:R0:W-:Y:S01]  /*49d90*/  STL.64 [R1+0x700], R20 ;  /* 0x0007001401007387 */ /* 0x0001e20000100a00 */
[----:B------:R-:W-:Y:S03]  /*49da0*/  STL.64 [R1+0x708], R22 ;  /* 0x0007081601007387 */ /* 0x000fe60000100a00 */
[----:B0-----:R-:W2:Y:S02]  /*49db0*/  LDL.LU.64 R20, [R1+0x2030] ;  /* 0x0020300001147983 */ /* 0x001ea40000300a00 */
[----:B--2---:R-:W-:Y:S01]  /*49dc0*/  HMMA.16816.F32 R12, R4, R20, R12 ;  /* 0x00000014040c723c */ /* 0x004fe2000000180c */
[----:B------:R-:W-:Y:S02]  /*49dd0*/  MOV R26, R20 ;  /* 0x00000014001a7202 */ /* 0x000fe40000000f00 */
[----:B------:R-:W-:Y:S11]  /*49de0*/  MOV R0, R21 ;  /* 0x0000001500007202 */ /* 0x000ff60000000f00 */
[----:B------:R-:W-:Y:S09]  /*49df0*/  @!UPT UIADD3 URZ, URZ, URZ, URZ ;  /* 0x0000003f3f3ff290 */ /* 0x000ff2000fffe03f */
[----:B------:R-:W-:Y:S01]  /*49e00*/  STL.64 [R1+0x720], R12 ;  /* 0x0007200c01007387 */ /* 0x000fe20000100a00 */
[----:B------:R0:W-:Y:S03]  /*49e10*/  STL.64 [R1+0x728], R14 ;  /* 0x0007280e01007387 */ /* 0x0001e60000100a00 */
[----:B0-----:R-:W2:Y:S01]  /*49e20*/  LDL.LU.64 R14, [R1+0x2028] ;  /* 0x00202800010e7983 */ /* 0x001ea20000300a00 */
[----:B------:R-:W2:Y:S02]  /*49e30*/  LDL.LU.64 R12, [R1+0x2020] ;  /* 0x00202000010c7983 */ /* 0x000ea40000300a00 */
[----:B------:R-:W2:Y:S02]  /*49e40*/  LDL.LU.64 R20, [R1+0x2018] ;  /* 0x0020180001147983 */ /* 0x000ea40000300a00 */
[----:B------:R-:W-:Y:S01]  /*49e50*/  STL [R1+0x1fb8], R26 ;  /* 0x001fb81a01007387 */ /* 0x000fe20000100800 */
[----:B------:R0:W-:Y:S02]  /*49e60*/  STL.64 [R1+0x1fb0], R24 ;  /* 0x001fb01801007387 */ /* 0x0001e40000100a00 */
[----:B0-----:R-:W-:-:S02]  /*49e70*/  MOV R24, R3 ;  /* 0x0000000300187202 */ /* 0x001fc40000000f00 */
[----:B------:R-:W-:Y:S01]  /*49e80*/  MOV R25, R2 ;  /* 0x0000000200197202 */ /* 0x000fe20000000f00 */
[C---:B--2---:R-:W-:Y:S01]  /*49e90*/  HMMA.16816.F32 R12, R4.reuse, R20, R12 ;  /* 0x00000014040c723c */ /* 0x044fe2000000180c */
[----:B------:R-:W-:Y:S01]  /*49ea0*/  IMAD.MOV.U32 R3, RZ, RZ, R20 ;  /* 0x000000ffff037224 */ /* 0x000fe200078e0014 */
[----:B------:R-:W-:Y:S11]  /*49eb0*/  MOV R2, R21 ;  /* 0x0000001500027202 */ /* 0x000ff60000000f00 */
[----:B------:R-:W-:Y:S10]  /*49ec0*/  @!UPT UIADD3 URZ, URZ, URZ, URZ ;  /* 0x0000003f3f3ff290 */ /* 0x000ff4000fffe03f */
[----:B------:R-:W-:Y:S01]  /*49ed0*/  STL.64 [R1+0x740], R12 ;  /* 0x0007400c01007387 */ /* 0x000fe20000100a00 */
[----:B------:R0:W-:Y:S03]  /*49ee0*/  STL.64 [R1+0x748], R14 ;  /* 0x0007480e01007387 */ /* 0x0001e60000100a00 */
[----:B0-----:R-:W2:Y:S01]  /*49ef0*/  LDL.LU.64 R14, [R1+0x2010] ;  /* 0x00201000010e7983 */ /* 0x001ea20000300a00 */
[----:B------:R-:W2:Y:S02]  /*49f00*/  LDL.LU.64 R12, [R1+0x2008] ;  /* 0x00200800010c7983 */ /* 0x000ea40000300a00 */
        /* <DEDUP_REMOVED lines=21> */
[----:B------:R-:W3:Y:S01]  /*4a060*/  LDL.LU.64 R8, [R1+0x1fd0] ;  /* 0x001fd00001087983 */ /* 0x000ee20000300a00 */
[----:B--2---:R-:W-:Y:S02]  /*4a070*/  HMMA.16816.F32 R4, R4, R16, R12 ;  /* 0x000000100404723c */ /* 0x004fe4000000180c */
[----:B------:R-:W2:Y:S01]  /*4a080*/  LDL.LU R12, [R1+0x80] ;  /* 0x00008000010c7983 */ /* 0x000ea20000300800 */
[----:B------:R0:W-:Y:S02]  /*4a090*/  STL.64 [R1+0x8e0], R20 ;  /* 0x0008e01401007387 */ /* 0x0001e40000100a00 */
[----:B------:R-:W-:Y:S01]  /*4a0a0*/  STL.64 [R1+0x8e8], R22 ;  /* 0x0008e81601007387 */ /* 0x000fe20000100a00 */
[----:B0-----:R-:W-:-:S02]  /*4a0b0*/  MOV R20, R3 ;  /* 0x0000000300147202 */ /* 0x001fc40000000f00 */
[----:B------:R-:W-:Y:S11]  /*4a0c0*/  MOV R21, R2 ;  /* 0x0000000200157202 */ /* 0x000ff60000000f00 */
[----:B------:R-:W-:Y:S04]  /*4a0d0*/  @!UPT UIADD3 URZ, URZ, URZ, URZ ;  /* 0x0000003f3f3ff290 */ /* 0x000fe8000fffe03f */
[----:B------:R-:W-:Y:S01]  /*4a0e0*/  STL.64 [R1+0x8d0], R4 ;  /* 0x0008d00401007387 */ /* 0x000fe20000100a00 */
[----:B------:R-:W-:Y:S02]  /*4a0f0*/  STL.64 [R1+0x8d8], R6 ;  /* 0x0008d80601007387 */ /* 0x000fe40000100a00 */
[----:B------:R-:W2:Y:S02]  /*4a100*/  LDL.LU R13, [R1+0x84] ;  /* 0x00008400010d7983 */ /* 0x000ea40000300800 */
[----:B------:R-:W4:Y:S01]  /*4a110*/  LDL.LU R14, [R1+0x88] ;  /* 0x00008800010e7983 */ /* 0x000f220000300800 */
[----:B------:R-:W4:Y:S01]  /*4a120*/  LDL.LU R15, [R1+0x8c] ;  /* 0x00008c00010f7983 */ /* 0x000f220000300800 */
[----:B------:R-:W3:Y:S02]  /*4a130*/  LDL.64 R24, [R1+0x4f0] ;  /* 0x0004f00001187983 */ /* 0x000ee40000100a00 */
        /* <DEDUP_REMOVED lines=28> */
[----:B------:R0:W-:Y:S02]  /*4a300*/  STL.64 [R1+0x1f68], R12 ;  /* 0x001f680c01007387 */ /* 0x0001e40000100a00 */
[----:B------:R-:W4:Y:S01]  /*4a310*/  LDL R7, [R1+0x978] ;  /* 0x0009780001077983 */ /* 0x000f220000100800 */
[----:B0-----:R-:W2:Y:S01]  /*4a320*/  LDL.64 R12, [R1+0x4a0] ;  /* 0x0004a000010c7983 */ /* 0x001ea20000100a00 */
[----:B---3--:R-:W-:Y:S03]  /*4a330*/  HMMA.16816.F32 R20, R8, R24, R20 ;  /* 0x000000180814723c */ /* 0x008fe60000001814 */
[----:B----4-:R-:W-:Y:S01]  /*4a340*/  STL [R1+0x1f50], R7 ;  /* 0x001f500701007387 */ /* 0x010fe20000100800 */
[----:B------:R-:W3:Y:S01]  /*4a350*/  LDL.64 R4, [R1+0x490] ;  /* 0x0004900001047983 */ /* 0x000ee20000100a00 */
[----:B------:R-:W-:-:S02]  /*4a360*/  MOV R3, R24 ;  /* 0x0000001800037202 */ /* 0x000fc40000000f00 */
[----:B------:R-:W-:Y:S01]  /*4a370*/  MOV R2, R25 ;  /* 0x0000001900027202 */ /* 0x000fe20000000f00 */
[----:B---3--:R0:W-:Y:S04]  /*4a380*/  STL.64 [R1+0x1f78], R4 ;  /* 0x001f780401007387 */ /* 0x0081e80000100a00 */
[----:B0-----:R-:W3:Y:S01]  /*4a390*/  LDL.LU R4, [R1+0x90] ;  /* 0x0000900001047983 */ /* 0x001ee20000300800 */
[----:B------:R-:W3:Y:S02]  /*4a3a0*/  LDL.LU R5, [R1+0x94] ;  /* 0x0000940001057983 */ /* 0x000ee40000300800 */
[----:B------:R-:W3:Y:S02]  /*4a3b0*/  LDL.LU R6, [R1+0x98] ;  /* 0x0000980001067983 */ /* 0x000ee40000300800 */
[----:B------:R-:W3:Y:S06]  /*4a3c0*/  LDL.LU R7, [R1+0x9c] ;  /* 0x00009c0001077983 */ /* 0x000eec0000300800 */
[----:B------:R-:W-:Y:S01]  /*4a3d0*/  STL.64 [R1+0x8c0], R20 ;  /* 0x0008c01401007387 */ /* 0x000fe20000100a00 */
[----:B------:R0:W-:Y:S03]  /*4a3e0*/  STL.64 [R1+0x8c8], R22 ;  /* 0x0008c81601007387 */ /* 0x0001e60000100a00 */
[----:B0-----:R-:W4:Y:S01]  /*4a3f0*/  LDL.LU.64 R22, [R1+0x1fc8] ;  /* 0x001fc80001167983 */ /* 0x001f220000300a00 */
[----:B------:R-:W4:Y:S02]  /*4a400*/  LDL.LU.64 R20, [R1+0x1fc0] ;  /* 0x001fc00001147983 */ /* 0x000f240000300a00 */
[----:B------:R-:W2:Y:S02]  /*4a410*/  LDL.LU R26, [R1+0x1fb8] ;  /* 0x001fb800011a7983 */ /* 0x000ea40000300800 */
[----:B------:R-:W4:Y:S02]  /*4a420*/  LDL.LU.64 R24, [R1+0x1fb0] ;  /* 0x001fb00001187983 */ /* 0x000f240000300a00 */
[----:B----4-:R-:W-:Y:S11]  /*4a430*/  HMMA.16816.F32 R20, R8, R24, R20 ;  /* 0x000000180814723c */ /* 0x010ff60000001814 */
[----:B------:R-:W-:Y:S11]  /*4a440*/  @!UPT UIADD3 URZ, URZ, URZ, URZ ;  /* 0x0000003f3f3ff290 */ /* 0x000ff6000fffe03f */
[----:B------:R-:W-:Y:S01]  /*4a450*/  @!UPT UIADD3 URZ, URZ, URZ, URZ ;  /* 0x0000003f3f3ff290 */ /* 0x000fe2000fffe03f */
[----:B------:R-:W-:Y:S01]  /*4a460*/  STL.64 [R1+0x8b0], R20 ;  /* 0x0008b01401007387 */ /* 0x000fe20000100a00 */
[----:B------:R0:W-:Y:S03]  /*4a470*/  STL.64 [R1+0x8b8], R22 ;  /* 0x0008b81601007387 */ /* 0x0001e60000100a00 */
[----:B0-----:R-:W4:Y:S01]  /*4a480*/  LDL.LU.64 R22, [R1+0x1fa8] ;  /* 0x001fa80001167983 */ /* 0x001f220000300a00 */
[----:B------:R-:W4:Y:S02]  /*4a490*/  LDL.LU.64 R20, [R1+0x1fa0] ;  /* 0x001fa00001147983 */ /* 0x000f240000300a00 */
[----:B------:R2:W-:Y:S02]  /*4a4a0*/  STL.64 [R1+0x1f30], R24 ;  /* 0x001f301801007387 */ /* 0x0005e40000100a00 */
[----:B--2---:R-:W-:Y:S02]  /*4a4b0*/  MOV R24, R26 ;  /* 0x0000001a00187202 */ /* 0x004fe40000000f00 */
[----:B------:R-:W-:-:S07]  /*4a4c0*/  MOV R25, R0 ;  /* 0x0000000000197202 */ /* 0x000fce0000000f00 */
[C---:B----4-:R-:W-:Y:S01]  /*4a4d0*/  HMMA.16816.F32 R24, R8.reuse, R24, R20 ;  /* 0x000000180818723c */ /* 0x050fe20000001814 */
[----:B------:R-:W2:Y:S01]  /*4a4e0*/  LDL.LU.64 R20, [R1+0x1f98] ;  /* 0x001f980001147983 */ /* 0x000ea20000300a00 */
[----:B------:R-:W4:Y:S02]  /*4a4f0*/  LDL.LU R28, [R1+0xc58] ;  /* 0x000c5800011c7983 */ /* 0x000f240000300800 */
[----:B------:R-:W4:Y:S11]  /*4a500*/  LDL R29, [R1+0x98c] ;  /* 0x00098c00011d7983 */ /* 0x000f360000100800 */
[----:B------:R-:W-:Y:S08]  /*4a510*/  @!UPT UIADD3 URZ, URZ, URZ, URZ ;  /* 0x0000003f3f3ff290 */ /* 0x000ff0000fffe03f */
[----:B------:R0:W-:Y:S01]  /*4a520*/  STL.64 [R1+0x8a0], R24 ;  /* 0x0008a01801007387 */ /* 0x0001e20000100a00 */
[----:B------:R1:W-:Y:S03]  /*4a530*/  STL.64 [R1+0x8a8], R26 ;  /* 0x0008a81a01007387 */ /* 0x0003e60000100a00 */
[----:B0-----:R-:W3:Y:S01]  /*4a540*/  LDL.LU R24, [R1+0x220] ;  /* 0x0002200001187983 */ /* 0x001ee20000300800 */
[----:B------:R-:W3:Y:S02]  /*4a550*/  LDL.LU R25, [R1+0x224] ;  /* 0x0002240001197983 */ /* 0x000ee40000300800 */
[----:B-1----:R-:W3:Y:S02]  /*4a560*/  LDL.LU R26, [R1+0x228] ;  /* 0x00022800011a7983 */ /* 0x002ee40000300800 */
[----:B------:R-:W3:Y:S01]  /*4a570*/  LDL.LU R27, [R1+0x22c] ;  /* 0x00022c00011b7983 */ /* 0x000ee20000300800 */
[C---:B--2---:R-:W-:Y:S01]  /*4a580*/  HMMA.16816.F32 R20, R8.reuse, R20, R16 ;  /* 0x000000140814723c */ /* 0x044fe20000001810 */
[----:B---3--:R-:W-:Y:S01]  /*4a590*/  STL.64 [R1+0x1f48], R26 ;  /* 0x001f481a01007387 */ /* 0x008fe20000100a00 */
[----:B------:R0:W-:Y:S03]  /*4a5a0*/  STL.64 [R1+0x1f40], R24 ;  /* 0x001f401801007387 */ /* 0x0001e60000100a00 */
[----:B0-----:R-:W2:Y:S01]  /*4a5b0*/  LDL.LU R24, [R1+0x230] ;  /* 0x0002300001187983 */ /* 0x001ea20000300800 */
[----:B------:R-:W2:Y:S02]  /*4a5c0*/  LDL.LU R25, [R1+0x234] ;  /* 0x0002340001197983 */ /* 0x000ea40000300800 */
[----:B------:R-:W2:Y:S02]  /*4a5d0*/  LDL.LU R26, [R1+0x238] ;  /* 0x00023800011a7983 */ /* 0x000ea40000300800 */
[----:B------:R-:W2:Y:S01]  /*4a5e0*/  LDL.LU R27, [R1+0x23c] ;  /* 0x00023c00011b7983 */ /* 0x000ea20000300800 */
[----:B------:R-:W3:Y:S01]  /*4a5f0*/  LDL.LU.64 R18, [R1+0x1f90] ;  /* 0x001f900001127983 */ /* 0x000ee20000300a00 */
[----:B------:R-:W3:Y:S11]  /*4a600*/  LDL.LU.64 R16, [R1+0x1f88] ;  /* 0x001f880001107983 */ /* 0x000ef60000300a00 */
[----:B------:R0:W-:Y:S02]  /*4a610*/  STL.64 [R1+0x890], R20 ;  /* 0x0008901401007387 */ /* 0x0001e40000100a00 */
[----:B------:R1:W-:Y:S01]  /*4a620*/  STL.64 [R1+0x898], R22 ;  /* 0x0008981601007387 */ /* 0x0003e20000100a00 */
[----:B0-----:R-:W3:Y:S01]  /*4a630*/  LDL.LU.64 R20, [R1+0x1f80] ;  /* 0x001f800001147983 */ /* 0x001ee20000300a00 */
[----:B------:R-:W-:Y:S01]  /*4a640*/  HMMA.16816.F32 R4, R8, R12, R4 ;  /* 0x0000000c0804723c */ /* 0x000fe20000001804 */
[----:B-1----:R-:W-:Y:S01]  /*4a650*/  IMAD.MOV.U32 R23, RZ, RZ, R12 ;  /* 0x000000ffff177224 */ /* 0x002fe200078e000c */
[----:B------:R-:W-:-:S06]  /*4a660*/  MOV R22, R13 ;  /* 0x0000000d00167202 */ /* 0x000fcc0000000f00 */
[C---:B---3--:R-:W-:Y:S11]  /*4a670*/  HMMA.16816.F32 R16, R8.reuse, R20, R16 ;  /* 0x000000140810723c */ /* 0x048ff60000001810 */
[----:B------:R-:W-:Y:S11]  /*4a680*/  @!UPT UIADD3 URZ, URZ, URZ, URZ ;  /* 0x0000003f3f3ff290 */ /* 0x000ff6000fffe03f */
[----:B------:R-:W-:Y:S01]  /*4a690*/  @!UPT UIADD3 URZ, URZ, URZ, URZ ;  /* 0x0000003f3f3ff290 */ /* 0x000fe2000fffe03f */
[----:B------:R0:W-:Y:S01]  /*4a6a0*/  STL.64 [R1+0x880], R16 ;  /* 0x0008801001007387 */ /* 0x0001e20000100a00 */
[----:B------:R1:W-:Y:S03]  /*4a6b0*/  STL.64 [R1+0x888], R18 ;  /* 0x0008881201007387 */ /* 0x0003e60000100a00 */
[----:B0-----:R-:W3:Y:S01]  /*4a6c0*/  LDL.LU R16, [R1+0x200] ;  /* 0x0002000001107983 */ /* 0x001ee20000300800 */
[----:B------:R-:W3:Y:S02]  /*4a6d0*/  LDL.LU R17, [R1+0x204] ;  /* 0x0002040001117983 */ /* 0x000ee40000300800 */
[----:B-1----:R-:W3:Y:S02]  /*4a6e0*/  LDL.LU R18, [R1+0x208] ;  /* 0x0002080001127983 */ /* 0x002ee40000300800 */
[----:B------:R-:W3:Y:S01]  /*4a6f0*/  LDL.LU R19, [R1+0x20c] ;  /* 0x00020c0001137983 */ /* 0x000ee20000300800 */
[----:B------:R0:W-:Y:S04]  /*4a700*/  STL.64 [R1+0x1f28], R20 ;  /* 0x001f281401007387 */ /* 0x0001e80000100a00 */
[----:B0-----:R-:W3:Y:S01]  /*4a710*/  LDL.64 R20, [R1+0x4d0] ;  /* 0x0004d00001147983 */ /* 0x001ee20000100a00 */
[----:B------:R0:W-:Y:S02]  /*4a720*/  STL.64 [R1+0x870], R4 ;  /* 0x0008700401007387 */ /* 0x0001e40000100a00 */
[----:B------:R-:W-:Y:S01]  /*4a730*/  STL.64 [R1+0x878], R6 ;  /* 0x0008780601007387 */ /* 0x000fe20000100a00 */
[----:B0-----:R-:W2:Y:S01]  /*4a740*/  LDL.LU.64 R4, [R1+0x1f78] ;  /* 0x001f780001047983 */ /* 0x001ea20000300a00 */
[----:B------:R-:W2:Y:S02]  /*4a750*/  LDL.LU.64 R14, [R1+0x1f70] ;  /* 0x001f7000010e7983 */ /* 0x000ea40000300a00 */
[----:B------:R-:W2:Y:S02]  /*4a760*/  LDL.LU.64 R12, [R1+0x1f68] ;  /* 0x001f6800010c7983 */ /* 0x000ea40000300a00 */
[----:B--2---:R-:W-:Y:S11]  /*4a770*/  HMMA.16816.F32 R12, R8, R4, R12 ;  /* 0x00000004080c723c */ /* 0x004ff6000000180c */
[----:B------:R-:W-:Y:S11]  /*4a780*/  @!UPT UIADD3 URZ, URZ, URZ, URZ ;  /* 0x0000003f3f3ff290 */ /* 0x000ff6000fffe03f */
[----:B------:R-:W-:Y:S01]  /*4a790*/  @!UPT UIADD3 URZ, URZ, URZ, URZ ;  /* 0x0000003f3f3ff290 */ /* 0x000fe2000fffe03f */
[----:B------:R-:W-:Y:S01]  /*4a7a0*/  STL.64 [R1+0x860], R12 ;  /* 0x0008600c01007387 */ /* 0x000fe20000100a00 */
[----:B------:R0:W-:Y:S03]  /*4a7b0*/  STL.64 [R1+0x868], R14 ;  /* 0x0008680e01007387 */ /* 0x0001e60000100a00 */
[----:B0-----:R-:W2:Y:S01]  /*4a7c0*/  LDL.LU R14, [R1+0x1f60] ;  /* 0x001f6000010e7983 */ /* 0x001ea20000300800 */
[----:B------:R-:W2:Y:S02]  /*4a7d0*/  LDL.LU.64 R12, [R1+0x1f58] ;  /* 0x001f5800010c7983 */ /* 0x000ea40000300a00 */
[----:B------:R-:W2:Y:S01]  /*4a7e0*/  LDL.LU R7, [R1+0x1f50] ;  /* 0x001f500001077983 */ /* 0x000ea20000300800 */
[----:B------:R-:W-:Y:S02]  /*4a7f0*/  MOV R15, R4 ;  /* 0x00000004000f7202 */ /* 0x000fe40000000f00 */
[----:B------:R-:W-:-:S02]  /*4a800*/  MOV R0, R5 ;  /* 0x0000000500007202 */ /* 0x000fc40000000f00 */
[----:B--2---:R-:W0:Y:S04]  /*4a810*/  LDSM.16.M88.4 R4, [R7+0x26000] ;  /* 0x026000000704783b */ /* 0x004e280000000200 */
[----:B0-----:R-:W-:Y:S01]  /*4a820*/  STL.64 [R1+0x1ed8], R6 ;  /* 0x001ed80601007387 */ /* 0x001fe20000100a00 */
[----:B------:R0:W-:Y:S03]  /*4a830*/  STL.64 [R1+0x1ed0], R4 ;  /* 0x001ed00401007387 */ /* 0x0001e60000100a00 */
[----:B0-----:R-:W2:Y:S02]  /*4a840*/  LDL.64 R4, [R1+0x480] ;  /* 0x0004800001047983 */ /* 0x001ea40000100a00 */
[----:B--2---:R-:W-:Y:S02]  /*4a850*/  HMMA.16816.F32 R8, R8, R4, R24 ;  /* 0x000000040808723c */ /* 0x004fe40000001818 */
[----:B------:R-:W2:Y:S01]  /*4a860*/  LDL.LU.64 R26, [R1+0x1f48] ;  /* 0x001f4800011a7983 */ /* 0x000ea20000300a00 */
[----:B------:R-:W2:Y:S11]  /*4a870*/  LDL.LU.64 R24, [R1+0x1f40] ;  /* 0x001f400001187983 */ /* 0x000eb60000300a00 */
[----:B------:R-:W-:Y:S09]  /*4a880*/  @!UPT UIADD3 URZ, URZ, URZ, URZ ;  /* 0x0000003f3f3ff290 */ /* 0x000ff2000fffe03f */
[----:B------:R0:W-:Y:S01]  /*4a890*/  STL.64 [R1+0x850], R8 ;  /* 0x0008500801007387 */ /* 0x0001e20000100a00 */
[----:B------:R1:W-:Y:S03]  /*4a8a0*/  STL.64 [R1+0x858], R10 ;  /* 0x0008580a01007387 */ /* 0x0003e60000100a00 */
[----:B0-----:R-:W2:Y:S01]  /*4a8b0*/  LDL.LU R8, [R1+0x210] ;  /* 0x0002100001087983 */ /* 0x001ea20000300800 */
[----:B------:R-:W2:Y:S02]  /*4a8c0*/  LDL.LU R9, [R1+0x214] ;  /* 0x0002140001097983 */ /* 0x000ea40000300800 */
[----:B-1----:R-:W2:Y:S02]  /*4a8d0*/  LDL.LU R10, [R1+0x218] ;  /* 0x00021800010a7983 */ /* 0x002ea40000300800 */
[----:B------:R-:W2:Y:S01]  /*4a8e0*/  LDL.LU R11, [R1+0x21c] ;  /* 0x00021c00010b7983 */ /* 0x000ea20000300800 */
[----:B------:R0:W-:Y:S02]  /*4a8f0*/  STL.64 [R1+0x1ef0], R4 ;  /* 0x001ef00401007387 */ /* 0x0001e40000100a00 */
[----:B0-----:R-:W-:-:S02]  /*4a900*/  MOV R4, R15 ;  /* 0x0000000f00047202 */ /* 0x001fc40000000f00 */
[----:B------:R-:W2:Y:S01]  /*4a910*/  LDL.LU R15, [R1+0x1f3c] ;  /* 0x001f3c00010f7983 */ /* 0x000ea20000300800 */
[----:B------:R-:W-:Y:S02]  /*4a920*/  MOV R5, R0 ;  /* 0x0000000000057202 */ /* 0x000fe40000000f00 */
[----:B------:R-:W3:Y:S03]  /*4a930*/  LDL.LU R0, [R1+0x1f38] ;  /* 0x001f380001007983 */ /* 0x000ee60000300800 */
[----:B------:R0:W-:Y:S02]  /*4a940*/  STL.64 [R1+0x1f08], R4 ;  /* 0x001f080401007387 */ /* 0x0001e40000100a00 */
[----:B0-----:R-:W-:Y:S02]  /*4a950*/  MOV R4, R23 ;  /* 0x0000001700047202 */ /* 0x001fe40000000f00 */
[----:B------:R-:W-:-:S05]  /*4a960*/  MOV R5, R22 ;  /* 0x0000001600057202 */ /* 0x000fca0000000f00 */
[----:B------:R0:W-:Y:S02]  /*4a970*/  STL.64 [R1+0x1f20], R4 ;  /* 0x001f200401007387 */ /* 0x0001e40000100a00 */
[----:B0-----:R-:W-:Y:S01]  /*4a980*/  IMAD.MOV.U32 R4, RZ, RZ, R3 ;  /* 0x000000ffff047224 */ /* 0x001fe200078e0003 */
[----:B------:R-:W-:-:S07]  /*4a990*/  MOV R5, R2 ;  /* 0x0000000200057202 */ /* 0x000fce0000000f00 */
[C---:B--2---:R-:W-:Y:S01]  /*4a9a0*/  HMMA.16816.F32 R4, R12.reuse, R4, R24 ;  /* 0x000000040c04723c */ /* 0x044fe20000001818 */
[----:B------:R-:W2:Y:S07]  /*4a9b0*/  LDL.LU.64 R24, [R1+0x1f30] ;  /* 0x001f300001187983 */ /* 0x000eae0000300a00 */
[----:B---3--:R-:W-:Y:S11]  /*4a9c0*/  HMMA.16816.F32 R16, R12, R20, R16 ;  /* 0x000000140c10723c */ /* 0x008ff60000001810 */
[----:B------:R-:W-:Y:S04]  /*4a9d0*/  @!UPT UIADD3 URZ, URZ, URZ, URZ ;  /* 0x0000003f3f3ff290 */ /* 0x000fe8000fffe03f */
[----:B------:R-:W-:Y:S01]  /*4a9e0*/  STL.64 [R1+0x840], R4 ;  /* 0x0008400401007387 */ /* 0x000fe20000100a00 */
[----:B------:R2:W-:Y:S02]  /*4a9f0*/  STL.64 [R1+0x848], R6 ;  /* 0x0008480601007387 */ /* 0x0005e40000100a00 */
[----:B----4-:R-:W-:-:S04]  /*4aa00*/  FADD R3, -R29, R28 ;  /* 0x0000001c1d037221 */ /* 0x010fc80000000100 */
[----:B------:R-:W-:-:S04]  /*4aa10*/  FMUL R3, R3, 1.4426950216293334961 ;  /* 0x3fb8aa3b03037820 */ /* 0x000fc80000400000 */
[----:B------:R0:W1:Y:S01]  /*4aa20*/  MUFU.EX2 R29, R3 ;  /* 0x00000003001d7308 */ /* 0x0000620000000800 */
[----:B--2---:R-:W-:Y:S01]  /*4aa30*/  HMMA.16816.F32 R4, R12, R24, R8 ;  /* 0x000000180c04723c */ /* 0x004fe20000001808 */
[----:B------:R-:W2:Y:S11]  /*4aa40*/  LDL.LU R24, [R1+0x1f0] ;  /* 0x0001f00001187983 */ /* 0x000eb60000300800 */
[----:B------:R-:W-:Y:S11]  /*4aa50*/  @!UPT UIADD3 URZ, URZ, URZ, URZ ;  /* 0x0000003f3f3ff290 */ /* 0x000ff6000fffe03f */
[----:B------:R3:W-:Y:S01]  /*4aa60*/  STL.64 [R1+0x830], R4 ;  /* 0x0008300401007387 */ /* 0x0007e20000100a00 */
[----:B------:R4:W-:Y:S02]  /*4aa70*/  STL.64 [R1+0x838], R6 ;  /* 0x0008380601007387 */ /* 0x0009e40000100a00 */
[----:B------:R-:W2:Y:S02]  /*4aa80*/  LDL.LU R25, [R1+0x1f4] ;  /* 0x0001f40001197983 */ /* 0x000ea40000300800 */
[----:B------:R-:W2:Y:S01]  /*4aa90*/  LDL.LU R26, [R1+0x1f8] ;  /* 0x0001f800011a7983 */ /* 0x000ea20000300800 */
[----:B------:R-:W2:Y:S01]  /*4aaa0*/  LDL.LU R27, [R1+0x1fc] ;  /* 0x0001fc00011b7983 */ /* 0x000ea20000300800 */
[----:B------:R-:W2:Y:S03]  /*4aab0*/  LDL.64 R8, [R1+0x4c0] ;  /* 0x0004c00001087983 */ /* 0x000ea60000100a00 */
[----:B---3--:R-:W3:Y:S01]  /*4aac0*/  LDL.LU R4, [R1+0x1e0] ;  /* 0x0001e00001047983 */ /* 0x008ee20000300800 */
[----:B------:R-:W3:Y:S02]  /*4aad0*/  LDL.LU R5, [R1+0x1e4] ;  /* 0x0001e40001057983 */ /* 0x000ee40000300800 */
[----:B----4-:R-:W3:Y:S02]  /*4aae0*/  LDL.LU R6, [R1+0x1e8] ;  /* 0x0001e80001067983 */ /* 0x010ee40000300800 */
[----:B------:R-:W3:Y:S01]  /*4aaf0*/  LDL.LU R7, [R1+0x1ec] ;  /* 0x0001ec0001077983 */ /* 0x000ee20000300800 */
[----:B------:R4:W-:Y:S01]  /*4ab00*/  STL.64 [R1+0x820], R16 ;  /* 0x0008201001007387 */ /* 0x0009e20000100a00 */
[----:B------:R0:W-:Y:S01]  /*4ab10*/  STL.64 [R1+0x828], R18 ;  /* 0x0008281201007387 */ /* 0x0001e20000100a00 */
[----:B----4-:R-:W-:-:S02]  /*4ab20*/  MOV R17, R20 ;  /* 0x0000001400117202 */ /* 0x010fc40000000f00 */
[----:B------:R-:W-:Y:S02]  /*4ab30*/  MOV R16, R21 ;  /* 0x0000001500107202 */ /* 0x000fe40000000f00 */
[----:B------:R-:W3:Y:S01]  /*4ab40*/  LDL.LU.64 R20, [R1+0x1f28] ;  /* 0x001f280001147983 */ /* 0x000ee20000300a00 */
[----:B0-----:R-:W4:Y:S02]  /*4ab50*/  LDL.LU R19, [R1+0xab0] ;  /* 0x000ab00001137983 */ /* 0x001f240000300800 */
[----:B------:R-:W4:Y:S02]  /*4ab60*/  LDL.LU R18, [R1+0xab4] ;  /* 0x000ab40001127983 */ /* 0x000f240000300800 */
[----:B------:R-:W2:Y:S01]  /*4ab70*/  LDL.LU R3, [R1+0xab8] ;  /* 0x000ab80001037983 */ /* 0x000ea20000300800 */
[----:B------:R-:W1:Y:S01]  /*4ab80*/  LDL.LU R2, [R1+0xabc] ;  /* 0x000abc0001027983 */ /* 0x000e620000300800 */
[----:B------:R0:W-:Y:S03]  /*4ab90*/  STL.64 [R1+0x1eb8], R16 ;  /* 0x001eb81001007387 */ /* 0x0001e60000100a00 */
[----:B0-----:R-:W2:Y:S04]  /*4aba0*/  LDL.LU.64 R16, [R1+0x4e0] ;  /* 0x0004e00001107983 */ /* 0x001ea80000300a00 */
[----:B----4-:R-:W-:Y:S04]  /*4abb0*/  STL.64 [R1+0x1ee8], R18 ;  /* 0x001ee81201007387 */ /* 0x010fe80000100a00 */
[----:B--2---:R0:W-:Y:S04]  /*4abc0*/  STL.64 [R1+0x1ee0], R16 ;  /* 0x001ee01001007387 */ /* 0x0041e80000100a00 */
[----:B0-----:R-:W2:Y:S01]  /*4abd0*/  LDL.LU R16, [R1+0x1b0] ;  /* 0x0001b00001107983 */ /* 0x001ea20000300800 */
[----:B------:R-:W2:Y:S02]  /*4abe0*/  LDL.LU R17, [R1+0x1b4] ;  /* 0x0001b40001117983 */ /* 0x000ea40000300800 */
[----:B------:R-:W4:Y:S02]  /*4abf0*/  LDL.LU R18, [R1+0x1b8] ;  /* 0x0001b80001127983 */ /* 0x000f240000300800 */
[----:B------:R-:W4:Y:S01]  /*4ac00*/  LDL.LU R19, [R1+0x1bc] ;  /* 0x0001bc0001137983 */ /* 0x000f220000300800 */
[C---:B------:R-:W-:Y:S08]  /*4ac10*/  HMMA.16816.F32 R24, R12.reuse, R8, R24 ;  /* 0x000000080c18723c */ /* 0x040ff00000001818 */
[C---:B---3--:R-:W-:Y:S01]  /*4ac20*/  HMMA.16816.F32 R4, R12.reuse, R20, R4 ;  /* 0x000000140c04723c */ /* 0x048fe20000001804 */
[----:B----4-:R-:W-:Y:S01]  /*4ac30*/  STL.64 [R1+0x1f00], R18 ;  /* 0x001f001201007387 */ /* 0x010fe20000100a00 */
        /* <DEDUP_REMOVED lines=13> */
[----:B------:R0:W-:Y:S02]  /*4ad10*/  STL.64 [R1+0x800], R4 ;  /* 0x0008000401007387 */ /* 0x0001e40000100a00 */
[----:B------:R2:W-:Y:S01]  /*4ad20*/  STL.64 [R1+0x808], R6 ;  /* 0x0008080601007387 */ /* 0x0005e20000100a00 */
[----:B0-----:R-:W2:Y:S02]  /*4ad30*/  LDL.LU.64 R4, [R1+0x1f20] ;  /* 0x001f200001047983 */ /* 0x001ea40000300a00 */
[C---:B--2---:R-:W-:Y:S02]  /*4ad40*/  HMMA.16816.F32 R4, R12.reuse, R4, R16 ;  /* 0x000000040c04723c */ /* 0x044fe40000001810 */
[----:B------:R-:W2:Y:S01]  /*4ad50*/  LDL.LU.64 R18, [R1+0x1f18] ;  /* 0x001f180001127983 */ /* 0x000ea20000300a00 */
[----:B------:R-:W2:Y:S11]  /*4ad60*/  LDL.LU.64 R16, [R1+0x1f10] ;  /* 0x001f100001107983 */ /* 0x000eb60000300a00 */
[----:B------:R-:W-:Y:S09]  /*4ad70*/  @!UPT UIADD3 URZ, URZ, URZ, URZ ;  /* 0x0000003f3f3ff290 */ /* 0x000ff2000fffe03f */
[----:B------:R0:W-:Y:S01]  /*4ad80*/  STL.64 [R1+0x7f0], R4 ;  /* 0x0007f00401007387 */ /* 0x0001e20000100a00 */
[----:B------:R2:W-:Y:S03]  /*4ad90*/  STL.64 [R1+0x7f8], R6 ;  /* 0x0007f80601007387 */ /* 0x0005e60000100a00 */
[----:B0-----:R-:W2:Y:S02]  /*4ada0*/  LDL.LU.64 R4, [R1+0x1f08] ;  /* 0x001f080001047983 */ /* 0x001ea40000300a00 */
[C---:B--2---:R-:W-:Y:S02]  /*4adb0*/  HMMA.16816.F32 R4, R12.reuse, R4, R16 ;  /* 0x000000040c04723c */ /* 0x044fe40000001810 */
[----:B------:R-:W2:Y:S01]  /*4adc0*/  LDL.LU.64 R18, [R1+0x1f00] ;  /* 0x001f000001127983 */ /* 0x000ea20000300a00 */
[----:B------:R-:W2:Y:S11]  /*4add0*/  LDL.LU.64 R16, [R1+0x1ef8] ;  /* 0x001ef80001107983 */ /* 0x000eb60000300a00 */
[----:B------:R-:W-:Y:S09]  /*4ade0*/  @!UPT UIADD3 URZ, URZ, URZ, URZ ;  /* 0x0000003f3f3ff290 */ /* 0x000ff2000fffe03f */
[----:B------:R0:W-:Y:S01]  /*4adf0*/  STL.64 [R1+0x7e0], R4 ;  /* 0x0007e00401007387 */ /* 0x0001e20000100a00 */
[----:B------:R3:W-:Y:S03]  /*4ae00*/  STL.64 [R1+0x7e8], R6 ;  /* 0x0007e80601007387 */ /* 0x0007e60000100a00 */
[----:B0-----:R-:W2:Y:S01]  /*4ae10*/  LDL.LU.64 R4, [R1+0x1ef0] ;  /* 0x001ef00001047983 */ /* 0x001ea20000300a00 */
[----:B------:R-:W-:Y:S02]  /*4ae20*/  MOV R26, R8 ;  /* 0x00000008001a7202 */ /* 0x000fe40000000f00 */
[----:B------:R-:W-:Y:S01]  /*4ae30*/  MOV R11, R9 ;  /* 0x00000009000b7202 */ /* 0x000fe20000000f00 */
[----:B--2---:R-:W-:Y:S01]  /*4ae40*/  HMMA.16816.F32 R12, R12, R4, R16 ;  /* 0x000000040c0c723c */ /* 0x004fe20000001810 */
[----:B------:R-:W2:Y:S01]  /*4ae50*/  LDL.LU.64 R18, [R1+0x1ee8] ;  /* 0x001ee80001127983 */ /* 0x000ea20000300a00 */
[----:B------:R-:W4:Y:S01]  /*4ae60*/  LDL.LU.64 R16, [R1+0x1ee0] ;  /* 0x001ee00001107983 */ /* 0x000f220000300a00 */
[----:B------:R-:W-:-:S02]  /*4ae70*/  MOV R28, R4 ;  /* 0x00000004001c7202 */ /* 0x000fc40000000f00 */
[----:B------:R-:W-:Y:S11]  /*4ae80*/  MOV R27, R5 ;  /* 0x00000005001b7202 */ /* 0x000ff60000000f00 */
[----:B------:R-:W-:Y:S07]  /*4ae90*/  @!UPT UIADD3 URZ, URZ, URZ, URZ ;  /* 0x0000003f3f3ff290 */ /* 0x000fee000fffe03f */
[----:B------:R-:W-:Y:S01]  /*4aea0*/  STL.64 [R1+0x7d0], R12 ;  /* 0x0007d00c01007387 */ /* 0x000fe20000100a00 */
[----:B------:R1:W-:Y:S02]  /*4aeb0*/  STL.64 [R1+0x7d8], R14 ;  /* 0x0007d80e01007387 */ /* 0x0003e40000100a00 */
[----:B---3--:R-:W3:Y:S02]  /*4aec0*/  LDL.LU.64 R6, [R1+0x1ed8] ;  /* 0x001ed80001067983 */ /* 0x008ee40000300a00 */
[----:B------:R-:W3:Y:S01]  /*4aed0*/  LDL.LU.64 R4, [R1+0x1ed0] ;  /* 0x001ed00001047983 */ /* 0x000ee20000300a00 */
[----:B------:R-:W3:Y:S01]  /*4aee0*/  LDL.LU R8, [R1+0xb10] ;  /* 0x000b100001087983 */ /* 0x000ee20000300800 */
[----:B------:R-:W3:Y:S02]  /*4aef0*/  LDL.LU R9, [R1+0xb14] ;  /* 0x000b140001097983 */ /* 0x000ee40000300800 */
[----:B------:R-:W3:Y:S02]  /*4af00*/  LDL.LU R10, [R1+0xb18] ;  /* 0x000b1800010a7983 */ /* 0x000ee40000300800 */
[----:B-1----:R-:W-:-:S02]  /*4af10*/  FMUL R15, R29, R2 ;  /* 0x000000021d0f7220 */ /* 0x002fc40000400000 */
[----:B------:R-:W3:Y:S01]  /*4af20*/  LDL.LU R2, [R1+0xb1c] ;  /* 0x000b1c0001027983 */ /* 0x000ee20000300800 */
[----:B------:R-:W3:Y:S02]  /*4af30*/  LDL.LU R25, [R1+0xb30] ;  /* 0x000b300001197983 */ /* 0x000ee40000300800 */
[C---:B--2---:R-:W-:Y:S02]  /*4af40*/  FMUL R12, R0.reuse, R19 ;  /* 0x00000013000c7220 */ /* 0x044fe40000400000 */
[C---:B------:R-:W-:Y:S01]  /*4af50*/  FMUL R13, R0.reuse, R18 ;  /* 0x00000012000d7220 */ /* 0x040fe20000400000 */
[----:B------:R-:W2:Y:S01]  /*4af60*/  LDL.LU R19, [R1+0xb34] ;  /* 0x000b340001137983 */ /* 0x000ea20000300800 */
[----:B------:R-:W2:Y:S02]  /*4af70*/  LDL.LU R18, [R1+0xb38] ;  /* 0x000b380001127983 */ /* 0x000ea40000300800 */
[C---:B------:R-:W-:Y:S01]  /*4af80*/  FMUL R14, R29.reuse, R3 ;  /* 0x000000031d0e7220 */ /* 0x040fe20000400000 */
[----:B--2---:R-:W-:Y:S01]  /*4af90*/  STL.64 [R1+0x1ec8], R18 ;  /* 0x001ec81201007387 */ /* 0x004fe20000100a00 */
[----:B----4-:R0:W-:Y:S03]  /*4afa0*/  STL.64 [R1+0x1ec0], R16 ;  /* 0x001ec01001007387 */ /* 0x0101e60000100a00 */
[----:B0-----:R-:W3:Y:S01]  /*4afb0*/  LDL.LU.64 R16, [R1+0x4f0] ;  /* 0x0004f00001107983 */ /* 0x001ee20000300a00 */
[----:B------:R-:W2:Y:S02]  /*4afc0*/  LDL R3, [R1+0x988] ;  /* 0x0009880001037983 */ /* 0x000ea40000100800 */
[----:B------:R-:W4:Y:S01]  /*4afd0*/  LDL R24, [R1+0x984] ;  /* 0x0009840001187983 */ /* 0x000f220000100800 */
[----:B---3--:R-:W-:Y:S01]  /*4afe0*/  HMMA.16816.F32 R12, R4, R16, R12 ;  /* 0x00000010040c723c */ /* 0x008fe2000000180c */
[----:B------:R-:W-:Y:S01]  /*4aff0*/  IMAD.MOV.U32 R23, RZ, RZ, R16 ;  /* 0x000000ffff177224 */ /* 0x000fe200078e0010 */
[----:B------:R-:W-:Y:S11]  /*4b000*/  MOV R22, R17 ;  /* 0x0000001100167202 */ /* 0x000ff60000000f00 */
[----:B------:R-:W-:Y:S10]  /*4b010*/  @!UPT UIADD3 URZ, URZ, URZ, URZ ;  /* 0x0000003f3f3ff290 */ /* 0x000ff4000fffe03f */
[----:B------:R-:W-:Y:S01]  /*4b020*/  STL.64 [R1+0x7c0], R12 ;  /* 0x0007c00c01007387 */ /* 0x000fe20000100a00 */
[----:B------:R-:W-:Y:S02]  /*4b030*/  STL.64 [R1+0x7c8], R14 ;  /* 0x0007c80e01007387 */ /* 0x000fe40000100a00 */
[----:B------:R-:W3:Y:S02]  /*4b040*/  LDL.LU.64 R18, [R1+0x1ec8] ;  /* 0x001ec80001127983 */ /* 0x000ee40000300a00 */
[----:B------:R-:W2:Y:S01]  /*4b050*/  LDL.LU.64 R16, [R1+0x1ec0] ;  /* 0x001ec00001107983 */ /* 0x000ea20000300a00 */
[----:B------:R0:W-:Y:S01]  /*4b060*/  STL.64 [R1+0x1ea0], R22 ;  /* 0x001ea01601007387 */ /* 0x0001e20000100a00 */
[C---:B------:R-:W-:Y:S02]  /*4b070*/  FMUL R8, R0.reuse, R8 ;  /* 0x0000000800087220 */ /* 0x040fe40000400000 */
[C---:B------:R-:W-:Y:S02]  /*4b080*/  FMUL R9, R0.reuse, R9 ;  /* 0x0000000900097220 */ /* 0x040fe40000400000 */
[C---:B------:R-:W-:Y:S01]  /*4b090*/  FMUL R10, R29.reuse, R10 ;  /* 0x0000000a1d0a7220 */ /* 0x040fe20000400000 */
[----:B0-----:R-:W3:Y:S01]  /*4b0a0*/  LDL.LU R23, [R1+0xc5c] ;  /* 0x000c5c0001177983 */ /* 0x001ee20000300800 */
[----:B------:R0:W-:Y:S02]  /*4b0b0*/  STL.64 [R1+0x1e98], R20 ;  /* 0x001e981401007387 */ /* 0x0001e40000100a00 */
[----:B------:R-:W3:Y:S01]  /*4b0c0*/  LDL.LU R15, [R1+0xb3c] ;  /* 0x000b3c00010f7983 */ /* 0x000ee20000300800 */
[----:B0-----:R-:W-:Y:S01]  /*4b0d0*/  MOV R21, R11 ;  /* 0x0000000b00157202 */ /* 0x001fe20000000f00 */
[----:B------:R-:W-:Y:S01]  /*4b0e0*/  FMUL R11, R29, R2 ;  /* 0x000000021d0b7220 */ /* 0x000fe20000400000 */
[----:B------:R-:W-:Y:S01]  /*4b0f0*/  MOV R20, R26 ;  /* 0x0000001a00147202 */ /* 0x000fe20000000f00 */
[----:B------:R-:W3:Y:S01]  /*4b100*/  LDL.LU R2, [R1+0xb68] ;  /* 0x000b680001027983 */ /* 0x000ee20000300800 */
[----:B------:R-:W-:-:S04]  /*4b110*/  FMUL R12, R0, R25 ;  /* 0x00000019000c7220 */ /* 0x000fc80000400000 */
[----:B--2---:R-:W-:Y:S01]  /*4b120*/  HMMA.16816.F32 R8, R4, R16, R8 ;  /* 0x000000100408723c */ /* 0x004fe20000001808 */
[----:B------:R-:W-:Y:S02]  /*4b130*/  MOV R26, R16 ;  /* 0x00000010001a7202 */ /* 0x000fe40000000f00 */
[----:B------:R-:W-:Y:S11]  /*4b140*/  MOV R25, R17 ;  /* 0x0000001100197202 */ /* 0x000ff60000000f00 */
[----:B------:R-:W-:Y:S09]  /*4b150*/  @!UPT UIADD3 URZ, URZ, URZ, URZ ;  /* 0x0000003f3f3ff290 */ /* 0x000ff2000fffe03f */
[----:B------:R-:W-:Y:S01]  /*4b160*/  STL.64 [R1+0x7b0], R8 ;  /* 0x0007b00801007387 */ /* 0x000fe20000100a00 */
[----:B------:R0:W-:Y:S02]  /*4b170*/  STL.64 [R1+0x7b8], R10 ;  /* 0x0007b80a01007387 */ /* 0x0001e40000100a00 */
[----:B------:R-:W2:Y:S01]  /*4b180*/  LDL.LU.64 R16, [R1+0x1eb8] ;  /* 0x001eb80001107983 */ /* 0x000ea20000300a00 */
[----:B0-----:R-:W2:Y:S01]  /*4b190*/  LDL.LU R10, [R1+0xb60] ;  /* 0x000b6000010a7983 */ /* 0x001ea20000300800 */
[----:B------:R-:W2:Y:S02]  /*4b1a0*/  LDL.LU R11, [R1+0xb64] ;  /* 0x000b6400010b7983 */ /* 0x000ea40000300800 */
[----:B------:R-:W-:Y:S02]  /*4b1b0*/  STL.64 [R1+0x1eb0], R26 ;  /* 0x001eb01a01007387 */ /* 0x000fe40000100a00 */
[----:B----4-:R2:W-:Y:S01]  /*4b1c0*/  STL.64 [R1+0x1ea8], R24 ;  /* 0x001ea81801007387 */ /* 0x0105e20000100a00 */
[----:B------:R-:W4:Y:S01]  /*4b1d0*/  LDL.LU R22, [R1+0xb6c] ;  /* 0x000b6c0001167983 */ /* 0x000f220000300800 */
[----:B---3--:R-:W-:-:S02]  /*4b1e0*/  FMUL R13, R0, R19 ;  /* 0x00000013000d7220 */ /* 0x008fc40000400000 */
[C---:B------:R-:W-:Y:S02]  /*4b1f0*/  FMUL R14, R29.reuse, R18 ;  /* 0x000000121d0e7220 */ /* 0x040fe40000400000 */
[----:B------:R-:W-:Y:S02]  /*4b200*/  FMUL R15, R29, R15 ;  /* 0x0000000f1d0f7220 */ /* 0x000fe40000400000 */
[----:B------:R-:W-:Y:S01]  /*4b210*/  FADD R3, -R3, R23 ;  /* 0x0000001703037221 */ /* 0x000fe20000000100 */
[----:B--2---:R-:W-:Y:S02]  /*4b220*/  MOV R24, R17 ;  /* 0x0000001100187202 */ /* 0x004fe40000000f00 */
[----:B------:R-:W-:Y:S02]  /*4b230*/  MOV R25, R16 ;  /* 0x0000001000197202 */ /* 0x000fe40000000f00 */
[----:B------:R-:W2:Y:S01]  /*4b240*/  LDL.LU R16, [R1+0xb70] ;  /* 0x000b700001107983 */ /* 0x000ea20000300800 */
[----:B------:R-:W3:Y:S02]  /*4b250*/  LDL.LU R17, [R1+0xb74] ;  /* 0x000b740001117983 */ /* 0x000ee40000300800 */
[----:B------:R-:W3:Y:S02]  /*4b260*/  LDL.LU R18, [R1+0xb78] ;  /* 0x000b780001127983 */ /* 0x000ee40000300800 */
[----:B------:R-:W3:Y:S01]  /*4b270*/  LDL.LU R19, [R1+0xb7c] ;  /* 0x000b7c0001137983 */ /* 0x000ee20000300800 */
[----:B------:R-:W3:Y:S01]  /*4b280*/  LDL.LU.64 R26, [R1+0x1eb0] ;  /* 0x001eb000011a7983 */ /* 0x000ee20000300a00 */
[----:B------:R-:W-:Y:S01]  /*4b290*/  HMMA.16816.F32 R12, R4, R24, R12 ;  /* 0x00000018040c723c */ /* 0x000fe2000000180c */
[----:B------:R-:W3:Y:S02]  /*4b2a0*/  LDL.LU.64 R24, [R1+0x1ea8] ;  /* 0x001ea80001187983 */ /* 0x000ee40000300a00 */
[----:B------:R-:W-:-:S02]  /*4b2b0*/  FMUL R8, R0, R10 ;  /* 0x0000000a00087220 */ /* 0x000fc40000400000 */
[----:B------:R-:W-:Y:S02]  /*4b2c0*/  FMUL R9, R0, R11 ;  /* 0x0000000b00097220 */ /* 0x000fe40000400000 */
[C---:B------:R-:W-:Y:S02]  /*4b2d0*/  FMUL R10, R29.reuse, R2 ;  /* 0x000000021d0a7220 */ /* 0x040fe40000400000 */
[----:B----4-:R-:W-:-:S07]  /*4b2e0*/  FMUL R11, R29, R22 ;  /* 0x000000161d0b7220 */ /* 0x010fce0000400000 */
[----:B------:R-:W-:Y:S07]  /*4b2f0*/  HMMA.16816.F32 R8, R4, R20, R8 ;  /* 0x000000140408723c */ /* 0x000fee0000001808 */
[----:B------:R0:W-:Y:S01]  /*4b300*/  STL.64 [R1+0x7a0], R12 ;  /* 0x0007a00c01007387 */ /* 0x0001e20000100a00 */
[----:B------:R1:W-:Y:S03]  /*4b310*/  STL.64 [R1+0x7a8], R14 ;  /* 0x0007a80e01007387 */ /* 0x0003e60000100a00 */
[----:B0-----:R-:W4:Y:S01]  /*4b320*/  LDL R12, [R1+0x978] ;  /* 0x00097800010c7983 */ /* 0x001f220000100800 */
[----:B-1----:R-:W4:Y:S02]  /*4b330*/  LDL.LU R14, [R1+0xb80] ;  /* 0x000b8000010e7983 */ /* 0x002f240000300800 */
[----:B------:R-:W-:-:S02]  /*4b340*/  IMAD.MOV.U32 R13, RZ, RZ, R0 ;  /* 0x000000ffff0d7224 */ /* 0x000fc400078e0000 */
[----:B------:R-:W4:Y:S01]  /*4b350*/  LDL.LU R2, [R1+0xb84] ;  /* 0x000b840001027983 */ /* 0x000f220000300800 */
[----:B------:R-:W4:Y:S01]  /*4b360*/  LDL.LU R0, [R1+0xb88] ;  /* 0x000b880001007983 */ /* 0x000f220000300800 */
[----:B------:R-:W4:Y:S02]  /*4b370*/  LDL.LU R15, [R1+0xb8c] ;  /* 0x000b8c00010f7983 */ /* 0x000f240000300800 */
[----:B------:R-:W4:Y:S02]  /*4b380*/  LDL.LU.64 R22, [R1+0x1ea0] ;  /* 0x001ea00001167983 */ /* 0x000f240000300a00 */
[----:B------:R-:W4:Y:S01]  /*4b390*/  LDL.LU.64 R20, [R1+0x1e98] ;  /* 0x001e980001147983 */ /* 0x000f220000300a00 */
[----:B------:R-:W-:Y:S01]  /*4b3a0*/  STL.64 [R1+0x790], R8 ;  /* 0x0007900801007387 */ /* 0x000fe20000100a00 */
[----:B------:R0:W-:Y:S03]  /*4b3b0*/  STL.64 [R1+0x798], R10 ;  /* 0x0007980a01007387 */ /* 0x0001e60000100a00 */
[----:B0-----:R-:W4:Y:S01]  /*4b3c0*/  LDL.LU R11, [R1+0xc60] ;  /* 0x000c6000010b7983 */ /* 0x001f220000300800 */
[----:B------:R-:W-:-:S02]  /*4b3d0*/  FMUL R3, R3, 1.4426950216293334961 ;  /* 0x3fb8aa3b03037820 */ /* 0x000fc40000400000 */
[C---:B--2---:R-:W-:Y:S02]  /*4b3e0*/  FMUL R16, R13.reuse, R16 ;  /* 0x000000100d107220 */ /* 0x044fe40000400000 */
[----:B---3--:R-:W-:Y:S02]  /*4b3f0*/  FMUL R17, R13, R17 ;  /* 0x000000110d117220 */ /* 0x008fe40000400000 */
[C---:B------:R-:W-:Y:S02]  /*4b400*/  FMUL R18, R29.reuse, R18 ;  /* 0x000000121d127220 */ /* 0x040fe40000400000 */
[----:B------:R-:W-:Y:S02]  /*4b410*/  FMUL R19, R29, R19 ;  /* 0x000000131d137220 */ /* 0x000fe40000400000 */
[----:B----4-:R-:W-:Y:S02]  /*4b420*/  FADD R24, -R24, R11 ;  /* 0x0000000b18187221 */ /* 0x010fe40000000100 */
[----:B------:R-:W0:Y:S03]  /*4b430*/  LDSM.16.M88.4 R8, [R12+0x27000] ;  /* 0x027000000c08783b */ /* 0x000e260000000200 */
[----:B------:R-:W-:Y:S01]  /*4b440*/  HMMA.16816.F32 R16, R4, R20, R16 ;  /* 0x000000140410723c */ /* 0x000fe20000001810 */
[----:B0-----:R0:W-:Y:S01]  /*4b450*/  STL.64 [R1+0x1e78], R10 ;  /* 0x001e780a01007387 */ /* 0x0011e20000100a00 */
[----:B------:R1:W-:Y:S01]  /*4b460*/  STL.64 [R1+0x1e70], R8 ;  /* 0x001e700801007387 */ /* 0x0003e20000100a00 */
[----:B0-----:R-:W-:-:S02]  /*4b470*/  MOV R11, R13 ;  /* 0x0000000d000b7202 */ /* 0x001fc40000000f00 */
[----:B------:R-:W2:Y:S01]  /*4b480*/  LDL.LU R10, [R1+0xba0] ;  /* 0x000ba000010a7983 */ /* 0x000ea20000300800 */
[----:B-1----:R-:W-:Y:S02]  /*4b490*/  MOV R8, R28 ;  /* 0x0000001c00087202 */ /* 0x002fe40000000f00 */
[----:B------:R-:W-:Y:S01]  /*4b4a0*/  MOV R9, R27 ;  /* 0x0000001b00097202 */ /* 0x000fe20000000f00 */
[C---:B------:R-:W-:Y:S02]  /*4b4b0*/  FMUL R13, R11.reuse, R2 ;  /* 0x000000020b0d7220 */ /* 0x040fe40000400000 */
[----:B------:R-:W-:Y:S01]  /*4b4c0*/  FMUL R12, R11, R14 ;  /* 0x0000000e0b0c7220 */ /* 0x000fe20000400000 */
[----:B------:R-:W3:Y:S11]  /*4b4d0*/  LDL.LU R2, [R1+0xba4] ;  /* 0x000ba40001027983 */ /* 0x000ef60000300800 */
[----:B------:R-:W-:Y:S02]  /*4b4e0*/  STL.64 [R1+0x780], R16 ;  /* 0x0007801001007387 */ /* 0x000fe40000100a00 */
[----:B------:R-:W-:-:S02]  /*4b4f0*/  FMUL R14, R29, R0 ;  /* 0x000000001d0e7220 */ /* 0x000fc40000400000 */
[----:B------:R-:W-:Y:S01]  /*4b500*/  STL.64 [R1+0x788], R18 ;  /* 0x0007881201007387 */ /* 0x000fe20000100a00 */
[----:B------:R-:W4:Y:S01]  /*4b510*/  LDL.LU R0, [R1+0xba8] ;  /* 0x000ba80001007983 */ /* 0x000f220000300800 */
[----:B------:R-:W-:Y:S02]  /*4b520*/  STL.64 [R1+0x1e48], R20 ;  /* 0x001e481401007387 */ /* 0x000fe40000100a00 */
[----:B------:R0:W-:Y:S02]  /*4b530*/  STL.64 [R1+0x1e90], R8 ;  /* 0x001e900801007387 */ /* 0x0001e40000100a00 */
[----:B0-----:R-:W2:Y:S01]  /*4b540*/  LDL.LU.64 R8, [R1+0x4a0] ;  /* 0x0004a00001087983 */ /* 0x001ea20000300a00 */
[----:B------:R0:W1:Y:S01]  /*4b550*/  MUFU.EX2 R28, R3 ;  /* 0x00000003001c7308 */ /* 0x0000620000000800 */
[----:B------:R-:W4:Y:S02]  /*4b560*/  LDL R27, [R1+0x4ec] ;  /* 0x0004ec00011b7983 */ /* 0x000f240000100800 */
[----:B0-----:R-:W-:Y:S01]  /*4b570*/  FMUL R3, R24, 1.4426950216293334961 ;  /* 0x3fb8aa3b18037820 */ /* 0x001fe20000400000 */
[----:B------:R-:W-:-:S02]  /*4b580*/  MOV R24, R26 ;  /* 0x0000001a00187202 */ /* 0x000fc40000000f00 */
[----:B------:R-:W4:Y:S01]  /*4b590*/  LDL R26, [R1+0x4e8] ;  /* 0x0004e800011a7983 */ /* 0x000f220000100800 */
[----:B------:R-:W-:Y:S01]  /*4b5a0*/  FMUL R15, R29, R15 ;  /* 0x0000000f1d0f7220 */ /* 0x000fe20000400000 */
[----:B------:R-:W-:Y:S01]  /*4b5b0*/  MOV R21, R11 ;  /* 0x0000000b00157202 */ /* 0x000fe20000000f00 */
[----:B------:R-:W4:Y:S05]  /*4b5c0*/  LDL.LU R19, [R1+0xbac] ;  /* 0x000bac0001137983 */ /* 0x000f2a0000300800 */
[----:B--2---:R-:W-:Y:S01]  /*4b5d0*/  HMMA.16816.F32 R12, R4, R8, R12 ;  /* 0x00000008040c723c */ /* 0x004fe2000000180c */
[----:B---3--:R-:W-:Y:S02]  /*4b5e0*/  FMUL R17, R21, R2 ;  /* 0x0000000215117220 */ /* 0x008fe40000400000 */
[----:B----4-:R-:W-:-:S02]  /*4b5f0*/  FMUL R18, R29, R0 ;  /* 0x000000001d127220 */ /* 0x010fc40000400000 */
[----:B------:R-:W-:Y:S01]  /*4b600*/  IMAD.MOV.U32 R2, RZ, RZ, R8 ;  /* 0x000000ffff027224 */ /* 0x000fe200078e0008 */
[----:B------:R-:W-:Y:S01]  /*4b610*/  MOV R0, R9 ;  /* 0x0000000900007202 */ /* 0x000fe20000000f00 */
[----:B------:R-:W-:Y:S01]  /*4b620*/  FMUL R16, R21, R10 ;  /* 0x0000000a15107220 */ /* 0x000fe20000400000 */
[----:B------:R-:W-:Y:S01]  /*4b630*/  STL.64 [R1+0x1e68], R26 ;  /* 0x001e681a01007387 */ /* 0x000fe20000100a00 */
[----:B------:R-:W-:Y:S02]  /*4b640*/  STL.64 [R1+0x1e60], R24 ;  /* 0x001e601801007387 */ /* 0x000fe40000100a00 */
[----:B------:R-:W2:Y:S11]  /*4b650*/  LDL.LU R20, [R1+0xb94] ;  /* 0x000b940001147983 */ /* 0x000eb60000300800 */
[----:B------:R-:W-:Y:S01]  /*4b660*/  @!UPT UIADD3 URZ, URZ, URZ, URZ ;  /* 0x0000003f3f3ff290 */ /* 0x000fe2000fffe03f */
[----:B------:R-:W-:Y:S01]  /*4b670*/  STL.64 [R1+0x770], R12 ;  /* 0x0007700c01007387 */ /* 0x000fe20000100a00 */
[----:B------:R0:W-:Y:S02]  /*4b680*/  STL.64 [R1+0x778], R14 ;  /* 0x0007780e01007387 */ /* 0x0001e40000100a00 */
[----:B------:R-:W3:Y:S01]  /*4b690*/  LDL.LU.64 R8, [R1+0x1e90] ;  /* 0x001e900001087983 */ /* 0x000ee20000300a00 */
[----:B0-----:R-:W4:Y:S01]  /*4b6a0*/  LDL.LU R15, [R1+0xb90] ;  /* 0x000b9000010f7983 */ /* 0x001f220000300800 */
[----:B------:R-:W2:Y:S02]  /*4b6b0*/  LDL.LU R11, [R1+0xb98] ;  /* 0x000b9800010b7983 */ /* 0x000ea40000300800 */
[----:B------:R-:W2:Y:S02]  /*4b6c0*/  LDL.LU R10, [R1+0xb9c] ;  /* 0x000b9c00010a7983 */ /* 0x000ea40000300800 */
[----:B------:R-:W-:Y:S01]  /*4b6d0*/  FMUL R19, R29, R19 ;  /* 0x000000131d137220 */ /* 0x000fe20000400000 */
[----:B--2---:R-:W-:Y:S01]  /*4b6e0*/  STL [R1+0x1e88], R10 ;  /* 0x001e880a01007387 */ /* 0x004fe20000100800 */
[----:B---3--:R0:W-:Y:S03]  /*4b6f0*/  STL.64 [R1+0x1e80], R8 ;  /* 0x001e800801007387 */ /* 0x0081e60000100a00 */
[----:B0-----:R-:W2:Y:S01]  /*4b700*/  LDL.LU.64 R8, [R1+0x490] ;  /* 0x0004900001087983 */ /* 0x001ea20000300a00 */
[----:B------:R-:W1:Y:S01]  /*4b710*/  LDL.LU R27, [R1+0xb00] ;  /* 0x000b0000011b7983 */ /* 0x000e620000300800 */
[----:B------:R-:W-:Y:S01]  /*4b720*/  MOV R24, R23 ;  /* 0x0000001700187202 */ /* 0x000fe20000000f00 */
[----:B------:R-:W3:Y:S01]  /*4b730*/  LDL.LU R26, [R1+0xb04] ;  /* 0x000b0400011a7983 */ /* 0x000ee20000300800 */
[----:B------:R-:W-:Y:S01]  /*4b740*/  MOV R25, R22 ;  /* 0x0000001600197202 */ /* 0x000fe20000000f00 */
[----:B------:R-:W3:Y:S01]  /*4b750*/  LDL.LU R23, [R1+0xb08] ;  /* 0x000b080001177983 */ /* 0x000ee20000300800 */
[----:B------:R-:W3:Y:S02]  /*4b760*/  LDL.LU R22, [R1+0xb0c] ;  /* 0x000b0c0001167983 */ /* 0x000ee40000300800 */
[----:B------:R-:W-:-:S02]  /*4b770*/  FMUL R13, R21, R20 ;  /* 0x00000014150d7220 */ /* 0x000fc40000400000 */
[----:B----4-:R-:W-:Y:S01]  /*4b780*/  FMUL R12, R21, R15 ;  /* 0x0000000f150c7220 */ /* 0x010fe20000400000 */
[----:B------:R-:W4:Y:S01]  /*4b790*/  LDL.LU R20, [R1+0x4c0] ;  /* 0x0004c00001147983 */ /* 0x000f220000300800 */
[----:B------:R-:W4:Y:S01]  /*4b7a0*/  LDL.LU R21, [R1+0x4c4] ;  /* 0x0004c40001157983 */ /* 0x000f220000300800 */
[----:B--2---:R-:W-:Y:S11]  /*4b7b0*/  HMMA.16816.F32 R16, R4, R8, R16 ;  /* 0x000000080410723c */ /* 0x004ff60000001810 */
[----:B------:R-:W-:Y:S11]  /*4b7c0*/  @!UPT UIADD3 URZ, URZ, URZ, URZ ;  /* 0x0000003f3f3ff290 */ /* 0x000ff6000fffe03f */
[----:B------:R-:W-:Y:S01]  /*4b7d0*/  @!UPT UIADD3 URZ, URZ, URZ, URZ ;  /* 0x0000003f3f3ff290 */ /* 0x000fe2000fffe03f */
[----:B------:R-:W-:Y:S01]  /*4b7e0*/  STL.64 [R1+0x760], R16 ;  /* 0x0007601001007387 */ /* 0x000fe20000100a00 */
[----:B------:R0:W-:Y:S02]  /*4b7f0*/  STL.64 [R1+0x768], R18 ;  /* 0x0007681201007387 */ /* 0x0001e40000100a00 */
[----:B------:R-:W2:Y:S01]  /*4b800*/  LDL.LU R10, [R1+0x1e88] ;  /* 0x001e8800010a7983 */ /* 0x000ea20000300800 */
[----:B0-----:R-:W-:Y:S02]  /*4b810*/  MOV R19, R8 ;  /* 0x0000000800137202 */ /* 0x001fe40000000f00 */
[----:B------:R-:W-:Y:S02]  /*4b820*/  MOV R18, R9 ;  /* 0x0000000900127202 */ /* 0x000fe40000000f00 */
[----:B------:R-:W3:Y:S01]  /*4b830*/  LDL.LU.64 R8, [R1+0x1e80] ;  /* 0x001e800001087983 */ /* 0x000ee20000300a00 */
[C---:B------:R-:W-:Y:S02]  /*4b840*/  FMUL R14, R29.reuse, R11 ;  /* 0x0000000b1d0e7220 */ /* 0x040fe40000400000 */
[----:B--2---:R-:W-:-:S02]  /*4b850*/  FMUL R15, R29, R10 ;  /* 0x0000000a1d0f7220 */ /* 0x004fc40000400000 */
[----:B------:R-:W2:Y:S05]  /*4b860*/  LDL.LU.64 R10, [R1+0x1e78] ;  /* 0x001e7800010a7983 */ /* 0x000eaa0000300a00 */
[----:B---3--:R-:W-:Y:S01]  /*4b870*/  HMMA.16816.F32 R4, R4, R8, R12 ;  /* 0x000000080404723c */ /* 0x008fe2000000180c */
[----:B------:R-:W2:Y:S01]  /*4b880*/  LDL.LU.64 R8, [R1+0x1e70] ;  /* 0x001e700001087983 */ /* 0x000ea20000300a00 */
[----:B------:R-:W0:Y:S01]  /*4b890*/  MUFU.EX2 R3, R3 ;  /* 0x0000000300037308 */ /* 0x000e220000000800 */
[----:B------:R-:W3:Y:S02]  /*4b8a0*/  LDL.LU R12, [R1+0xaf0] ;  /* 0x000af000010c7983 */ /* 0x000ee40000300800 */
[----:B------:R-:W3:Y:S11]  /*4b8b0*/  LDL.LU R13, [R1+0xaf4] ;  /* 0x000af400010d7983 */ /* 0x000ef60000300800 */
[----:B------:R-:W-:Y:S07]  /*4b8c0*/  @!UPT UIADD3 URZ, URZ, URZ, URZ ;  /* 0x0000003f3f3ff290 */ /* 0x000fee000fffe03f */
[----:B------:R1:W-:Y:S01]  /*4b8d0*/  STL.64 [R1+0x730], R4 ;  /* 0x0007300401007387 */ /* 0x0003e20000100a00 */
[----:B------:R0:W-:Y:S02]  /*4b8e0*/  STL.64 [R1+0x738], R6 ;  /* 0x0007380601007387 */ /* 0x0001e40000100a00 */
[----:B------:R-:W3:Y:S02]  /*4b8f0*/  LDL.LU R14, [R1+0xaf8] ;  /* 0x000af800010e7983 */ /* 0x000ee40000300800 */
[----:B------:R-:W3:Y:S02]  /*4b900*/  LDL.LU R15, [R1+0xafc] ;  /* 0x000afc00010f7983 */ /* 0x000ee40000300800 */
[C---:B-1----:R-:W-:Y:S02]  /*4b910*/  FMUL R4, R28.reuse, R27 ;  /* 0x0000001b1c047220 */ /* 0x042fe40000400000 */
[----:B------:R-:W-:Y:S02]  /*4b920*/  FMUL R5, R28, R26 ;  /* 0x0000001a1c057220 */ /* 0x000fe40000400000 */
[----:B0-----:R-:W-:-:S02]  /*4b930*/  FMUL R6, R3, R23 ;  /* 0x0000001703067220 */ /* 0x001fc40000400000 */
[C---:B------:R-:W-:Y:S01]  /*4b940*/  FMUL R7, R3.reuse, R22 ;  /* 0x0000001603077220 */ /* 0x040fe20000400000 */
[----:B------:R-:W4:Y:S06]  /*4b950*/  LDL.LU.64 R26, [R1+0x1e68] ;  /* 0x001e6800011a7983 */ /* 0x000f2c0000300a00 */
[C---:B--2---:R-:W-:Y:S01]  /*4b960*/  HMMA.16816.F32 R4, R8.reuse, R24, R4 ;  /* 0x000000180804723c */ /* 0x044fe20000001804 */
[----:B------:R-:W2:Y:S01]  /*4b970*/  LDL.LU.64 R24, [R1+0x1e60] ;  /* 0x001e600001187983 */ /* 0x000ea20000300a00 */
[----:B------:R-:W2:Y:S02]  /*4b980*/  LDL.LU R23, [R1+0xad0] ;  /* 0x000ad00001177983 */ /* 0x000ea40000300800 */
[----:B------:R-:W2:Y:S11]  /*4b990*/  LDL.LU R22, [R1+0xad4] ;  /* 0x000ad40001167983 */ /* 0x000eb60000300800 */
[----:B------:R-:W-:Y:S08]  /*4b9a0*/  @!UPT UIADD3 URZ, URZ, URZ, URZ ;  /* 0x0000003f3f3ff290 */ /* 0x000ff0000fffe03f */
[----:B------:R3:W-:Y:S01]  /*4b9b0*/  STL.64 [R1+0x710], R4 ;  /* 0x0007100401007387 */ /* 0x0007e20000100a00 */
[----:B------:R0:W-:Y:S02]  /*4b9c0*/  STL.64 [R1+0x718], R6 ;  /* 0x0007180601007387 */ /* 0x0001e40000100a00 */
[C---:B---3--:R-:W-:Y:S02]  /*4b9d0*/  FMUL R4, R28.reuse, R12 ;  /* 0x0000000c1c047220 */ /* 0x048fe40000400000 */
[C---:B------:R-:W-:Y:S02]  /*4b9e0*/  FMUL R5, R28.reuse, R13 ;  /* 0x0000000d1c057220 */ /* 0x040fe40000400000 */
[C---:B0-----:R-:W-:Y:S02]  /*4b9f0*/  FMUL R6, R3.reuse, R14 ;  /* 0x0000000e03067220 */ /* 0x041fe40000400000 */
[----:B------:R-:W-:Y:S01]  /*4ba00*/  FMUL R7, R3, R15 ;  /* 0x0000000f03077220 */ /* 0x000fe20000400000 */
[----:B--2---:R0:W-:Y:S06]  /*4ba10*/  STL.64 [R1+0x1e58], R22 ;  /* 0x001e581601007387 */ /* 0x0041ec0000100a00 */
[----:B------:R-:W-:Y:S01]  /*4ba20*/  HMMA.16816.F32 R12, R8, R24, R4 ;  /* 0x00000018080c723c */ /* 0x000fe20000001804 */
[----:B0-----:R-:W2:Y:S01]  /*4ba30*/  LDL.LU R22, [R1+0xae8] ;  /* 0x000ae80001167983 */ /* 0x001ea20000300800 */
[----:B------:R-:W3:Y:S02]  /*4ba40*/  LDL.LU R23, [R1+0xaec] ;  /* 0x000aec0001177983 */ /* 0x000ee40000300800 */
[----:B----4-:R0:W-:Y:S02]  /*4ba50*/  STL.64 [R1+0x1e50], R20 ;  /* 0x001e501401007387 */ /* 0x0101e40000100a00 */
[----:B0-----:R-:W4:Y:S01]  /*4ba60*/  LDL.LU R20, [R1+0x4d0] ;  /* 0x0004d00001147983 */ /* 0x001f220000300800 */
[----:B------:R-:W4:Y:S02]  /*4ba70*/  LDL.LU R21, [R1+0x4d4] ;  /* 0x0004d40001157983 */ /* 0x000f240000300800 */
[----:B------:R-:W2:Y:S02]  /*4ba80*/  LDL.LU R17, [R1+0xad8] ;  /* 0x000ad80001117983 */ /* 0x000ea40000300800 */
[----:B------:R-:W2:Y:S01]  /*4ba90*/  LDL.LU R16, [R1+0xadc] ;  /* 0x000adc0001107983 */ /* 0x000ea20000300800 */
[----:B------:R-:W2:Y:S01]  /*4baa0*/  LDL.LU R6, [R1+0xae0] ;  /* 0x000ae00001067983 */ /* 0x000ea20000300800 */
[----:B------:R-:W3:Y:S10]  /*4bab0*/  LDL.LU R7, [R1+0xae4] ;  /* 0x000ae40001077983 */ /* 0x000ef40000300800 */
[----:B------:R-:W-:Y:S02]  /*4bac0*/  STL.64 [R1+0x6f0], R12 ;  /* 0x0006f00c01007387 */ /* 0x000fe40000100a00 */
[----:B------:R0:W-:Y:S02]  /*4bad0*/  STL.64 [R1+0x6f8], R14 ;  /* 0x0006f80e01007387 */ /* 0x0001e40000100a00 */
[----:B0-----:R-:W4:Y:S01]  /*4bae0*/  LDL.LU R15, [R1+0xac0] ;  /* 0x000ac000010f7983 */ /* 0x001f220000300800 */
[----:B------:R-:W4:Y:S02]  /*4baf0*/  LDL.LU R14, [R1+0xac4] ;  /* 0x000ac400010e7983 */ /* 0x000f240000300800 */
[----:B------:R-:W4:Y:S02]  /*4bb00*/  LDL.LU R13, [R1+0xac8] ;  /* 0x000ac800010d7983 */ /* 0x000f240000300800 */
[----:B------:R-:W4:Y:S01]  /*4bb10*/  LDL.LU R12, [R1+0xacc] ;  /* 0x000acc00010c7983 */ /* 0x000f220000300800 */
[----:B------:R-:W4:Y:S01]  /*4bb20*/  LDL R25, [R1+0x14d8] ;  /* 0x0014d80001197983 */ /* 0x000f220000100800 */
[----:B--2---:R-:W-:-:S02]  /*4bb30*/  FMUL R4, R28, R6 ;  /* 0x000000061c047220 */ /* 0x004fc40000400000 */
[C---:B---3--:R-:W-:Y:S02]  /*4bb40*/  FMUL R5, R28.reuse, R7 ;  /* 0x000000071c057220 */ /* 0x048fe40000400000 */
[C---:B------:R-:W-:Y:S02]  /*4bb50*/  FMUL R6, R3.reuse, R22 ;  /* 0x0000001603067220 */ /* 0x040fe40000400000 */
[C---:B------:R-:W-:Y:S02]  /*4bb60*/  FMUL R7, R3.reuse, R23 ;  /* 0x0000001703077220 */ /* 0x040fe40000400000 */
[----:B------:R-:W2:Y:S05]  /*4bb70*/  LDL.LU.64 R22, [R1+0x1e58] ;  /* 0x001e580001167983 */ /* 0x000eaa0000300a00 */
[----:B----4-:R-:W-:Y:S01]  /*4bb80*/  HMMA.16816.F32 R4, R8, R20, R4 ;  /* 0x000000140804723c */ /* 0x010fe20000001804 */
[----:B------:R-:W3:Y:S11]  /*4bb90*/  LDL.LU.64 R20, [R1+0x1e50] ;  /* 0x001e500001147983 */ /* 0x000ef60000300a00 */
[----:B------:R-:W-:Y:S11]  /*4bba0*/  @!UPT UIADD3 URZ, URZ, URZ, URZ ;  /* 0x0000003f3f3ff290 */ /* 0x000ff6000fffe03f */
[----:B------:R-:W-:Y:S01]  /*4bbb0*/  STL.64 [R1+0x6d0], R4 ;  /* 0x0006d00401007387 */ /* 0x000fe20000100a00 */
[----:B------:R0:W-:Y:S02]  /*4bbc0*/  STL.64 [R1+0x6d8], R6 ;  /* 0x0006d80601007387 */ /* 0x0001e40000100a00 */
[C---:B0-----:R-:W-:Y:S02]  /*4bbd0*/  FMUL R6, R3.reuse, R17 ;  /* 0x0000001103067220 */ /* 0x041fe40000400000 */
[----:B------:R-:W-:Y:S02]  /*4bbe0*/  FMUL R7, R3, R16 ;  /* 0x0000001003077220 */ /* 0x000fe40000400000 */
[C---:B--2---:R-:W-:Y:S02]  /*4bbf0*/  FMUL R4, R28.reuse, R23 ;  /* 0x000000171c047220 */ /* 0x044fe40000400000 */
[----:B------:R-:W-:-:S07]  /*4bc00*/  FMUL R5, R28, R22 ;  /* 0x000000161c057220 */ /* 0x000fce0000400000 */
[----:B---3--:R-:W-:Y:S01]  /*4bc10*/  HMMA.16816.F32 R4, R8, R20, R4 ;  /* 0x000000140804723c */ /* 0x008fe20000001804 */
[----:B------:R-:W2:Y:S01]  /*4bc20*/  LDL.LU.64 R20, [R1+0x1e48] ;  /* 0x001e480001147983 */ /* 0x000ea20000300a00 */
[----:B------:R-:W3:Y:S02]  /*4bc30*/  LDL.LU R16, [R1+0xb50] ;  /* 0x000b500001107983 */ /* 0x000ee40000300800 */
[----:B------:R-:W4:Y:S11]  /*4bc40*/  LDL.LU R17, [R1+0xb54] ;  /* 0x000b540001117983 */ /* 0x000f360000300800 */
[----:B------:R-:W-:Y:S08]  /*4bc50*/  @!UPT UIADD3 URZ, URZ, URZ, URZ ;  /* 0x0000003f3f3ff290 */ /* 0x000ff0000fffe03f */
[----:B------:R0:W-:Y:S01]  /*4bc60*/  STL.64 [R1+0x690], R4 ;  /* 0x0006900401007387 */ /* 0x0001e20000100a00 */
[----:B------:R1:W-:Y:S02]  /*4bc70*/  STL.64 [R1+0x698], R6 ;  /* 0x0006980601007387 */ /* 0x0003e40000100a00 */
[C---:B0-----:R-:W-:Y:S02]  /*4bc80*/  FMUL R4, R28.reuse, R15 ;  /* 0x0000000f1c047220 */ /* 0x041fe40000400000 */
[----:B------:R-:W-:Y:S02]  /*4bc90*/  FMUL R5, R28, R14 ;  /* 0x0000000e1c057220 */ /* 0x000fe40000400000 */
[C---:B-1----:R-:W-:Y:S02]  /*4bca0*/  FMUL R6, R3.reuse, R13 ;  /* 0x0000000d03067220 */ /* 0x042fe40000400000 */
[----:B------:R-:W-:Y:S02]  /*4bcb0*/  FMUL R7, R3, R12 ;  /* 0x0000000c03077220 */ /* 0x000fe40000400000 */
[----:B------:R-:W0:Y:S04]  /*4bcc0*/  LDSM.16.M88.4 R12, [R25+0x20000] ;  /* 0x02000000190c783b */ /* 0x000e280000000200 */
[----:B0-----:R0:W-:Y:S01]  /*4bcd0*/  STL.64 [R1+0x1e40], R14 ;  /* 0x001e400e01007387 */ /* 0x0011e20000100a00 */
[----:B------:R1:W-:Y:S03]  /*4bce0*/  STL.64 [R1+0x1e38], R12 ;  /* 0x001e380c01007387 */ /* 0x0003e60000100a00 */
[----:B0-----:R-:W4:Y:S01]  /*4bcf0*/  LDL.LU R15, [R1+0xb58] ;  /* 0x000b5800010f7983 */ /* 0x001f220000300800 */
[----:B------:R-:W4:Y:S01]  /*4bd00*/  LDL.LU R14, [R1+0xb5c] ;  /* 0x000b5c00010e7983 */ /* 0x000f220000300800 */
[----:B-1----:R-:W-:-:S02]  /*4bd10*/  MOV R12, R2 ;  /* 0x00000002000c7202 */ /* 0x002fc40000000f00 */
[----:B------:R-:W-:Y:S01]  /*4bd20*/  MOV R13, R0 ;  /* 0x00000000000d7202 */ /* 0x000fe20000000f00 */
[----:B--2---:R-:W-:Y:S11]  /*4bd30*/  HMMA.16816.F32 R4, R8, R20, R4 ;  /* 0x000000140804723c */ /* 0x004ff60000001804 */
[----:B------:R-:W-:Y:S11]  /*4bd40*/  @!UPT UIADD3 URZ, URZ, URZ, URZ ;  /* 0x0000003f3f3ff290 */ /* 0x000ff6000fffe03f */
[----:B------:R-:W-:Y:S01]  /*4bd50*/  @!UPT UIADD3 URZ, URZ, URZ, URZ ;  /* 0x0000003f3f3ff290 */ /* 0x000fe2000fffe03f */
[----:B------:R-:W-:Y:S01]  /*4bd60*/  STL.64 [R1+0x680], R4 ;  /* 0x0006800401007387 */ /* 0x000fe20000100a00 */
[----:B------:R-:W-:Y:S02]  /*4bd70*/  STL.64 [R1+0x688], R6 ;  /* 0x0006880601007387 */ /* 0x000fe40000100a00 */
[----:B------:R-:W0:Y:S04]  /*4bd80*/  LDSM.16.M88.4 R4, [R25+0x21000] ;  /* 0x021000001904783b */ /* 0x000e280000000200 */
[----:B------:R-:W2:Y:S01]  /*4bd90*/  LDL.LU R23, [R1+0xb48] ;  /* 0x000b480001177983 */ /* 0x000ea20000300800 */
[----:B------:R-:W2:Y:S01]  /*4bda0*/  LDL.LU R22, [R1+0xb4c] ;  /* 0x000b4c0001167983 */ /* 0x000ea20000300800 */
[----:B------:R-:W2:Y:S02]  /*4bdb0*/  LDL.LU R21, [R1+0xb20] ;  /* 0x000b200001157983 */ /* 0x000ea40000300800 */
[----:B------:R-:W2:Y:S02]  /*4bdc0*/  LDL.LU R20, [R1+0xb24] ;  /* 0x000b240001147983 */ /* 0x000ea40000300800 */
[----:B------:R-:W2:Y:S01]  /*4bdd0*/  LDL.LU R2, [R1+0xb28] ;  /* 0x000b280001027983 */ /* 0x000ea20000300800 */
[----:B------:R-:W2:Y:S01]  /*4bde0*/  LDL.LU R0, [R1+0xb2c] ;  /* 0x000b2c0001007983 */ /* 0x000ea20000300800 */
[----:B------:R1:W-:Y:S03]  /*4bdf0*/  STL.64 [R1+0x1e20], R26 ;  /* 0x001e201a01007387 */ /* 0x0003e60000100a00 */
[----:B-1----:R-:W2:Y:S01]  /*4be00*/  LDL.LU R26, [R1+0xb40] ;  /* 0x000b4000011a7983 */ /* 0x002ea20000300800 */
[----:B------:R-:W2:Y:S02]  /*4be10*/  LDL.LU R27, [R1+0xb44] ;  /* 0x000b4400011b7983 */ /* 0x000ea40000300800 */
[----:B------:R-:W-:Y:S01]  /*4be20*/  STL [R1+0x1e18], R25 ;  /* 0x001e181901007387 */ /* 0x000fe20000100800 */
[----:B0-----:R-:W-:Y:S01]  /*4be30*/  STL.64 [R1+0x1dc8], R6 ;  /* 0x001dc80601007387 */ /* 0x001fe20000100a00 */
[----:B------:R0:W-:Y:S03]  /*4be40*/  STL.64 [R1+0x1dc0], R4 ;  /* 0x001dc00401007387 */ /* 0x0001e60000100a00 */
[----:B0-----:R-:W2:Y:S01]  /*4be50*/  LDL.LU.64 R4, [R1+0x480] ;  /* 0x0004800001047983 */ /* 0x001ea20000300a00 */
[----:B------:R-:W2:Y:S01]  /*4be60*/  LDL.64 R6, [R1+0x488] ;  /* 0x0004880001067983 */ /* 0x000ea20000100a00 */
[----:B------:R-:W-:-:S02]  /*4be70*/  MOV R24, R19 ;  /* 0x0000001300187202 */ /* 0x000fc40000000f00 */
[----:B------:R-:W-:Y:S01]  /*4be80*/  MOV R25, R18 ;  /* 0x0000001200197202 */ /* 0x000fe20000000f00 */
[C---:B---3--:R-:W-:Y:S02]  /*4be90*/  FMUL R16, R28.reuse, R16 ;  /* 0x000000101c107220 */ /* 0x048fe40000400000 */
[C---:B----4-:R-:W-:Y:S02]  /*4bea0*/  FMUL R17, R28.reuse, R17 ;  /* 0x000000111c117220 */ /* 0x050fe40000400000 */
[C---:B------:R-:W-:Y:S02]  /*4beb0*/  FMUL R18, R3.reuse, R15 ;  /* 0x0000000f03127220 */ /* 0x040fe40000400000 */
[C---:B------:R-:W-:Y:S02]  /*4bec0*/  FMUL R19, R3.reuse, R14 ;  /* 0x0000000e03137220 */ /* 0x040fe40000400000 */
[----:B------:R-:W3:Y:S05]  /*4bed0*/  LDL.LU.64 R14, [R1+0x1e40] ;  /* 0x001e4000010e7983 */ /* 0x000eea0000300a00 */
[----:B------:R-:W-:Y:S01]  /*4bee0*/  HMMA.16816.F32 R16, R8, R12, R16 ;  /* 0x0000000c0810723c */ /* 0x000fe20000001810 */
[----:B------:R-:W3:Y:S11]  /*4bef0*/  LDL.LU.64 R12, [R1+0x1e38] ;  /* 0x001e3800010c7983 */ /* 0x000ef60000300a00 */
[----:B------:R-:W-:Y:S11]  /*4bf00*/  @!UPT UIADD3 URZ, URZ, URZ, URZ ;  /* 0x0000003f3f3ff290 */ /* 0x000ff6000fffe03f */
[----:B------:R-:W-:Y:S01]  /*4bf10*/  STL.64 [R1+0x660], R16 ;  /* 0x0006601001007387 */ /* 0x000fe20000100a00 */
[----:B------:R2:W-:Y:S02]  /*4bf20*/  STL.64 [R1+0x668], R18 ;  /* 0x0006681201007387 */ /* 0x0005e40000100a00 */
[C---:B--2---:R-:W-:Y:S02]  /*4bf30*/  FMUL R18, R3.reuse, R23 ;  /* 0x0000001703127220 */ /* 0x044fe40000400000 */
[----:B------:R-:W-:Y:S02]  /*4bf40*/  FMUL R19, R3, R22 ;  /* 0x0000001603137220 */ /* 0x000fe40000400000 */
[C---:B------:R-:W-:Y:S02]  /*4bf50*/  FMUL R16, R28.reuse, R26 ;  /* 0x0000001a1c107220 */ /* 0x040fe40000400000 */
[----:B------:R-:W-:-:S07]  /*4bf60*/  FMUL R17, R28, R27 ;  /* 0x0000001b1c117220 */ /* 0x000fce0000400000 */
[----:B------:R-:W-:Y:S07]  /*4bf70*/  HMMA.16816.F32 R24, R8, R24, R16 ;  /* 0x000000180818723c */ /* 0x000fee0000001810 */
[C---:B------:R-:W-:Y:S02]  /*4bf80*/  FMUL R16, R28.reuse, R21 ;  /* 0x000000151c107220 */ /* 0x040fe40000400000 */
[----:B------:R-:W-:Y:S02]  /*4bf90*/  FMUL R17, R28, R20 ;  /* 0x000000141c117220 */ /* 0x000fe40000400000 */
[----:B------:R-:W-:-:S02]  /*4bfa0*/  FMUL R18, R3, R2 ;  /* 0x0000000203127220 */ /* 0x000fc40000400000 */
[----:B------:R-:W-:-:S07]  /*4bfb0*/  FMUL R19, R3, R0 ;  /* 0x0000000003137220 */ /* 0x000fce0000400000 */
[----:B------:R-:W-:Y:S03]  /*4bfc0*/  HMMA.16816.F32 R8, R8, R4, R16 ;  /* 0x000000040808723c */ /* 0x000fe60000001810 */
[----:B------:R-:W-:Y:S01]  /*4bfd0*/  STL.64 [R1+0x640], R24 ;  /* 0x0006401801007387 */ /* 0x000fe20000100a00 */
[----:B------:R-:W-:Y:S02]  /*4bfe0*/  STL.64 [R1+0x648], R26 ;  /* 0x0006481a01007387 */ /* 0x000fe40000100a00 */
[----:B------:R0:W-:Y:S02]  /*4bff0*/  STL.64 [R1+0x1de0], R6 ;  /* 0x001de00601007387 */ /* 0x0001e40000100a00 */
[----:B------:R-:W2:Y:S11]  /*4c000*/  LDL.LU R20, [R1] ;  /* 0x0000000001147983 */ /* 0x000eb60000300800 */
[----:B------:R-:W-:Y:S04]  /*4c010*/  @!UPT UIADD3 URZ, URZ, URZ, URZ ;  /* 0x0000003f3f3ff290 */ /* 0x000fe8000fffe03f */
[----:B------:R-:W-:Y:S01]  /*4c020*/  STL.64 [R1+0x620], R8 ;  /* 0x0006200801007387 */ /* 0x000fe20000100a00 */
[----:B------:R-:W-:Y:S02]  /*4c030*/  STL.64 [R1+0x628], R10 ;  /* 0x0006280a01007387 */ /* 0x000fe40000100a00 */
[----:B------:R-:W2:Y:S02]  /*4c040*/  LDL.LU R21, [R1+0x4] ;  /* 0x0000040001157983 */ /* 0x000ea40000300800 */
[----:B------:R-:W4:Y:S01]  /*4c050*/  LDL.LU R22, [R1+0x8] ;  /* 0x0000080001167983 */ /* 0x000f220000300800 */
[----:B------:R-:W4:Y:S01]  /*4c060*/  LDL.LU R23, [R1+0xc] ;  /* 0x00000c0001177983 */ /* 0x000f220000300800 */
[----:B0-----:R-:W2:Y:S02]  /*4c070*/  LDL R6, [R1+0x4d8] ;  /* 0x0004d80001067983 */ /* 0x001ea40000100800 */
[----:B------:R-:W2:Y:S02]  /*4c080*/  LDL R7, [R1+0x4dc] ;  /* 0x0004dc0001077983 */ /* 0x000ea40000100800 */
[----:B------:R-:W3:Y:S01]  /*4c090*/  LDL R26, [R1+0x4f8] ;  /* 0x0004f800011a7983 */ /* 0x000ee20000100800 */
[----:B------:R-:W3:Y:S04]  /*4c0a0*/  LDL R27, [R1+0x4fc] ;  /* 0x0004fc00011b7983 */ /* 0x000ee80000100800 */
[----:B--2---:R0:W-:Y:S01]  /*4c0b0*/  STL.64 [R1+0x1e10], R6 ;  /* 0x001e100601007387 */ /* 0x0041e20000100a00 */
[----:B------:R-:W2:Y:S02]  /*4c0c0*/  LDL.LU R4, [R1+0x310] ;  /* 0x0003100001047983 */ /* 0x000ea40000300800 */
[----:B------:R-:W2:Y:S01]  /*4c0d0*/  LDL.LU R5, [R1+0x314] ;  /* 0x0003140001057983 */ /* 0x000ea20000300800 */
[----:B0-----:R-:W2:Y:S01]  /*4c0e0*/  LDL.LU R6, [R1+0x318] ;  /* 0x0003180001067983 */ /* 0x001ea20000300800 */
[----:B------:R-:W2:Y:S03]  /*4c0f0*/  LDL.LU R7, [R1+0x31c] ;  /* 0x00031c0001077983 */ /* 0x000ea60000300800 */
[----:B--2---:R-:W-:Y:S01]  /*4c100*/  STL.64 [R1+0x1e30], R6 ;  /* 0x001e300601007387 */ /* 0x004fe20000100a00 */
[----:B------:R0:W-:Y:S03]  /*4c110*/  STL.64 [R1+0x1e28], R4 ;  /* 0x001e280401007387 */ /* 0x0001e60000100a00 */
[----:B0-----:R-:W3:Y:S01]  /*4c120*/  LDL.LU R4, [R1+0x320] ;  /* 0x0003200001047983 */ /* 0x001ee20000300800 */
[----:B------:R-:W3:Y:S02]  /*4c130*/  LDL.LU R5, [R1+0x324] ;  /* 0x0003240001057983 */ /* 0x000ee40000300800 */
[----:B------:R-:W3:Y:S02]  /*4c140*/  LDL.LU R6, [R1+0x328] ;  /* 0x0003280001067983 */ /* 0x000ee40000300800 */
[----:B------:R-:W3:Y:S01]  /*4c150*/  LDL.LU R7, [R1+0x32c] ;  /* 0x00032c0001077983 */ /* 0x000ee20000300800 */
[----:B----4-:R0:W-:Y:S01]  /*4c160*/  STL.64 [R1+0x1d58], R22 ;  /* 0x001d581601007387 */ /* 0x0101e20000100a00 */
[----:B------:R1:W-:Y:S03]  /*4c170*/  STL.64 [R1+0x1d50], R20 ;  /* 0x001d501401007387 */ /* 0x0003e60000100a00 */
[----:B0-----:R-:W2:Y:S04]  /*4c180*/  LDL R22, [R1+0x4a8] ;  /* 0x0004a80001167983 */ /* 0x001ea80000100800 */
[----:B------:R-:W2:Y:S04]  /*4c190*/  LDL R23, [R1+0x4ac] ;  /* 0x0004ac0001177983 */ /* 0x000ea80000100800 */
[----:B--2---:R0:W-:Y:S01]  /*4c1a0*/  STL.64 [R1+0x1de8], R22 ;  /* 0x001de81601007387 */ /* 0x0041e20000100a00 */
[----:B-1----:R-:W2:Y:S02]  /*4c1b0*/  LDL.LU R20, [R1+0x2e0] ;  /* 0x0002e00001147983 */ /* 0x002ea40000300800 */
[----:B------:R-:W2:Y:S01]  /*4c1c0*/  LDL.LU R21, [R1+0x2e4] ;  /* 0x0002e40001157983 */ /* 0x000ea20000300800 */
[----:B0-----:R-:W4:Y:S01]  /*4c1d0*/  LDL.LU R22, [R1+0x2e8] ;  /* 0x0002e80001167983 */ /* 0x001f220000300800 */
[----:B------:R-:W4:Y:S03]  /*4c1e0*/  LDL.LU R23, [R1+0x2ec] ;  /* 0x0002ec0001177983 */ /* 0x000f260000300800 */
[----:B----4-:R0:W-:Y:S01]  /*4c1f0*/  STL.64 [R1+0x1df8], R22 ;  /* 0x001df81601007387 */ /* 0x0101e20000100a00 */
[----:B--2---:R1:W-:Y:S03]  /*4c200*/  STL.64 [R1+0x1df0], R20 ;  /* 0x001df01401007387 */ /* 0x0043e60000100a00 */
[----:B0-----:R-:W2:Y:S04]  /*4c210*/  LDL R22, [R1+0x4c8] ;  /* 0x0004c80001167983 */ /* 0x001ea80000100800 */
[----:B------:R-:W2:Y:S01]  /*4c220*/  LDL R23, [R1+0x4cc] ;  /* 0x0004cc0001177983 */ /* 0x000ea20000100800 */
[C---:B---3--:R-:W-:Y:S03]  /*4c230*/  HMMA.16816.F32 R24, R12.reuse, R26, R4 ;  /* 0x0000001a0c18723c */ /* 0x048fe60000001804 */
[----:B--2---:R0:W-:Y:S01]  /*4c240*/  STL.64 [R1+0x1e08], R22 ;  /* 0x001e081601007387 */ /* 0x0041e20000100a00 */
[----:B-1----:R-:W2:Y:S02]  /*4c250*/  LDL.LU R20, [R1+0x300] ;  /* 0x0003000001147983 */ /* 0x002ea40000300800 */
[----:B------:R-:W2:Y:S01]  /*4c260*/  LDL.LU R21, [R1+0x304] ;  /* 0x0003040001157983 */ /* 0x000ea20000300800 */
[----:B0-----:R-:W2:Y:S01]  /*4c270*/  LDL.LU R22, [R1+0x308] ;  /* 0x0003080001167983 */ /* 0x001ea20000300800 */
[----:B------:R-:W2:Y:S02]  /*4c280*/  LDL.LU R23, [R1+0x30c] ;  /* 0x00030c0001177983 */ /* 0x000ea40000300800 */
[----:B------:R-:W3:Y:S02]  /*4c290*/  LDL R10, [R1+0x498] ;  /* 0x00049800010a7983 */ /* 0x000ee40000100800 */
[----:B------:R-:W3:Y:S02]  /*4c2a0*/  LDL R11, [R1+0x49c] ;  /* 0x00049c00010b7983 */ /* 0x000ee40000100800 */
[----:B---3--:R0:W-:Y:S01]  /*4c2b0*/  STL.64 [R1+0x1e00], R10 ;  /* 0x001e000a01007387 */ /* 0x0081e20000100a00 */
[----:B------:R-:W3:Y:S02]  /*4c2c0*/  LDL.LU R8, [R1+0x2f0] ;  /* 0x0002f00001087983 */ /* 0x000ee40000300800 */
[----:B------:R-:W3:Y:S01]  /*4c2d0*/  LDL.LU R9, [R1+0x2f4] ;  /* 0x0002f40001097983 */ /* 0x000ee20000300800 */
[----:B0-----:R-:W3:Y:S01]  /*4c2e0*/  LDL.LU R10, [R1+0x2f8] ;  /* 0x0002f800010a7983 */ /* 0x001ee20000300800 */
[----:B------:R-:W3:Y:S02]  /*4c2f0*/  LDL.LU R11, [R1+0x2fc] ;  /* 0x0002fc00010b7983 */ /* 0x000ee40000300800 */
[----:B------:R-:W4:Y:S02]  /*4c300*/  LDL R18, [R1+0x4b8] ;  /* 0x0004b80001127983 */ /* 0x000f240000100800 */
[----:B------:R-:W4:Y:S01]  /*4c310*/  LDL R19, [R1+0x4bc] ;  /* 0x0004bc0001137983 */ /* 0x000f220000100800 */
[----:B------:R-:W2:Y:S01]  /*4c320*/  LDL.LU.64 R6, [R1+0x1e30] ;  /* 0x001e300001067983 */ /* 0x000ea20000300a00 */
[----:B------:R-:W2:Y:S02]  /*4c330*/  LDL.LU.64 R4, [R1+0x1e28] ;  /* 0x001e280001047983 */ /* 0x000ea40000300a00 */
[----:B------:R-:W-:Y:S02]  /*4c340*/  STL.64 [R1+0x610], R24 ;  /* 0x0006101801007387 */ /* 0x000fe40000100a00 */
[----:B------:R0:W-:Y:S02]  /*4c350*/  STL.64 [R1+0x618], R26 ;  /* 0x0006181a01007387 */ /* 0x0001e40000100a00 */
[----:B0-----:R-:W2:Y:S01]  /*4c360*/  LDL.LU.64 R26, [R1+0x1e20] ;  /* 0x001e2000011a7983 */ /* 0x001ea20000300a00 */
[----:B------:R-:W3:Y:S01]  /*4c370*/  LDL.LU R25, [R1+0x1e18] ;  /* 0x001e180001197983 */ /* 0x000ee20000300800 */
[C---:B--2---:R-:W-:Y:S11]  /*4c380*/  HMMA.16816.F32 R4, R12.reuse, R26, R4 ;  /* 0x0000001a0c04723c */ /* 0x044ff60000001804 */
[----:B------:R-:W-:Y:S11]  /*4c390*/  @!UPT UIADD3 URZ, URZ, URZ, URZ ;  /* 0x0000003f3f3ff290 */ /* 0x000ff6000fffe03f */
[----:B------:R-:W-:Y:S01]  /*4c3a0*/  @!UPT UIADD3 URZ, URZ, URZ, URZ ;  /* 0x0000003f3f3ff290 */ /* 0x000fe2000fffe03f */
[----:B------:R-:W-:Y:S01]  /*4c3b0*/  STL.64 [R1+0x600], R4 ;  /* 0x0006000401007387 */ /* 0x000fe20000100a00 */
[----:B------:R0:W-:Y:S03]  /*4c3c0*/  STL.64 [R1+0x608], R6 ;  /* 0x0006080601007387 */ /* 0x0001e60000100a00 */
[----:B0-----:R-:W2:Y:S01]  /*4c3d0*/  LDL.LU.64 R6, [R1+0x1e10] ;  /* 0x001e100001067983 */ /* 0x001ea20000300a00 */
[----:B------:R-:W-:Y:S02]  /*4c3e0*/  STL.64 [R1+0x1db0], R26 ;  /* 0x001db01a01007387 */ /* 0x000fe40000100a00 */
[----:B---3--:R0:W-:Y:S02]  /*4c3f0*/  STL [R1+0x1da8], R25 ;  /* 0x001da81901007387 */ /* 0x0081e40000100800 */
[----:B------:R-:W3:Y:S01]  /*4c400*/  LDL.LU R24, [R1+0x2d0] ;  /* 0x0002d00001187983 */ /* 0x000ee20000300800 */
[----:B0-----:R-:W3:Y:S01]  /*4c410*/  LDL.LU R25, [R1+0x2d4] ;  /* 0x0002d40001197983 */ /* 0x001ee20000300800 */
[----:B------:R-:W3:Y:S02]  /*4c420*/  LDL.LU R26, [R1+0x2d8] ;  /* 0x0002d800011a7983 */ /* 0x000ee40000300800 */
[----:B------:R-:W3:Y:S01]  /*4c430*/  LDL.LU R27, [R1+0x2dc] ;  /* 0x0002dc00011b7983 */ /* 0x000ee20000300800 */
[C---:B--2---:R-:W-:Y:S01]  /*4c440*/  HMMA.16816.F32 R4, R12.reuse, R6, R20 ;  /* 0x000000060c04723c */ /* 0x044fe20000001814 */
[----:B------:R-:W2:Y:S11]  /*4c450*/  LDL.LU.64 R22, [R1+0x1e08] ;  /* 0x001e080001167983 */ /* 0x000eb60000300a00 */
[----:B------:R-:W-:Y:S11]  /*4c460*/  @!UPT UIADD3 URZ, URZ, URZ, URZ ;  /* 0x0000003f3f3ff290 */ /* 0x000ff6000fffe03f */
[----:B------:R0:W-:Y:S01]  /*4c470*/  STL.64 [R1+0x5f0], R4 ;  /* 0x0005f00401007387 */ /* 0x0001e20000100a00 */
[----:B------:R1:W-:Y:S03]  /*4c480*/  STL.64 [R1+0x5f8], R6 ;  /* 0x0005f80601007387 */ /* 0x0003e60000100a00 */
[----:B0-----:R-:W3:Y:S01]  /*4c490*/  LDL.LU R4, [R1+0x2c0] ;  /* 0x0002c00001047983 */ /* 0x001ee20000300800 */
[----:B------:R-:W3:Y:S02]  /*4c4a0*/  LDL.LU R5, [R1+0x2c4] ;  /* 0x0002c40001057983 */ /* 0x000ee40000300800 */
[----:B-1----:R-:W3:Y:S02]  /*4c4b0*/  LDL.LU R6, [R1+0x2c8] ;  /* 0x0002c80001067983 */ /* 0x002ee40000300800 */
[----:B------:R-:W3:Y:S01]  /*4c4c0*/  LDL.LU R7, [R1+0x2cc] ;  /* 0x0002cc0001077983 */ /* 0x000ee20000300800 */
[C---:B--2---:R-:W-:Y:S01]  /*4c4d0*/  HMMA.16816.F32 R20, R12.reuse, R22, R8 ;  /* 0x000000160c14723c */ /* 0x044fe20000001808 */
[----:B------:R-:W2:Y:S11]  /*4c4e0*/  LDL.LU.64 R10, [R1+0x1e00] ;  /* 0x001e0000010a7983 */ /* 0x000eb60000300a00 */
        /* <DEDUP_REMOVED lines=11> */
[----:B------:R0:W-:Y:S02]  /*4c5a0*/  STL.64 [R1+0x1db8], R18 ;  /* 0x001db81201007387 */ /* 0x0001e40000100a00 */
[----:B------:R-:W4:Y:S01]  /*4c5b0*/  LDL.LU R16, [R1+0x2a0] ;  /* 0x0002a00001107983 */ /* 0x000f220000300800 */
[C---:B---3--:R-:W-:Y:S11]  /*4c5c0*/  HMMA.16816.F32 R24, R12.reuse, R22, R24 ;  /* 0x000000160c18723c */ /* 0x048ff60000001818 */
[----:B------:R-:W-:Y:S11]  /*4c5d0*/  @!UPT UIADD3 URZ, URZ, URZ, URZ ;  /* 0x0000003f3f3ff290 */ /* 0x000ff6000fffe03f */
[----:B------:R-:W-:Y:S01]  /*4c5e0*/  @!UPT UIADD3 URZ, URZ, URZ, URZ ;  /* 0x0000003f3f3ff290 */ /* 0x000fe2000fffe03f */
[----:B------:R-:W-:Y:S01]  /*4c5f0*/  STL.64 [R1+0x5c0], R24 ;  /* 0x0005c01801007387 */ /* 0x000fe20000100a00 */
[----:B------:R-:W-:Y:S02]  /*4c600*/  STL.64 [R1+0x5c8], R26 ;  /* 0x0005c81a01007387 */ /* 0x000fe40000100a00 */
[----:B------:R-:W4:Y:S02]  /*4c610*/  LDL.LU R17, [R1+0x2a4] ;  /* 0x0002a40001117983 */ /* 0x000f240000300800 */
[----:B0-----:R-:W3:Y:S01]  /*4c620*/  LDL.LU R18, [R1+0x2a8] ;  /* 0x0002a80001127983 */ /* 0x001ee20000300800 */
[----:B------:R-:W3:Y:S04]  /*4c630*/  LDL.LU R19, [R1+0x2ac] ;  /* 0x0002ac0001137983 */ /* 0x000ee80000300800 */
[----:B---3--:R-:W-:Y:S01]  /*4c640*/  STL.64 [R1+0x1dd8], R18 ;  /* 0x001dd81201007387 */ /* 0x008fe20000100a00 */
[----:B----4-:R0:W-:Y:S03]  /*4c650*/  STL.64 [R1+0x1dd0], R16 ;  /* 0x001dd01001007387 */ /* 0x0101e60000100a00 */
[----:B0-----:R-:W3:Y:S01]  /*4c660*/  LDL.LU R16, [R1+0x2b0] ;  /* 0x0002b00001107983 */ /* 0x001ee20000300800 */
[----:B------:R-:W3:Y:S02]  /*4c670*/  LDL.LU R17, [R1+0x2b4] ;  /* 0x0002b40001117983 */ /* 0x000ee40000300800 */
[----:B------:R-:W3:Y:S02]  /*4c680*/  LDL.LU R18, [R1+0x2b8] ;  /* 0x0002b80001127983 */ /* 0x000ee40000300800 */
[----:B------:R-:W3:Y:S01]  /*4c690*/  LDL.LU R19, [R1+0x2bc] ;  /* 0x0002bc0001137983 */ /* 0x000ee20000300800 */
[----:B------:R-:W4:Y:S01]  /*4c6a0*/  LDL.64 R26, [R1+0x4f8] ;  /* 0x0004f800011a7983 */ /* 0x000f220000100a00 */
[----:B------:R0:W-:Y:S02]  /*4c6b0*/  STL.64 [R1+0x1d68], R22 ;  /* 0x001d681601007387 */ /* 0x0001e40000100a00 */
[----:B------:R-:W2:Y:S02]  /*4c6c0*/  LDL.LU R20, [R1+0x20] ;  /* 0x0000200001147983 */ /* 0x000ea40000300800 */
[----:B------:R-:W2:Y:S01]  /*4c6d0*/  LDL.LU R21, [R1+0x24] ;  /* 0x0000240001157983 */ /* 0x000ea20000300800 */
[----:B0-----:R-:W2:Y:S01]  /*4c6e0*/  LDL.LU R22, [R1+0x28] ;  /* 0x0000280001167983 */ /* 0x001ea20000300800 */
[----:B------:R-:W2:Y:S03]  /*4c6f0*/  LDL.LU R23, [R1+0x2c] ;  /* 0x00002c0001177983 */ /* 0x000ea60000300800 */
[----:B--2---:R0:W-:Y:S01]  /*4c700*/  STL.64 [R1+0x1d80], R22 ;  /* 0x001d801601007387 */ /* 0x0041e20000100a00 */
[----:B------:R-:W-:Y:S03]  /*4c710*/  STL.64 [R1+0x1d78], R20 ;  /* 0x001d781401007387 */ /* 0x000fe60000100a00 */
[----:B0-----:R-:W2:Y:S01]  /*4c720*/  LDL.64 R22, [R1+0x4c8] ;  /* 0x0004c80001167983 */ /* 0x001ea20000100a00 */
[C---:B------:R-:W-:Y:S03]  /*4c730*/  HMMA.16816.F32 R4, R12.reuse, R10, R4 ;  /* 0x0000000a0c04723c */ /* 0x040fe60000001804 */
[----:B--2---:R0:W-:Y:S04]  /*4c740*/  STL.64 [R1+0x1d98], R22 ;  /* 0x001d981601007387 */ /* 0x0041e80000100a00 */
[----:B0-----:R-:W2:Y:S04]  /*4c750*/  LDL.64 R22, [R1+0x4d8] ;  /* 0x0004d80001167983 */ /* 0x001ea80000100a00 */
[----:B--2---:R0:W-:Y:S01]  /*4c760*/  STL.64 [R1+0x1da0], R22 ;  /* 0x001da01601007387 */ /* 0x0041e20000100a00 */
[----:B------:R-:W2:Y:S02]  /*4c770*/  LDL.LU R20, [R1+0x290] ;  /* 0x0002900001147983 */ /* 0x000ea40000300800 */
[----:B------:R-:W2:Y:S01]  /*4c780*/  LDL.LU R21, [R1+0x294] ;  /* 0x0002940001157983 */ /* 0x000ea20000300800 */
[----:B0-----:R-:W2:Y:S01]  /*4c790*/  LDL.LU R22, [R1+0x298] ;  /* 0x0002980001167983 */ /* 0x001ea20000300800 */
[----:B------:R-:W2:Y:S07]  /*4c7a0*/  LDL.LU R23, [R1+0x29c] ;  /* 0x00029c0001177983 */ /* 0x000eae0000300800 */
[----:B------:R-:W-:Y:S02]  /*4c7b0*/  STL.64 [R1+0x5b0], R4 ;  /* 0x0005b00401007387 */ /* 0x000fe40000100a00 */
[----:B------:R0:W-:Y:S02]  /*4c7c0*/  STL.64 [R1+0x5b8], R6 ;  /* 0x0005b80601007387 */ /* 0x0001e40000100a00 */
[----:B0-----:R-:W3:Y:S01]  /*4c7d0*/  LDL.LU.64 R6, [R1+0x1de0] ;  /* 0x001de00001067983 */ /* 0x001ee20000300a00 */
[----:B------:R0:W-:Y:S02]  /*4c7e0*/  STL.64 [R1+0x1d60], R10 ;  /* 0x001d600a01007387 */ /* 0x0001e40000100a00 */
[----:B------:R-:W2:Y:S02]  /*4c7f0*/  LDL.LU R8, [R1+0x10] ;  /* 0x0000100001087983 */ /* 0x000ea40000300800 */
[----:B------:R-:W2:Y:S01]  /*4c800*/  LDL.LU R9, [R1+0x14] ;  /* 0x0000140001097983 */ /* 0x000ea20000300800 */
[----:B0-----:R-:W2:Y:S01]  /*4c810*/  LDL.LU R10, [R1+0x18] ;  /* 0x00001800010a7983 */ /* 0x001ea20000300800 */
[----:B------:R-:W2:Y:S01]  /*4c820*/  LDL.LU R11, [R1+0x1c] ;  /* 0x00001c00010b7983 */ /* 0x000ea20000300800 */
[----:B---3--:R-:W-:Y:S01]  /*4c830*/  HMMA.16816.F32 R12, R12, R6, R16 ;  /* 0x000000060c0c723c */ /* 0x008fe20000001810 */
[----:B------:R-:W-:Y:S01]  /*4c840*/  IMAD.MOV.U32 R0, RZ, RZ, R6 ;  /* 0x000000ffff007224 */ /* 0x000fe200078e0006 */
[----:B------:R-:W-:Y:S01]  /*4c850*/  MOV R2, R7 ;  /* 0x0000000700027202 */ /* 0x000fe20000000f00 */
[----:B--2---:R-:W-:Y:S01]  /*4c860*/  STL.64 [R1+0x1d90], R10 ;  /* 0x001d900a01007387 */ /* 0x004fe20000100a00 */
[----:B------:R0:W-:Y:S03]  /*4c870*/  STL.64 [R1+0x1d88], R8 ;  /* 0x001d880801007387 */ /* 0x0001e60000100a00 */
[----:B0-----:R-:W2:Y:S01]  /*4c880*/  LDL.LU R8, [R1+0x30] ;  /* 0x0000300001087983 */ /* 0x001ea20000300800 */
[----:B------:R-:W2:Y:S02]  /*4c890*/  LDL.LU R9, [R1+0x34] ;  /* 0x0000340001097983 */ /* 0x000ea40000300800 */
[----:B------:R-:W2:Y:S02]  /*4c8a0*/  LDL.LU R10, [R1+0x38] ;  /* 0x00003800010a7983 */ /* 0x000ea40000300800 */
[----:B------:R-:W2:Y:S01]  /*4c8b0*/  LDL.LU R11, [R1+0x3c] ;  /* 0x00003c00010b7983 */ /* 0x000ea20000300800 */
[----:B------:R-:W4:Y:S01]  /*4c8c0*/  LDL.LU.64 R18, [R1+0x1dd8] ;  /* 0x001dd80001127983 */ /* 0x000f220000300a00 */
[----:B------:R-:W4:Y:S09]  /*4c8d0*/  LDL.LU.64 R16, [R1+0x1dd0] ;  /* 0x001dd00001107983 */ /* 0x000f320000300a00 */
[----:B------:R0:W-:Y:S02]  /*4c8e0*/  STL.64 [R1+0x590], R12 ;  /* 0x0005900c01007387 */ /* 0x0001e40000100a00 */
[----:B------:R1:W-:Y:S01]  /*4c8f0*/  STL.64 [R1+0x598], R14 ;  /* 0x0005980e01007387 */ /* 0x0003e20000100a00 */
[----:B------:R-:W4:Y:S01]  /*4c900*/  LDL.LU.64 R6, [R1+0x1dc8] ;  /* 0x001dc80001067983 */ /* 0x000f220000300a00 */
[----:B------:R-:W4:Y:S03]  /*4c910*/  LDL.LU.64 R4, [R1+0x1dc0] ;  /* 0x001dc00001047983 */ /* 0x000f260000300a00 */
[----:B0-----:R-:W3:Y:S01]  /*4c920*/  LDL.LU R12, [R1+0x280] ;  /* 0x00028000010c7983 */ /* 0x001ee20000300800 */
[----:B------:R-:W3:Y:S02]  /*4c930*/  LDL.LU R13, [R1+0x284] ;  /* 0x00028400010d7983 */ /* 0x000ee40000300800 */
[----:B-1----:R-:W3:Y:S02]  /*4c940*/  LDL.LU R14, [R1+0x288] ;  /* 0x00028800010e7983 */ /* 0x002ee40000300800 */
[----:B------:R-:W3:Y:S01]  /*4c950*/  LDL.LU R15, [R1+0x28c] ;  /* 0x00028c00010f7983 */ /* 0x000ee20000300800 */
[C---:B----4-:R-:W-:Y:S11]  /*4c960*/  HMMA.16816.F32 R16, R4.reuse, R26, R16 ;  /* 0x0000001a0410723c */ /* 0x050ff60000001810 */
[----:B------:R-:W-:Y:S11]  /*4c970*/  @!UPT UIADD3 URZ, URZ, URZ, URZ ;  /* 0x0000003f3f3ff290 */ /* 0x000ff6000fffe03f */
[----:B------:R-:W-:Y:S01]  /*4c980*/  @!UPT UIADD3 URZ, URZ, URZ, URZ ;  /* 0x0000003f3f3ff290 */ /* 0x000fe2000fffe03f */
[----:B------:R0:W-:Y:S01]  /*4c990*/  STL.64 [R1+0x580], R16 ;  /* 0x0005801001007387 */ /* 0x0001e20000100a00 */
[----:B------:R1:W-:Y:S01]  /*4c9a0*/  STL.64 [R1+0x588], R18 ;  /* 0x0005881201007387 */ /* 0x0003e20000100a00 */
[----:B0-----:R-:W-:Y:S02]  /*4c9b0*/  MOV R17, R26 ;  /* 0x0000001a00117202 */ /* 0x001fe40000000f00 */
[----:B-1----:R-:W4:Y:S01]  /*4c9c0*/  LDL.LU.64 R18, [R1+0x1db8] ;  /* 0x001db80001127983 */ /* 0x002f220000300a00 */
[----:B------:R-:W-:Y:S02]  /*4c9d0*/  MOV R16, R27 ;  /* 0x0000001b00107202 */ /* 0x000fe40000000f00 */
[----:B------:R-:W2:Y:S02]  /*4c9e0*/  LDL.LU.64 R26, [R1+0x1db0] ;  /* 0x001db000011a7983 */ /* 0x000ea40000300a00 */
[----:B------:R-:W3:Y:S01]  /*4c9f0*/  LDL.LU R25, [R1+0x1da8] ;  /* 0x001da80001197983 */ /* 0x000ee20000300800 */
[C---:B--2---:R-:W-:Y:S11]  /*4ca00*/  HMMA.16816.F32 R20, R4.reuse, R26, R20 ;  /* 0x0000001a0414723c */ /* 0x044ff60000001814 */
[----:B------:R-:W-:Y:S11]  /*4ca10*/  @!UPT UIADD3 URZ, URZ, URZ, URZ ;  /* 0x0000003f3f3ff290 */ /* 0x000ff6000fffe03f */
[----:B------:R-:W-:Y:S01]  /*4ca20*/  @!UPT UIADD3 URZ, URZ, URZ, URZ ;  /* 0x0000003f3f3ff290 */ /* 0x000fe2000fffe03f */
[----:B------:R-:W-:Y:S01]  /*4ca30*/  STL.64 [R1+0x570], R20 ;  /* 0x0005701401007387 */ /* 0x000fe20000100a00 */
[----:B------:R0:W-:Y:S03]  /*4ca40*/  STL.64 [R1+0x578], R22 ;  /* 0x0005781601007387 */ /* 0x0001e60000100a00 */
[----:B0-----:R-:W3:Y:S01]  /*4ca50*/  LDL.LU.64 R22, [R1+0x1da0] ;  /* 0x001da00001167983 */ /* 0x001ee20000300a00 */
[----:B------:R0:W-:Y:S03]  /*4ca60*/  STL.64 [R1+0x1d08], R26 ;  /* 0x001d081a01007387 */ /* 0x0001e60000100a00 */
[----:B0-----:R-:W2:Y:S01]  /*4ca70*/  LDL R27, [R1+0x978] ;  /* 0x00097800011b7983 */ /* 0x001ea20000100800 */
[C---:B---3--:R-:W-:Y:S11]  /*4ca80*/  HMMA.16816.F32 R12, R4.reuse, R22, R12 ;  /* 0x00000016040c723c */ /* 0x048ff6000000180c */
[----:B------:R-:W-:Y:S11]  /*4ca90*/  @!UPT UIADD3 URZ, URZ, URZ, URZ ;  /* 0x0000003f3f3ff290 */ /* 0x000ff6000fffe03f */
[----:B------:R-:W-:Y:S01]  /*4caa0*/  @!UPT UIADD3 URZ, URZ, URZ, URZ ;  /* 0x0000003f3f3ff290 */ /* 0x000fe2000fffe03f */
[----:B------:R0:W-:Y:S01]  /*4cab0*/  STL.64 [R1+0x560], R12 ;  /* 0x0005600c01007387 */ /* 0x0001e20000100a00 */
[----:B------:R1:W-:Y:S01]  /*4cac0*/  STL.64 [R1+0x568], R14 ;  /* 0x0005680e01007387 */ /* 0x0003e20000100a00 */
[----:B0-----:R-:W-:Y:S02]  /*4cad0*/  MOV R13, R23 ;  /* 0x00000017000d7202 */ /* 0x001fe40000000f00 */
[----:B-1----:R-:W-:Y:S02]  /*4cae0*/  MOV R14, R22 ;  /* 0x00000016000e7202 */ /* 0x002fe40000000f00 */
[----:B------:R-:W3:Y:S02]  /*4caf0*/  LDL.LU.64 R22, [R1+0x1d98] ;  /* 0x001d980001167983 */ /* 0x000ee40000300a00 */
[C---:B---3--:R-:W-:Y:S01]  /*4cb00*/  HMMA.16816.F32 R8, R4.reuse, R22, R8 ;  /* 0x000000160408723c */ /* 0x048fe20000001808 */
[----:B------:R-:W-:Y:S02]  /*4cb10*/  MOV R24, R22 ;  /* 0x0000001600187202 */ /* 0x000fe40000000f00 */
[----:B------:R-:W-:Y:S11]  /*4cb20*/  MOV R15, R23 ;  /* 0x00000017000f7202 */ /* 0x000ff60000000f00 */
[----:B------:R-:W-:Y:S09]  /*4cb30*/  @!UPT UIADD3 URZ, URZ, URZ, URZ ;  /* 0x0000003f3f3ff290 */ /* 0x000ff2000fffe03f */
[----:B------:R-:W-:Y:S01]  /*4cb40*/  STL.64 [R1+0x550], R8 ;  /* 0x0005500801007387 */ /* 0x000fe20000100a00 */
[----:B------:R0:W-:Y:S03]  /*4cb50*/  STL.64 [R1+0x558], R10 ;  /* 0x0005580a01007387 */ /* 0x0001e60000100a00 */
[----:B0-----:R-:W3:Y:S01]  /*4cb60*/  LDL.LU.64 R10, [R1+0x1d90] ;  /* 0x001d9000010a7983 */ /* 0x001ee20000300a00 */
[----:B------:R-:W3:Y:S02]  /*4cb70*/  LDL.LU.64 R8, [R1+0x1d88] ;  /* 0x001d880001087983 */ /* 0x000ee40000300a00 */
[----:B------:R-:W4:Y:S02]  /*4cb80*/  LDL.LU.64 R22, [R1+0x1d80] ;  /* 0x001d800001167983 */ /* 0x000f240000300a00 */
[----:B------:R-:W4:Y:S01]  /*4cb90*/  LDL.LU.64 R20, [R1+0x1d78] ;  /* 0x001d780001147983 */ /* 0x000f220000300a00 */
[----:B------:R0:W-:Y:S01]  /*4cba0*/  STL.64 [R1+0x1d38], R14 ;  /* 0x001d380e01007387 */ /* 0x0001e20000100a00 */
[----:B------:R-:W-:Y:S02]  /*4cbb0*/  STL [R1+0x1d30], R13 ;  /* 0x001d300d01007387 */ /* 0x000fe40000100800 */
[----:B0-----:R-:W-:Y:S01]  /*4cbc0*/  IMAD.MOV.U32 R14, RZ, RZ, R0 ;  /* 0x000000ffff0e7224 */ /* 0x001fe200078e0000 */
[----:B------:R-:W-:Y:S01]  /*4cbd0*/  MOV R15, R2 ;  /* 0x00000002000f7202 */ /* 0x000fe20000000f00 */
[----:B------:R-:W2:Y:S01]  /*4cbe0*/  LDL.LU R0, [R1+0x1d74] ;  /* 0x001d740001007983 */ /* 0x000ea20000300800 */
[----:B------:R-:W2:Y:S01]  /*4cbf0*/  LDL.LU R2, [R1+0x1d70] ;  /* 0x001d700001027983 */ /* 0x000ea20000300800 */
[C---:B----4-:R-:W-:Y:S11]  /*4cc00*/  HMMA.16816.F32 R20, R4.reuse, R18, R20 ;  /* 0x000000120414723c */ /* 0x050ff60000001814 */
[----:B------:R-:W-:Y:S11]  /*4cc10*/  @!UPT UIADD3 URZ, URZ, URZ, URZ ;  /* 0x0000003f3f3ff290 */ /* 0x000ff6000fffe03f */
[----:B------:R-:W-:Y:S01]  /*4cc20*/  @!UPT UIADD3 URZ, URZ, URZ, URZ ;  /* 0x0000003f3f3ff290 */ /* 0x000fe2000fffe03f */
[----:B------:R-:W-:Y:S01]  /*4cc30*/  STL.64 [R1+0x540], R20 ;  /* 0x0005401401007387 */ /* 0x000fe20000100a00 */
[----:B------:R0:W-:Y:S03]  /*4cc40*/  STL.64 [R1+0x548], R22 ;  /* 0x0005481601007387 */ /* 0x0001e60000100a00 */
[----:B0-----:R-:W3:Y:S01]  /*4cc50*/  LDL.LU.64 R22, [R1+0x1d68] ;  /* 0x001d680001167983 */ /* 0x001ee20000300a00 */
[----:B------:R-:W-:Y:S01]  /*4cc60*/  STL.64 [R1+0x1ce0], R18 ;  /* 0x001ce01201007387 */ /* 0x000fe20000100a00 */
[C---:B---3--:R-:W-:Y:S02]  /*4cc70*/  HMMA.16816.F32 R20, R4.reuse, R22, R8 ;  /* 0x000000160414723c */ /* 0x048fe40000001808 */
[----:B------:R-:W3:Y:S11]  /*4cc80*/  LDL.LU.64 R10, [R1+0x1d60] ;  /* 0x001d6000010a7983 */ /* 0x000ef60000300a00 */
[----:B------:R-:W-:Y:S10]  /*4cc90*/  @!UPT UIADD3 URZ, URZ, URZ, URZ ;  /* 0x0000003f3f3ff290 */ /* 0x000ff4000fffe03f */
[----:B------:R-:W-:Y:S01]  /*4cca0*/  STL.64 [R1+0x530], R20 ;  /* 0x0005301401007387 */ /* 0x000fe20000100a00 */
[----:B------:R0:W-:Y:S03]  /*4ccb0*/  STL.64 [R1+0x538], R22 ;  /* 0x0005381601007387 */ /* 0x0001e60000100a00 */
[----:B0-----:R-:W3:Y:S01]  /*4ccc0*/  LDL.LU.64 R22, [R1+0x1d58] ;  /* 0x001d580001167983 */ /* 0x001ee20000300a00 */
[----:B------:R-:W3:Y:S02]  /*4ccd0*/  LDL.LU.64 R20, [R1+0x1d50] ;  /* 0x001d500001147983 */ /* 0x000ee40000300a00 */
[C---:B---3--:R-:W-:Y:S01]  /*4cce0*/  HMMA.16816.F32 R8, R4.reuse, R10, R20 ;  /* 0x0000000a0408723c */ /* 0x048fe20000001814 */
[----:B------:R-:W3:Y:S01]  /*4ccf0*/  LDL.LU.64 R22, [R1+0x1d48] ;  /* 0x001d480001167983 */ /* 0x000ee20000300a00 */
[----:B------:R-:W3:Y:S11]  /*4cd00*/  LDL.LU.64 R20, [R1+0x1d40] ;  /* 0x001d400001147983 */ /* 0x000ef60000300a00 */
[----:B------:R-:W-:Y:S10]  /*4cd10*/  @!UPT UIADD3 URZ, URZ, URZ, URZ ;  /* 0x0000003f3f3ff290 */ /* 0x000ff4000fffe03f */
[----:B------:R-:W-:Y:S01]  /*4cd20*/  STL.64 [R1+0x500], R8 ;  /* 0x0005000801007387 */ /* 0x000fe20000100a00 */
[----:B------:R-:W-:Y:S02]  /*4cd30*/  STL.64 [R1+0x508], R10 ;  /* 0x0005080a01007387 */ /* 0x000fe40000100a00 */
[----:B------:R-:W0:Y:S01]  /*4cd40*/  LDSM.16.M88.4 R8, [R25+0x22000] ;  /* 0x022000001908783b */ /* 0x000e220000000200 */
[----:B---3--:R-:W-:Y:S01]  /*4cd50*/  HMMA.16816.F32 R4, R4, R14, R20 ;  /* 0x0000000e0404723c */ /* 0x008fe20000001814 */
[----:B------:R-:W3:Y:S02]  /*4cd60*/  LDL.LU.64 R14, [R1+0x1d38] ;  /* 0x001d3800010e7983 */ /* 0x000ee40000300a00 */
[----:B------:R-:W4:Y:S02]  /*4cd70*/  LDL.LU R13, [R1+0x1d30] ;  /* 0x001d3000010d7983 */ /* 0x000f240000300800 */
[----:B--2---:R-:W1:Y:S11]  /*4cd80*/  LDSM.16.M88.4 R20, [R27+0x20080] ;  /* 0x020080001b14783b */ /* 0x004e760000000200 */
[----:B------:R-:W-:Y:S07]  /*4cd90*/  @!UPT UIADD3 URZ, URZ, URZ, URZ ;  /* 0x0000003f3f3ff290 */ /* 0x000fee000fffe03f */
[----:B------:R-:W-:Y:S01]  /*4cda0*/  STL.64 [R1+0x510], R4 ;  /* 0x0005100401007387 */ /* 0x000fe20000100a00 */
[----:B------:R-:W-:Y:S02]  /*4cdb0*/  STL.64 [R1+0x518], R6 ;  /* 0x0005180601007387 */ /* 0x000fe40000100a00 */
[----:B------:R-:W2:Y:S04]  /*4cdc0*/  LDSM.16.M88.4 R4, [R27+0x21080] ;  /* 0x021080001b04783b */ /* 0x000ea80000000200 */
[----:B0-----:R-:W-:Y:S01]  /*4cdd0*/  STL.64 [R1+0x3d0], R8 ;  /* 0x0003d00801007387 */ /* 0x001fe20000100a00 */
[----:B-1----:R-:W-:Y:S01]  /*4cde0*/  STL.64 [R1+0x470], R20 ;  /* 0x0004701401007387 */ /* 0x002fe20000100a00 */
[----:B------:R-:W-:Y:S02]  /*4cdf0*/  STL.64 [R1+0x478], R22 ;  /* 0x0004781601007387 */ /* 0x000fe40000100a00 */
[----:B------:R-:W-:Y:S02]  /*4ce00*/  STL.64 [R1+0x3d8], R10 ;  /* 0x0003d80a01007387 */ /* 0x000fe40000100a00 */
[----:B------:R-:W-:Y:S01]  /*4ce10*/  LDSM.16.M88.4 R20, [R27+0x23080] ;  /* 0x023080001b14783b */ /* 0x000fe20000000200 */
[----:B--2---:R-:W-:Y:S03]  /*4ce20*/  STL.64 [R1+0x460], R4 ;  /* 0x0004600401007387 */ /* 0x004fe60000100a00 */
[----:B------:R-:W-:Y:S02]  /*4ce30*/  STL.64 [R1+0x468], R6 ;  /* 0x0004680601007387 */ /* 0x000fe40000100a00 */
[----:B------:R-:W0:Y:S04]  /*4ce40*/  LDSM.16.M88.4 R4, [R27+0x22080] ;  /* 0x022080001b04783b */ /* 0x000e280000000200 */
[----:B------:R-:W-:Y:S01]  /*4ce50*/  STL.64 [R1+0x1d28], R10 ;  /* 0x001d280a01007387 */ /* 0x000fe20000100a00 */
[----:B------:R-:W-:Y:S02]  /*4ce60*/  STL.64 [R1+0x1d20], R8 ;  /* 0x001d200801007387 */ /* 0x000fe40000100a00 */
[----:B------:R-:W1:Y:S02]  /*4ce70*/  LDSM.16.M88.4 R8, [R27+0x24080] ;  /* 0x024080001b08783b */ /* 0x000e640000000200 */
[----:B0-----:R-:W-:Y:S02]  /*4ce80*/  STL.64 [R1+0x450], R4 ;  /* 0x0004500401007387 */ /* 0x001fe40000100a00 */
[----:B------:R-:W-:Y:S02]  /*4ce90*/  STL.64 [R1+0x458], R6 ;  /* 0x0004580601007387 */ /* 0x000fe40000100a00 */
[----:B------:R-:W-:Y:S02]  /*4cea0*/  STL.64 [R1+0x440], R20 ;  /* 0x0004401401007387 */ /* 0x000fe40000100a00 */
[----:B------:R-:W-:Y:S01]  /*4ceb0*/  STL.64 [R1+0x448], R22 ;  /* 0x0004481601007387 */ /* 0x000fe20000100a00 */
[----:B------:R-:W2:Y:S04]  /*4cec0*/  LDL R12, [R1+0x14d4] ;  /* 0x0014d400010c7983 */ /* 0x000ea80000100800 */
[----:B------:R-:W0:Y:S01]  /*4ced0*/  LDSM.16.M88.4 R4, [R27+0x25080] ;  /* 0x025080001b04783b */ /* 0x000e220000000200 */
[----:B-1----:R-:W-:Y:S03]  /*4cee0*/  STL.64 [R1+0x430], R8 ;  /* 0x0004300801007387 */ /* 0x002fe60000100a00 */
[----:B------:R-:W1:Y:S01]  /*4cef0*/  LDSM.16.M88.4 R20, [R27+0x26080] ;  /* 0x026080001b14783b */ /* 0x000e620000000200 */
[----:B------:R-:W-:Y:S02]  /*4cf00*/  STL.64 [R1+0x438], R10 ;  /* 0x0004380a01007387 */ /* 0x000fe40000100a00 */
[----:B------:R-:W1:Y:S01]  /*4cf10*/  LDSM.16.M88.4 R8, [R27+0x27080] ;  /* 0x027080001b08783b */ /* 0x000e620000000200 */
[----:B0-----:R-:W-:Y:S03]  /*4cf20*/  STL.64 [R1+0x420], R4 ;  /* 0x0004200401007387 */ /* 0x001fe60000100a00 */
[----:B------:R-:W-:Y:S02]  /*4cf30*/  STL.64 [R1+0x428], R6 ;  /* 0x0004280601007387 */ /* 0x000fe40000100a00 */
[----:B------:R-:W0:Y:S04]  /*4cf40*/  LDSM.16.M88.4 R4, [R25+0x20080] ;  /* 0x020080001904783b */ /* 0x000e280000000200 */
[----:B-1----:R-:W-:Y:S01]  /*4cf50*/  STL.64 [R1+0x410], R20 ;  /* 0x0004101401007387 */ /* 0x002fe20000100a00 */
[----:B------:R-:W-:Y:S02]  /*4cf60*/  STL.64 [R1+0x418], R22 ;  /* 0x0004181601007387 */ /* 0x000fe40000100a00 */
[----:B------:R-:W1:Y:S04]  /*4cf70*/  LDSM.16.M88.4 R20, [R25+0x21080] ;  /* 0x021080001914783b */ /* 0x000e680000000200 */
[----:B------:R-:W-:Y:S02]  /*4cf80*/  STL.64 [R1+0x400], R8 ;  /* 0x0004000801007387 */ /* 0x000fe40000100a00 */
[----:B------:R-:W-:Y:S02]  /*4cf90*/  STL.64 [R1+0x408], R10 ;  /* 0x0004080a01007387 */ /* 0x000fe40000100a00 */
[----:B------:R-:W1:Y:S04]  /*4cfa0*/  LDSM.16.M88.4 R8, [R25+0x22080] ;  /* 0x022080001908783b */ /* 0x000e680000000200 */
[----:B0-----:R-:W-:Y:S01]  /*4cfb0*/  STL.64 [R1+0x3f0], R4 ;  /* 0x0003f00401007387 */ /* 0x001fe20000100a00 */
        /* <DEDUP_REMOVED lines=10> */
[----:B------:R-:W0:Y:S01]  /*4d060*/  LDSM.16.M88.4 R4, [R25+0x24080] ;  /* 0x024080001904783b */ /* 0x000e220000000200 */
[----:B-1----:R-:W-:Y:S04]  /*4d070*/  STL.64 [R1+0x3a0], R20 ;  /* 0x0003a01401007387 */ /* 0x002fe80000100a00 */
        /* <DEDUP_REMOVED lines=13> */
[----:B------:R-:W3:Y:S04]  /*4d150*/  LDSM.16.M88.4 R8, [R25+0x27000] ;  /* 0x027000001908783b */ /* 0x000ee80000000200 */
[----:B0-----:R-:W-:Y:S01]  /*4d160*/  STL.64 [R1+0x350], R4 ;  /* 0x0003500401007387 */ /* 0x001fe20000100a00 */
[----:B------:R-:W-:Y:S02]  /*4d170*/  STL.64 [R1+0x358], R6 ;  /* 0x0003580601007387 */ /* 0x000fe40000100a00 */
[----:B------:R-:W0:Y:S01]  /*4d180*/  LDSM.16.M88.4 R4, [R25+0x27080] ;  /* 0x027080001904783b */ /* 0x000e220000000200 */
[----:B-1----:R-:W-:Y:S04]  /*4d190*/  STL.64 [R1+0x340], R20 ;  /* 0x0003401401007387 */ /* 0x002fe80000100a00 */
[----:B------:R-:W-:Y:S01]  /*4d1a0*/  STL.64 [R1+0x348], R22 ;  /* 0x0003481601007387 */ /* 0x000fe20000100a00 */
[----:B---3--:R-:W-:Y:S03]  /*4d1b0*/  STL.64 [R1+0x330], R8 ;  /* 0x0003300801007387 */ /* 0x008fe60000100a00 */
[----:B------:R-:W-:Y:S04]  /*4d1c0*/  STL.64 [R1+0x338], R10 ;  /* 0x0003380a01007387 */ /* 0x000fe80000100a00 */
[----:B0-----:R-:W-:Y:S01]  /*4d1d0*/  STL.64 [R1+0x320], R4 ;  /* 0x0003200401007387 */ /* 0x001fe20000100a00 */
[----:B------:R-:W-:Y:S03]  /*4d1e0*/  STL.64 [R1+0x328], R6 ;  /* 0x0003280601007387 */ /* 0x000fe60000100a00 */
[----:B--2---:R-:W0:Y:S04]  /*4d1f0*/  LDSM.16.M88.4 R20, [R12+0x20000] ;  /* 0x020000000c14783b */ /* 0x004e280000000200 */
[----:B------:R-:W1:Y:S04]  /*4d200*/  LDSM.16.M88.4 R8, [R12+0x20080] ;  /* 0x020080000c08783b */ /* 0x000e680000000200 */
[----:B------:R-:W2:Y:S04]  /*4d210*/  LDSM.16.M88.4 R4, [R12+0x21000] ;  /* 0x021000000c04783b */ /* 0x000ea80000000200 */
[----:B0-----:R-:W-:Y:S01]  /*4d220*/  STL.64 [R1+0x310], R20 ;  /* 0x0003101401007387 */ /* 0x001fe20000100a00 */
[----:B------:R-:W-:Y:S02]  /*4d230*/  STL.64 [R1+0x318], R22 ;  /* 0x0003181601007387 */ /* 0x000fe40000100a00 */
[----:B------:R-:W0:Y:S04]  /*4d240*/  LDSM.16.M88.4 R20, [R12+0x21080] ;  /* 0x021080000c14783b */ /* 0x000e280000000200 */
[----:B-1----:R-:W-:Y:S01]  /*4d250*/  STL.64 [R1+0x300], R8 ;  /* 0x0003000801007387 */ /* 0x002fe20000100a00 */
[----:B------:R-:W-:Y:S02]  /*4d260*/  STL.64 [R1+0x308], R10 ;  /* 0x0003080a01007387 */ /* 0x000fe40000100a00 */
[----:B------:R-:W1:Y:S04]  /*4d270*/  LDSM.16.M88.4 R8, [R12+0x22000] ;  /* 0x022000000c08783b */ /* 0x000e680000000200 */
[----:B--2---:R-:W-:Y:S02]  /*4d280*/  STL.64 [R1+0x2f0], R4 ;  /* 0x0002f00401007387 */ /* 0x004fe40000100a00 */
[----:B------:R-:W-:Y:S02]  /*4d290*/  STL.64 [R1+0x2f8], R6 ;  /* 0x0002f80601007387 */ /* 0x000fe40000100a00 */
[----:B------:R-:W2:Y:S01]  /*4d2a0*/  LDSM.16.M88.4 R4, [R12+0x22080] ;  /* 0x022080000c04783b */ /* 0x000ea20000000200 */
[----:B------:R-:W-:-:S03]  /*4d2b0*/  MOV R27, R16 ;  /* 0x00000010001b7202 */ /* 0x000fc60000000f00 */
[----:B0-----:R-:W-:Y:S01]  /*4d2c0*/  STL.64 [R1+0x2e0], R20 ;  /* 0x0002e01401007387 */ /* 0x001fe20000100a00 */
[----:B------:R-:W-:Y:S02]  /*4d2d0*/  STL.64 [R1+0x2e8], R22 ;  /* 0x0002e81601007387 */ /* 0x000fe40000100a00 */
[----:B-1----:R-:W-:Y:S02]  /*4d2e0*/  STL.64 [R1+0x2d0], R8 ;  /* 0x0002d00801007387 */ /* 0x002fe40000100a00 */
[----:B------:R-:W-:Y:S02]  /*4d2f0*/  STL.64 [R1+0x2d8], R10 ;  /* 0x0002d80a01007387 */ /* 0x000fe40000100a00 */
[----:B------:R-:W0:Y:S04]  /*4d300*/  LDSM.16.M88.4 R8, [R12+0x23000] ;  /* 0x023000000c08783b */ /* 0x000e280000000200 */
[----:B--2---:R-:W-:Y:S01]  /*4d310*/  STL.64 [R1+0x2c0], R4 ;  /* 0x0002c00401007387 */ /* 0x004fe20000100a00 */
[----:B------:R-:W-:Y:S02]  /*4d320*/  STL.64 [R1+0x2c8], R6 ;  /* 0x0002c80601007387 */ /* 0x000fe40000100a00 */
[----:B------:R-:W2:Y:S02]  /*4d330*/  LDL R16, [R1+0x14d0] ;  /* 0x0014d00001107983 */ /* 0x000ea40000100800 */
[----:B------:R-:W1:Y:S01]  /*4d340*/  LDSM.16.M88.4 R4, [R12+0x23080] ;  /* 0x023080000c04783b */ /* 0x000e620000000200 */
[----:B------:R-:W3:Y:S04]  /*4d350*/  LDSM.16.M88.4 R20, [R12+0x24000] ;  /* 0x024000000c14783b */ /* 0x000ee80000000200 */
[----:B0-----:R-:W-:Y:S01]  /*4d360*/  STL.64 [R1+0x2b0], R8 ;  /* 0x0002b00801007387 */ /* 0x001fe20000100a00 */
[----:B------:R-:W-:Y:S02]  /*4d370*/  STL.64 [R1+0x2b8], R10 ;  /* 0x0002b80a01007387 */ /* 0x000fe40000100a00 */
[----:B------:R-:W0:Y:S01]  /*4d380*/  LDSM.16.M88.4 R8, [R12+0x24080] ;  /* 0x024080000c08783b */ /* 0x000e220000000200 */
[----:B------:R-:W-:Y:S01]  /*4d390*/  MOV R26, R17 ;  /* 0x00000011001a7202 */ /* 0x000fe20000000f00 */
[----:B--2---:R2:W-:Y:S02]  /*4d3a0*/  STL [R1+0x1d18], R16 ;  /* 0x001d181001007387 */ /* 0x0045e40000100800 */
[----:B-1----:R-:W-:Y:S02]  /*4d3b0*/  STL.64 [R1+0x2a0], R4 ;  /* 0x0002a00401007387 */ /* 0x002fe40000100a00 */
[----:B------:R-:W-:Y:S02]  /*4d3c0*/  STL.64 [R1+0x2a8], R6 ;  /* 0x0002a80601007387 */ /* 0x000fe40000100a00 */
[----:B------:R-:W1:Y:S04]  /*4d3d0*/  LDSM.16.M88.4 R4, [R12+0x25000] ;  /* 0x025000000c04783b */ /* 0x000e680000000200 */
[----:B--2---:R-:W2:Y:S01]  /*4d3e0*/  LDL.LU R16, [R1+0x70] ;  /* 0x0000700001107983 */ /* 0x004ea20000300800 */
[----:B------:R-:W2:Y:S02]  /*4d3f0*/  LDL.LU R17, [R1+0x74] ;  /* 0x0000740001117983 */ /* 0x000ea40000300800 */
[----:B------:R-:W2:Y:S02]  /*4d400*/  LDL.LU R18, [R1+0x78] ;  /* 0x0000780001127983 */ /* 0x000ea40000300800 */
[----:B------:R-:W2:Y:S01]  /*4d410*/  LDL.LU R19, [R1+0x7c] ;  /* 0x00007c0001137983 */ /* 0x000ea20000300800 */
[----:B---3--:R-:W-:Y:S01]  /*4d420*/  STL.64 [R1+0x290], R20 ;  /* 0x0002901401007387 */ /* 0x008fe20000100a00 */
[----:B------:R-:W-:Y:S02]  /*4d430*/  STL.64 [R1+0x298], R22 ;  /* 0x0002981601007387 */ /* 0x000fe40000100a00 */
[----:B------:R-:W3:Y:S04]  /*4d440*/  LDSM.16.M88.4 R20, [R12+0x25080] ;  /* 0x025080000c14783b */ /* 0x000ee80000000200 */
[----:B0-----:R-:W-:Y:S01]  /*4d450*/  STL.64 [R1+0x280], R8 ;  /* 0x0002800801007387 */ /* 0x001fe20000100a00 */
[----:B------:R-:W-:Y:S02]  /*4d460*/  STL.64 [R1+0x288], R10 ;  /* 0x0002880a01007387 */ /* 0x000fe40000100a00 */
[----:B------:R-:W0:Y:S02]  /*4d470*/  LDSM.16.M88.4 R8, [R12+0x26000] ;  /* 0x026000000c08783b */ /* 0x000e240000000200 */
[----:B-1----:R-:W-:Y:S02]  /*4d480*/  STL.64 [R1+0x270], R4 ;  /* 0x0002700401007387 */ /* 0x002fe40000100a00 */
[----:B------:R-:W-:Y:S02]  /*4d490*/  STL.64 [R1+0x278], R6 ;  /* 0x0002780601007387 */ /* 0x000fe40000100a00 */
[----:B------:R-:W1:Y:S01]  /*4d4a0*/  LDSM.16.M88.4 R4, [R12+0x26080] ;  /* 0x026080000c04783b */ /* 0x000e620000000200 */
[----:B---3--:R-:W-:Y:S03]  /*4d4b0*/  STL.64 [R1+0x260], R20 ;  /* 0x0002601401007387 */ /* 0x008fe60000100a00 */
[----:B------:R3:W-:Y:S02]  /*4d4c0*/  STL.64 [R1+0x268], R22 ;  /* 0x0002681601007387 */ /* 0x0007e40000100a00 */
[----:B0-----:R-:W-:Y:S02]  /*4d4d0*/  STL.64 [R1+0x250], R8 ;  /* 0x0002500801007387 */ /* 0x001fe40000100a00 */
[----:B------:R-:W-:Y:S02]  /*4d4e0*/  STL.64 [R1+0x258], R10 ;  /* 0x0002580a01007387 */ /* 0x000fe40000100a00 */
[----:B------:R-:W0:Y:S01]  /*4d4f0*/  LDSM.16.M88.4 R8, [R12+0x27000] ;  /* 0x027000000c08783b */ /* 0x000e220000000200 */
[----:B---3--:R-:W-:-:S02]  /*4d500*/  MOV R22, R24 ;  /* 0x0000001800167202 */ /* 0x008fc40000000f00 */
[----:B------:R-:W-:Y:S01]  /*4d510*/  MOV R23, R15 ;  /* 0x0000000f00177202 */ /* 0x000fe20000000f00 */
[----:B-1----:R-:W-:Y:S01]  /*4d520*/  STL.64 [R1+0x240], R4 ;  /* 0x0002400401007387 */ /* 0x002fe20000100a00 */
[----:B------:R-:W-:Y:S03]  /*4d530*/  STL.64 [R1+0x248], R6 ;  /* 0x0002480601007387 */ /* 0x000fe60000100a00 */
[----:B------:R1:W-:Y:S02]  /*4d540*/  STL.64 [R1+0x1ce8], R22 ;  /* 0x001ce81601007387 */ /* 0x0003e40000100a00 */
[----:B-1----:R-:W-:Y:S02]  /*4d550*/  MOV R22, R14 ;  /* 0x0000000e00167202 */ /* 0x002fe40000000f00 */
[----:B----4-:R-:W-:Y:S02]  /*4d560*/  MOV R23, R13 ;  /* 0x0000000d00177202 */ /* 0x010fe40000000f00 */
[----:B------:R-:W1:Y:S04]  /*4d570*/  LDSM.16.M88.4 R12, [R12+0x27080] ;  /* 0x027080000c0c783b */ /* 0x000e680000000200 */
[----:B------:R3:W-:Y:S01]  /*4d580*/  STL.64 [R1+0x1d00], R22 ;  /* 0x001d001601007387 */ /* 0x0007e20000100a00 */
[----:B------:R-:W4:Y:S02]  /*4d590*/  LDL.LU R20, [R1+0x60] ;  /* 0x0000600001147983 */ /* 0x000f240000300800 */
[----:B------:R-:W4:Y:S01]  /*4d5a0*/  LDL.LU R21, [R1+0x64] ;  /* 0x0000640001157983 */ /* 0x000f220000300800 */
[----:B---3--:R-:W4:Y:S01]  /*4d5b0*/  LDL.LU R22, [R1+0x68] ;  /* 0x0000680001167983 */ /* 0x008f220000300800 */
[----:B------:R-:W4:Y:S02]  /*4d5c0*/  LDL.LU R23, [R1+0x6c] ;  /* 0x00006c0001177983 */ /* 0x000f240000300800 */
[----:B------:R-:W3:Y:S02]  /*4d5d0*/  LDL.LU R4, [R1+0x40] ;  /* 0x0000400001047983 */ /* 0x000ee40000300800 */
[----:B------:R-:W3:Y:S01]  /*4d5e0*/  LDL.LU R5, [R1+0x44] ;  /* 0x0000440001057983 */ /* 0x000ee20000300800 */
[----:B------:R-:W2:Y:S01]  /*4d5f0*/  LDL.LU R6, [R1+0x48] ;  /* 0x0000480001067983 */ /* 0x000ea20000300800 */
[----:B------:R-:W2:Y:S03]  /*4d600*/  LDL.LU R7, [R1+0x4c] ;  /* 0x00004c0001077983 */ /* 0x000ea60000300800 */
[----:B--2---:R-:W-:Y:S01]  /*4d610*/  STL.64 [R1+0x1cf8], R6 ;  /* 0x001cf80601007387 */ /* 0x004fe20000100a00 */
[----:B---3--:R2:W-:Y:S03]  /*4d620*/  STL.64 [R1+0x1cf0], R4 ;  /* 0x001cf00401007387 */ /* 0x0085e60000100a00 */
[----:B--2---:R-:W2:Y:S01]  /*4d630*/  LDL.LU R4, [R1+0x50] ;  /* 0x0000500001047983 */ /* 0x004ea20000300800 */
[----:B------:R-:W2:Y:S02]  /*4d640*/  LDL.LU R5, [R1+0x54] ;  /* 0x0000540001057983 */ /* 0x000ea40000300800 */
[----:B------:R-:W2:Y:S02]  /*4d650*/  LDL.LU R6, [R1+0x58] ;  /* 0x0000580001067983 */ /* 0x000ea40000300800 */
[----:B------:R-:W2:Y:S01]  /*4d660*/  LDL.LU R7, [R1+0x5c] ;  /* 0x00005c0001077983 */ /* 0x000ea20000300800 */
[----:B0-----:R-:W-:Y:S01]  /*4d670*/  STL.64 [R1+0x230], R8 ;  /* 0x0002300801007387 */ /* 0x001fe20000100a00 */
[----:B------:R0:W-:Y:S03]  /*4d680*/  STL.64 [R1+0x238], R10 ;  /* 0x0002380a01007387 */ /* 0x0001e60000100a00 */
[----:B0-----:R-:W3:Y:S01]  /*4d690*/  LDL.LU.64 R10, [R1+0x1d28] ;  /* 0x001d2800010a7983 */ /* 0x001ee20000300a00 */
[----:B------:R-:W3:Y:S02]  /*4d6a0*/  LDL.LU.64 R8, [R1+0x1d20] ;  /* 0x001d200001087983 */ /* 0x000ee40000300a00 */
[C---:B---3--:R-:W-:Y:S01]  /*4d6b0*/  HMMA.16816.F32 R24, R8.reuse, R26, R16 ;  /* 0x0000001a0818723c */ /* 0x048fe20000001810 */
[----:B------:R-:W3:Y:S11]  /*4d6c0*/  LDL.LU R16, [R1+0x1d18] ;  /* 0x001d180001107983 */ /* 0x000ef60000300800 */
[----:B------:R-:W-:Y:S11]  /*4d6d0*/  @!UPT UIADD3 URZ, URZ, URZ, URZ ;  /* 0x0000003f3f3ff290 */ /* 0x000ff6000fffe03f */
[----:B------:R-:W-:Y:S01]  /*4d6e0*/  STL.64 [R1+0x520], R24 ;  /* 0x0005201801007387 */ /* 0x000fe20000100a00 */
[----:B------:R-:W-:Y:S02]  /*4d6f0*/  STL.64 [R1+0x528], R26 ;  /* 0x0005281a01007387 */ /* 0x000fe40000100a00 */
[----:B-1----:R0:W-:Y:S02]  /*4d700*/  STL.64 [R1+0x220], R12 ;  /* 0x0002200c01007387 */ /* 0x0021e40000100a00 */
[----:B------:R1:W-:Y:S01]  /*4d710*/  STL.64 [R1+0x228], R14 ;  /* 0x0002280e01007387 */ /* 0x0003e20000100a00 */
[----:B0-----:R-:W2:Y:S01]  /*4d720*/  LDL.LU R12, [R1+0x670] ;  /* 0x00067000010c7983 */ /* 0x001ea20000300800 */
[----:B-1----:R-:W-:Y:S01]  /*4d730*/  IMAD.MOV.U32 R14, RZ, RZ, R2 ;  /* 0x000000ffff0e7224 */ /* 0x002fe200078e0002 */
[----:B------:R-:W-:Y:S02]  /*4d740*/  MOV R15, R0 ;  /* 0x00000000000f7202 */ /* 0x000fe40000000f00 */
[----:B---3--:R-:W0:Y:S04]  /*4d750*/  LDSM.16.M88.4 R24, [R16+0x20000] ;  /* 0x020000001018783b */ /* 0x008e280000000200 */
[----:B0-----:R-:W-:Y:S01]  /*4d760*/  STL.64 [R1+0x210], R24 ;  /* 0x0002101801007387 */ /* 0x001fe20000100a00 */
[----:B------:R-:W-:Y:S02]  /*4d770*/  STL.64 [R1+0x218], R26 ;  /* 0x0002181a01007387 */ /* 0x000fe40000100a00 */
[----:B------:R-:W0:Y:S04]  /*4d780*/  LDSM.16.M88.4 R24, [R16+0x20080] ;  /* 0x020080001018783b */ /* 0x000e280000000200 */
[----:B------:R-:W3:Y:S01]  /*4d790*/  LDL.LU R13, [R1+0x674] ;  /* 0x00067400010d7983 */ /* 0x000ee20000300800 */
[----:B------:R-:W2:Y:S01]  /*4d7a0*/  LDL.LU R2, [R1+0x1d14] ;  /* 0x001d140001027983 */ /* 0x000ea20000300800 */
[----:B------:R1:W5:Y:S03]  /*4d7b0*/  LDL.LU R0, [R1+0x1d10] ;  /* 0x001d100001007983 */ /* 0x0003660000300800 */
[----:B0-----:R-:W-:Y:S01]  /*4d7c0*/  STL.64 [R1+0x200], R24 ;  /* 0x0002001801007387 */ /* 0x001fe20000100a00 */
[----:B------:R-:W-:Y:S02]  /*4d7d0*/  STL.64 [R1+0x208], R26 ;  /* 0x0002081a01007387 */ /* 0x000fe40000100a00 */
[----:B------:R-:W0:Y:S02]  /*4d7e0*/  LDSM.16.M88.4 R24, [R16+0x21000] ;  /* 0x021000001018783b */ /* 0x000e240000000200 */
[----:B0-----:R-:W-:Y:S02]  /*4d7f0*/  STL.64 [R1+0x1f0], R24 ;  /* 0x0001f01801007387 */ /* 0x001fe40000100a00 */
        /* <DEDUP_REMOVED lines=9> */
[----:B------:R0:W-:Y:S02]  /*4d890*/  STL.64 [R1+0x1c8], R26 ;  /* 0x0001c81a01007387 */ /* 0x0001e40000100a00 */
[----:B0-----:R-:W4:Y:S02]  /*4d8a0*/  LDL.LU.64 R26, [R1+0x1d08] ;  /* 0x001d0800011a7983 */ /* 0x001f240000300a00 */
[C---:B----4-:R-:W-:Y:S02]  /*4d8b0*/  HMMA.16816.F32 R24, R8.reuse, R26, R20 ;  /* 0x0000001a0818723c */ /* 0x050fe40000001814 */
[----:B------:R-:W0:Y:S11]  /*4d8c0*/  LDSM.16.M88.4 R20, [R16+0x23000] ;  /* 0x023000001014783b */ /* 0x000e360000000200 */
[----:B------:R-:W-:Y:S10]  /*4d8d0*/  @!UPT UIADD3 URZ, URZ, URZ, URZ ;  /* 0x0000003f3f3ff290 */ /* 0x000ff4000fffe03f */
[----:B------:R-:W-:Y:S01]  /*4d8e0*/  STL.64 [R1+0x5a0], R24 ;  /* 0x0005a01801007387 */ /* 0x000fe20000100a00 */
[----:B------:R-:W-:Y:S02]  /*4d8f0*/  STL.64 [R1+0x5a8], R26 ;  /* 0x0005a81a01007387 */ /* 0x000fe40000100a00 */
[----:B------:R-:W4:Y:S01]  /*4d900*/  LDSM.16.M88.4 R24, [R16+0x23080] ;  /* 0x023080001018783b */ /* 0x000f220000000200 */
[----:B0-----:R-:W-:Y:S03]  /*4d910*/  STL.64 [R1+0x1b0], R20 ;  /* 0x0001b01401007387 */ /* 0x001fe60000100a00 */
[----:B------:R-:W-:Y:S02]  /*4d920*/  STL.64 [R1+0x1b8], R22 ;  /* 0x0001b81601007387 */ /* 0x000fe40000100a00 */
[----:B------:R-:W0:Y:S01]  /*4d930*/  LDSM.16.M88.4 R20, [R16+0x24000] ;  /* 0x024000001014783b */ /* 0x000e220000000200 */
[----:B----4-:R-:W-:Y:S03]  /*4d940*/  STL.64 [R1+0x1a0], R24 ;  /* 0x0001a01801007387 */ /* 0x010fe60000100a00 */
[----:B------:R-:W-:Y:S02]  /*4d950*/  STL.64 [R1+0x1a8], R26 ;  /* 0x0001a81a01007387 */ /* 0x000fe40000100a00 */
[----:B------:R-:W4:Y:S01]  /*4d960*/  LDSM.16.M88.4 R24, [R16+0x24080] ;  /* 0x024080001018783b */ /* 0x000f220000000200 */
[----:B0-----:R-:W-:Y:S03]  /*4d970*/  STL.64 [R1+0x190], R20 ;  /* 0x0001901401007387 */ /* 0x001fe60000100a00 */
[----:B------:R-:W-:Y:S02]  /*4d980*/  STL.64 [R1+0x198], R22 ;  /* 0x0001981601007387 */ /* 0x000fe40000100a00 */
[----:B------:R-:W0:Y:S01]  /*4d990*/  LDSM.16.M88.4 R20, [R16+0x25000] ;  /* 0x025000001014783b */ /* 0x000e220000000200 */
[----:B----4-:R4:W-:Y:S03]  /*4d9a0*/  STL.64 [R1+0x180], R24 ;  /* 0x0001801801007387 */ /* 0x0109e60000100a00 */
[----:B------:R-:W-:Y:S01]  /*4d9b0*/  STL.64 [R1+0x188], R26 ;  /* 0x0001881a01007387 */ /* 0x000fe20000100a00 */
[----:B----4-:R-:W4:Y:S04]  /*4d9c0*/  LDL R24, [R1+0x14cc] ;  /* 0x0014cc0001187983 */ /* 0x010f280000100800 */
[----:B0-----:R-:W-:Y:S01]  /*4d9d0*/  STL.64 [R1+0x170], R20 ;  /* 0x0001701401007387 */ /* 0x001fe20000100a00 */
[----:B------:R-:W-:Y:S02]  /*4d9e0*/  STL.64 [R1+0x178], R22 ;  /* 0x0001781601007387 */ /* 0x000fe40000100a00 */
[----:B------:R-:W0:Y:S02]  /*4d9f0*/  LDSM.16.M88.4 R20, [R16+0x25080] ;  /* 0x025080001014783b */ /* 0x000e240000000200 */
[----:B0-----:R-:W-:Y:S02]  /*4da00*/  STL.64 [R1+0x160], R20 ;  /* 0x0001601401007387 */ /* 0x001fe40000100a00 */
[----:B------:R-:W-:Y:S02]  /*4da10*/  STL.64 [R1+0x168], R22 ;  /* 0x0001681601007387 */ /* 0x000fe40000100a00 */
[----:B------:R-:W0:Y:S02]  /*4da20*/  LDSM.16.M88.4 R20, [R16+0x26000] ;  /* 0x026000001014783b */ /* 0x000e240000000200 */
[----:B0-----:R-:W-:Y:S02]  /*4da30*/  STL.64 [R1+0x150], R20 ;  /* 0x0001501401007387 */ /* 0x001fe40000100a00 */
[----:B------:R0:W-:Y:S02]  /*4da40*/  STL.64 [R1+0x158], R22 ;  /* 0x0001581601007387 */ /* 0x0001e40000100a00 */
[----:B0-----:R-:W2:Y:S02]  /*4da50*/  LDL.LU.64 R22, [R1+0x1d00] ;  /* 0x001d000001167983 */ /* 0x001ea40000300a00 */
[C---:B--2---:R-:W-:Y:S02]  /*4da60*/  HMMA.16816.F32 R20, R8.reuse, R22, R4 ;  /* 0x000000160814723c */ /* 0x044fe40000001804 */
[----:B------:R-:W2:Y:S01]  /*4da70*/  LDL.LU.64 R6, [R1+0x1cf8] ;  /* 0x001cf80001067983 */ /* 0x000ea20000300a00 */
[----:B------:R-:W2:Y:S11]  /*4da80*/  LDL.LU.64 R4, [R1+0x1cf0] ;  /* 0x001cf00001047983 */ /* 0x000eb60000300a00 */
        /* <DEDUP_REMOVED lines=9> */
[----:B------:R0:W-:Y:S03]  /*4db20*/  STL.64 [R1+0x138], R22 ;  /* 0x0001381601007387 */ /* 0x0001e60000100a00 */
[----:B0-----:R-:W2:Y:S01]  /*4db30*/  LDL.LU.64 R22, [R1+0x1ce8] ;  /* 0x001ce80001167983 */ /* 0x001ea20000300a00 */
[----:B-1----:R-:W-:Y:S02]  /*4db40*/  STL.64 [R1+0x120], R16 ;  /* 0x0001201001007387 */ /* 0x002fe40000100a00 */
[----:B------:R-:W-:Y:S02]  /*4db50*/  STL.64 [R1+0x128], R18 ;  /* 0x0001281201007387 */ /* 0x000fe40000100a00 */
[----:B------:R-:W0:Y:S04]  /*4db60*/  LDSM.16.M88.4 R16, [R2+0x10080] ;  /* 0x010080000210783b */ /* 0x000e280000000200 */
        /* <DEDUP_REMOVED lines=11> */
[----:B0-----:R-:W3:Y:S01]  /*4dc20*/  LDL.LU.64 R18, [R1+0x1ce0] ;  /* 0x001ce00001127983 */ /* 0x001ee20000300a00 */
[C---:B--2---:R-:W-:Y:S03]  /*4dc30*/  HMMA.16816.F32 R20, R8.reuse, R22, R4 ;  /* 0x000000160814723c */ /* 0x044fe60000001804 */
[----:B------:R-:W0:Y:S11]  /*4dc40*/  LDSM.16.M88.4 R4, [R2+0x18080] ;  /* 0x018080000204783b */ /* 0x000e360000000200 */
[----:B------:R-:W-:Y:S09]  /*4dc50*/  @!UPT UIADD3 URZ, URZ, URZ, URZ ;  /* 0x0000003f3f3ff290 */ /* 0x000ff2000fffe03f */
[----:B------:R-:W-:Y:S01]  /*4dc60*/  STL.64 [R1+0x650], R20 ;  /* 0x0006501401007387 */ /* 0x000fe20000100a00 */
[----:B------:R-:W-:Y:S02]  /*4dc70*/  STL.64 [R1+0x658], R22 ;  /* 0x0006581601007387 */ /* 0x000fe40000100a00 */
[----:B------:R-:W1:Y:S01]  /*4dc80*/  LDSM.16.M88.4 R20, [R2+0x1a080] ;  /* 0x01a080000214783b */ /* 0x000e620000000200 */
[----:B0-----:R-:W-:Y:S03]  /*4dc90*/  STL.64 [R1+0xd0], R4 ;  /* 0x0000d00401007387 */ /* 0x001fe60000100a00 */
[----:B------:R-:W-:Y:S02]  /*4dca0*/  STL.64 [R1+0xd8], R6 ;  /* 0x0000d80601007387 */ /* 0x000fe40000100a00 */
[----:B------:R-:W0:Y:S01]  /*4dcb0*/  LDSM.16.M88.4 R4, [R2+0x1c080] ;  /* 0x01c080000204783b */ /* 0x000e220000000200 */
[----:B-1----:R-:W-:Y:S03]  /*4dcc0*/  STL.64 [R1+0xc0], R20 ;  /* 0x0000c01401007387 */ /* 0x002fe60000100a00 */
[----:B------:R-:W-:Y:S02]  /*4dcd0*/  STL.64 [R1+0xc8], R22 ;  /* 0x0000c81601007387 */ /* 0x000fe40000100a00 */
[----:B------:R1:W2:Y:S02]  /*4dce0*/  LDSM.16.M88.4 R20, [R2+0x1e080] ;  /* 0x01e080000214783b */ /* 0x0002a40000000200 */
[----:B-1----:R1:W5:Y:S04]  /*4dcf0*/  LDL.LU R2, [R1+0x1cd8] ;  /* 0x001cd80001027983 */ /* 0x0023680000300800 */
[----:B0-----:R-:W-:Y:S01]  /*4dd00*/  STL.64 [R1+0xb0], R4 ;  /* 0x0000b00401007387 */ /* 0x001fe20000100a00 */
[----:B------:R-:W-:Y:S02]  /*4dd10*/  STL.64 [R1+0xb8], R6 ;  /* 0x0000b80601007387 */ /* 0x000fe40000100a00 */
[----:B----4-:R-:W0:Y:S01]  /*4dd20*/  LDSM.16.M88.4 R4, [R24+0x10000] ;  /* 0x010000001804783b */ /* 0x010e220000000200 */
[----:B--2---:R-:W-:Y:S03]  /*4dd30*/  STL.64 [R1+0xa0], R20 ;  /* 0x0000a01401007387 */ /* 0x004fe60000100a00 */
[----:B------:R-:W-:Y:S02]  /*4dd40*/  STL.64 [R1+0xa8], R22 ;  /* 0x0000a81601007387 */ /* 0x000fe40000100a00 */
[----:B------:R-:W2:Y:S01]  /*4dd50*/  LDSM.16.M88.4 R20, [R24+0x10080] ;  /* 0x010080001814783b */ /* 0x000ea20000000200 */
[----:B0-----:R-:W-:Y:S03]  /*4dd60*/  STL.64 [R1+0x90], R4 ;  /* 0x0000900401007387 */ /* 0x001fe60000100a00 */
[----:B------:R-:W-:Y:S02]  /*4dd70*/  STL.64 [R1+0x98], R6 ;  /* 0x0000980601007387 */ /* 0x000fe40000100a00 */
[----:B------:R-:W0:Y:S01]  /*4dd80*/  LDSM.16.M88.4 R4, [R24+0x12000] ;  /* 0x012000001804783b */ /* 0x000e220000000200 */
[----:B---3--:R-:W-:Y:S01]  /*4dd90*/  HMMA.16816.F32 R8, R8, R18, R12 ;  /* 0x000000120808723c */ /* 0x008fe2000000180c */
[----:B------:R-:W3:Y:S04]  /*4dda0*/  LDSM.16.M88.4 R12, [R24+0x12080] ;  /* 0x01208000180c783b */ /* 0x000ee80000000200 */
[----:B--2---:R-:W-:Y:S01]  /*4ddb0*/  STL.64 [R1+0x80], R20 ;  /* 0x0000801401007387 */ /* 0x004fe20000100a00 */
[----:B------:R-:W-:Y:S02]  /*4ddc0*/  STL.64 [R1+0x88], R22 ;  /* 0x0000881601007387 */ /* 0x000fe40000100a00 */
[----:B0-----:R-:W-:Y:S02]  /*4ddd0*/  STL.64 [R1+0x70], R4 ;  /* 0x0000700401007387 */ /* 0x001fe40000100a00 */
[----:B------:R-:W-:Y:S02]  /*4dde0*/  STL.64 [R1+0x78], R6 ;  /* 0x0000780601007387 */ /* 0x000fe40000100a00 */
[----:B------:R-:W0:Y:S04]  /*4ddf0*/  LDSM.16.M88.4 R4, [R24+0x14000] ;  /* 0x014000001804783b */ /* 0x000e280000000200 */
[----:B------:R-:W-:Y:S04]  /*4de00*/  LDSM.16.M88.4 R16, [R24+0x1c080] ;  /* 0x01c080001810783b */ /* 0x000fe80000000200 */
[----:B------:R-:W-:Y:S04]  /*4de10*/  LDSM.16.M88.4 R20, [R24+0x1e000] ;  /* 0x01e000001814783b */ /* 0x000fe80000000200 */
[----:B------:R-:W-:Y:S01]  /*4de20*/  STL.64 [R1+0x670], R8 ;  /* 0x0006700801007387 */ /* 0x000fe20000100a00 */
[----:B------:R-:W-:Y:S02]  /*4de30*/  STL.64 [R1+0x678], R10 ;  /* 0x0006780a01007387 */ /* 0x000fe40000100a00 */
[----:B------:R-:W2:Y:S01]  /*4de40*/  LDSM.16.M88.4 R8, [R24+0x14080] ;  /* 0x014080001808783b */ /* 0x000ea20000000200 */
[----:B---3--:R-:W-:Y:S03]  /*4de50*/  STL.64 [R1+0x60], R12 ;  /* 0x0000600c01007387 */ /* 0x008fe60000100a00 */
[----:B------:R-:W-:Y:S02]  /*4de60*/  STL.64 [R1+0x68], R14 ;  /* 0x0000680e01007387 */ /* 0x000fe40000100a00 */
[----:B------:R-:W3:Y:S01]  /*4de70*/  LDSM.16.M88.4 R12, [R24+0x16000] ;  /* 0x01600000180c783b */ /* 0x000ee20000000200 */
[----:B0-----:R-:W-:Y:S03]  /*4de80*/  STL.64 [R1+0x50], R4 ;  /* 0x0000500401007387 */ /* 0x001fe60000100a00 */
[----:B------:R-:W-:Y:S02]  /*4de90*/  STL.64 [R1+0x58], R6 ;  /* 0x0000580601007387 */ /* 0x000fe40000100a00 */
[----:B------:R-:W0:Y:S01]  /*4dea0*/  LDSM.16.M88.4 R4, [R24+0x16080] ;  /* 0x016080001804783b */ /* 0x000e220000000200 */
[----:B--2---:R-:W-:Y:S03]  /*4deb0*/  STL.64 [R1+0x40], R8 ;  /* 0x0000400801007387 */ /* 0x004fe60000100a00 */
[----:B------:R-:W-:Y:S02]  /*4dec0*/  STL.64 [R1+0x48], R10 ;  /* 0x0000480a01007387 */ /* 0x000fe40000100a00 */
[----:B------:R-:W2:Y:S01]  /*4ded0*/  LDSM.16.M88.4 R8, [R24+0x18000] ;  /* 0x018000001808783b */ /* 0x000ea20000000200 */
[----:B---3--:R-:W-:Y:S03]  /*4dee0*/  STL.64 [R1+0x30], R12 ;  /* 0x0000300c01007387 */ /* 0x008fe60000100a00 */
[----:B------:R-:W-:Y:S02]  /*4def0*/  STL.64 [R1+0x38], R14 ;  /* 0x0000380e01007387 */ /* 0x000fe40000100a00 */
[----:B------:R-:W3:Y:S01]  /*4df00*/  LDSM.16.M88.4 R12, [R24+0x18080] ;  /* 0x01808000180c783b */ /* 0x000ee20000000200 */
[----:B0-----:R1:W-:Y:S03]  /*4df10*/  STL.64 [R1+0x20], R4 ;  /* 0x0000200401007387 */ /* 0x0013e60000100a00 */
[----:B------:R1:W-:Y:S02]  /*4df20*/  STL.64 [R1+0x28], R6 ;  /* 0x0000280601007387 */ /* 0x0003e40000100a00 */
[----:B------:R1:W0:Y:S01]  /*4df30*/  LDSM.16.M88.4 R4, [R24+0x1a000] ;  /* 0x01a000001804783b */ /* 0x0002220000000200 */
[----:B--2---:R1:W-:Y:S03]  /*4df40*/  STL.64 [R1+0x10], R8 ;  /* 0x0000100801007387 */ /* 0x0043e60000100a00 */
[----:B------:R1:W-:Y:S02]  /*4df50*/  STL.64 [R1+0x18], R10 ;  /* 0x0000180a01007387 */ /* 0x0003e40000100a00 */
[----:B------:R1:W2:Y:S01]  /*4df60*/  LDSM.16.M88.4 R8, [R24+0x1a080] ;  /* 0x01a080001808783b */ /* 0x0002a20000000200 */
[----:B---3--:R1:W-:Y:S03]  /*4df70*/  STL.64 [R1], R12 ;  /* 0x0000000c01007387 */ /* 0x0083e60000100a00 */
[----:B------:R1:W-:Y:S02]  /*4df80*/  STL.64 [R1+0x8], R14 ;  /* 0x0000080e01007387 */ /* 0x0003e40000100a00 */
[----:B------:R1:W3:Y:S02]  /*4df90*/  LDSM.16.M88.4 R12, [R24+0x1c000] ;  /* 0x01c00000180c783b */ /* 0x0002e40000000200 */
[----:B------:R-:W4:Y:S02]  /*4dfa0*/  LDSM.16.M88.4 R24, [R24+0x1e080] ;  /* 0x01e080001818783b */ /* 0x000f240000000200 */
[----:B0-----:R0:W-:Y:S04]  /*4dfb0*/  STL [R1+0x3244], R6 ;  /* 0x0032440601007387 */ /* 0x0011e80000100800 */
[----:B------:R1:W-:Y:S04]  /*4dfc0*/  STL [R1+0x30e0], R7 ;  /* 0x0030e00701007387 */ /* 0x0003e80000100800 */
[----:B------:R-:W-:Y:S04]  /*4dfd0*/  STL.64 [R1+0x3660], R4 ;  /* 0x0036600401007387 */ /* 0x000fe80000100a00 */
[----:B01--4-:R-:W4:Y:S04]  /*4dfe0*/  LDL R6, [R1+0x4a8] ;  /* 0x0004a80001067983 */ /* 0x013f280000100800 */
[----:B------:R-:W4:Y:S04]  /*4dff0*/  LDL R7, [R1+0x4ac] ;  /* 0x0004ac0001077983 */ /* 0x000f280000100800 */
[----:B---3--:R0:W-:Y:S04]  /*4e000*/  STL [R1+0x30d4], R14 ;  /* 0x0030d40e01007387 */ /* 0x0081e80000100800 */
[----:B------:R1:W-:Y:S04]  /*4e010*/  STL [R1+0x30d0], R15 ;  /* 0x0030d00f01007387 */ /* 0x0003e80000100800 */
[----:B------:R3:W-:Y:S04]  /*4e020*/  STL.64 [R1+0x3558], R12 ;  /* 0x0035580c01007387 */ /* 0x0007e80000100a00 */
[----:B0-2---:R-:W2:Y:S04]  /*4e030*/  LDL.LU R14, [R1+0x4b8] ;  /* 0x0004b800010e7983 */ /* 0x005ea80000300800 */
[----:B-1----:R-:W2:Y:S04]  /*4e040*/  LDL.LU R15, [R1+0x4bc] ;  /* 0x0004bc00010f7983 */ /* 0x002ea80000300800 */
[----:B---3--:R-:W3:Y:S04]  /*4e050*/  LDL.LU R13, [R1+0x3d4] ;  /* 0x0003d400010d7983 */ /* 0x008ee80000300800 */
[----:B------:R-:W3:Y:S04]  /*4e060*/  LDL.LU R4, [R1+0x3d8] ;  /* 0x0003d80001047983 */ /* 0x000ee80000300800 */
[----:B------:R-:W3:Y:S04]  /*4e070*/  LDL.LU R5, [R1+0x3dc] ;  /* 0x0003dc0001057983 */ /* 0x000ee80000300800 */
[----:B------:R-:W3:Y:S04]  /*4e080*/  LDL.LU R12, [R1+0x3d0] ;  /* 0x0003d000010c7983 */ /* 0x000ee80000300800 */
[----:B--2---:R-:W-:Y:S04]  /*4e090*/  STL.64 [R1+0x37b0], R14 ;  /* 0x0037b00e01007387 */ /* 0x004fe80000100a00 */
[----:B------:R-:W-:Y:S04]  /*4e0a0*/  STL [R1+0x30bc], R22 ;  /* 0x0030bc1601007387 */ /* 0x000fe80000100800 */
[----:B------:R-:W-:Y:S04]  /*4e0b0*/  STL [R1+0x30b8], R23 ;  /* 0x0030b81701007387 */ /* 0x000fe80000100800 */
[----:B------:R-:W-:Y:S04]  /*4e0c0*/  STL.64 [R1+0x37a0], R20 ;  /* 0x0037a01401007387 */ /* 0x000fe80000100a00 */
[----:B------:R-:W-:Y:S04]  /*4e0d0*/  STL [R1+0x24bc], R8 ;  /* 0x0024bc0801007387 */ /* 0x000fe80000100800 */
[----:B------:R-:W-:Y:S04]  /*4e0e0*/  STL [R1+0x24b8], R9 ;  /* 0x0024b80901007387 */ /* 0x000fe80000100800 */
[----:B------:R-:W-:Y:S04]  /*4e0f0*/  STL [R1+0x24b4], R24 ;  /* 0x0024b41801007387 */ /* 0x000fe80000100800 */
[----:B------:R-:W-:Y:S04]  /*4e100*/  STL [R1+0x24b0], R25 ;  /* 0x0024b01901007387 */ /* 0x000fe80000100800 */
[----:B------:R-:W-:Y:S04]  /*4e110*/  STL [R1+0x223c], R18 ;  /* 0x00223c1201007387 */ /* 0x000fe80000100800 */
[----:B------:R0:W-:Y:S04]  /*4e120*/  STL [R1+0x2238], R19 ;  /* 0x0022381301007387 */ /* 0x0001e80000100800 */
[----:B------:R1:W-:Y:S04]  /*4e130*/  STL.64 [R1+0x2610], R16 ;  /* 0x0026101001007387 */ /* 0x0003e80000100a00 */
[----:B0-----:R-:W2:Y:S04]  /*4e140*/  LDL.64 R18, [R1+0x4e8] ;  /* 0x0004e80001127983 */ /* 0x001ea80000100a00 */
[----:B--2---:R0:W-:Y:S04]  /*4e150*/  STL.64 [R1+0x37b8], R18 ;  /* 0x0037b81201007387 */ /* 0x0041e80000100a00 */
[----:B-1----:R-:W2:Y:S04]  /*4e160*/  LDL.LU R16, [R1+0x6e0] ;  /* 0x0006e00001107983 */ /* 0x002ea80000300800 */
[----:B------:R-:W2:Y:S04]  /*4e170*/  LDL.LU R17, [R1+0x6e4] ;  /* 0x0006e40001117983 */ /* 0x000ea80000300800 */
[----:B0-----:R-:W2:Y:S04]  /*4e180*/  LDL.LU R18, [R1+0x6e8] ;  /* 0x0006e80001127983 */ /* 0x001ea80000300800 */
[----:B------:R-:W2:Y:S04]  /*4e190*/  LDL.LU R19, [R1+0x6ec] ;  /* 0x0006ec0001137983 */ /* 0x000ea80000300800 */
[----:B--2---:R0:W-:Y:S04]  /*4e1a0*/  STL.64 [R1+0x37c8], R18 ;  /* 0x0037c81201007387 */ /* 0x0041e80000100a00 */
[----:B------:R-:W-:Y:S04]  /*4e1b0*/  STL.64 [R1+0x37c0], R16 ;  /* 0x0037c01001007387 */ /* 0x000fe80000100a00 */
[----:B0-----:R-:W2:Y:S04]  /*4e1c0*/  LDL.64 R18, [R1+0x488] ;  /* 0x0004880001127983 */ /* 0x001ea80000100a00 */
[----:B--2---:R-:W-:Y:S04]  /*4e1d0*/  STL.64 [R1+0x37f0], R18 ;  /* 0x0037f01201007387 */ /* 0x004fe80000100a00 */
[----:B------:R-:W-:Y:S04]  /*4e1e0*/  STL [R1+0x20bc], R26 ;  /* 0x0020bc1a01007387 */ /* 0x000fe80000100800 */
[----:B------:R0:W-:Y:S04]  /*4e1f0*/  STL [R1+0x20b8], R27 ;  /* 0x0020b81b01007387 */ /* 0x0001e80000100800 */
[----:B------:R-:W2:Y:S04]  /*4e200*/  LDL.LU.64 R24, [R1+0x390] ;  /* 0x0003900001187983 */ /* 0x000ea80000300a00 */
[----:B0-----:R-:W2:Y:S04]  /*4e210*/  LDL.LU.64 R26, [R1+0x398] ;  /* 0x00039800011a7983 */ /* 0x001ea80000300a00 */
        /* <DEDUP_REMOVED lines=12> */
[----:B0-----:R-:W4:Y:S04]  /*4e2e0*/  LDL.LU R16, [R1+0x6a0] ;  /* 0x0006a00001107983 */ /* 0x001f280000300800 */
[----:B------:R-:W4:Y:S04]  /*4e2f0*/  LDL.LU R17, [R1+0x6a4] ;  /* 0x0006a40001117983 */ /* 0x000f280000300800 */
[----:B------:R-:W4:Y:S04]  /*4e300*/  LDL.LU R18, [R1+0x6a8] ;  /* 0x0006a80001127983 */ /* 0x000f280000300800 */
[----:B------:R-:W4:Y:S04]  /*4e310*/  LDL.LU R19, [R1+0x6ac] ;  /* 0x0006ac0001137983 */ /* 0x000f280000300800 */
[----:B------:R3:W-:Y:S04]  /*4e320*/  STL.64 [R1+0x37d8], R26 ;  /* 0x0037d81a01007387 */ /* 0x0007e80000100a00 */
[----:B------:R0:W-:Y:S04]  /*4e330*/  STL.64 [R1+0x37d0], R24 ;  /* 0x0037d01801007387 */ /* 0x0001e80000100a00 */
[----:B------:R1:W-:Y:S04]  /*4e340*/  STL [R1+0x206c], R10 ;  /* 0x00206c0a01007387 */ /* 0x0003e80000100800 */
[----:B------:R2:W-:Y:S01]  /*4e350*/  STL [R1+0x2068], R11 ;  /* 0x0020680b01007387 */ /* 0x0005e20000100800 */
[----:B---3--:R-:W-:-:S02]  /*4e360*/  MOV R26, R4 ;  /* 0x00000004001a7202 */ /* 0x008fc40000000f00 */
[----:B------:R-:W-:Y:S02]  /*4e370*/  MOV R27, R5 ;  /* 0x00000005001b7202 */ /* 0x000fe40000000f00 */
[----:B0-----:R-:W-:Y:S01]  /*4e380*/  MOV R24, R12 ;  /* 0x0000000c00187202 */ /* 0x001fe20000000f00 */
[----:B-1----:R-:W3:Y:S01]  /*4e390*/  LDL.LU R10, [R1+0x498] ;  /* 0x00049800010a7983 */ /* 0x002ee20000300800 */
[----:B------:R-:W-:-:S03]  /*4e3a0*/  MOV R25, R13 ;  /* 0x0000000d00197202 */ /* 0x000fc60000000f00 */
[----:B--2---:R-:W3:Y:S04]  /*4e3b0*/  LDL.LU R11, [R1+0x49c] ;  /* 0x00049c00010b7983 */ /* 0x004ee80000300800 */
        /* <DEDUP_REMOVED lines=10> */
[----:B------:R-:W2:Y:S01]  /*4e460*/  LDL.64 R22, [R1+0x4c8] ;  /* 0x0004c80001167983 */ /* 0x000ea20000100a00 */
[C---:B----4-:R-:W-:Y:S03]  /*4e470*/  HMMA.16816.F32 R16, R24.reuse, R6, R16 ;  /* 0x000000061810723c */ /* 0x050fe60000001810 */
[----:B--2---:R0:W-:Y:S04]  /*4e480*/  STL.64 [R1+0x37a8], R22 ;  /* 0x0037a81601007387 */ /* 0x0041e80000100a00 */
[----:B0-----:R-:W2:Y:S04]  /*4e490*/  LDL.64 R22, [R1+0x4d8] ;  /* 0x0004d80001167983 */ /* 0x001ea80000100a00 */
[----:B-----5:R-:W-:Y:S04]  /*4e4a0*/  STL [R1+0x1db0], R2 ;  /* 0x001db00201007387 */ /* 0x020fe80000100800 */
[----:B------:R-:W-:Y:S04]  /*4e4b0*/  STL [R1+0x1dac], R0 ;  /* 0x001dac0001007387 */ /* 0x000fe80000100800 */
[----:B------:R-:W-:Y:S04]  /*4e4c0*/  STL [R1+0x1da8], R29 ;  /* 0x001da81d01007387 */ /* 0x000fe80000100800 */
[----:B------:R-:W-:Y:S04]  /*4e4d0*/  STL [R1+0x1da4], R28 ;  /* 0x001da41c01007387 */ /* 0x000fe80000100800 */
[----:B------:R-:W-:Y:S04]  /*4e4e0*/  STL [R1+0x1da0], R3 ;  /* 0x001da00301007387 */ /* 0x000fe80000100800 */
[----:B------:R-:W-:Y:S04]  /*4e4f0*/  STL.64 [R1+0x6a0], R16 ;  /* 0x0006a01001007387 */ /* 0x000fe80000100a00 */
[----:B------:R0:W-:Y:S04]  /*4e500*/  STL.64 [R1+0x6a8], R18 ;  /* 0x0006a81201007387 */ /* 0x0001e80000100a00 */
[----:B0-----:R-:W3:Y:S04]  /*4e510*/  LDL.LU.64 R18, [R1+0x3800] ;  /* 0x0038000001127983 */ /* 0x001ee80000300a00 */
[----:B------:R-:W3:Y:S04]  /*4e520*/  LDL.LU.64 R16, [R1+0x37f8] ;  /* 0x0037f80001107983 */ /* 0x000ee80000300a00 */
[----:B------:R0:W-:Y:S04]  /*4e530*/  STL.64 [R1+0x3788], R6 ;  /* 0x0037880601007387 */ /* 0x0001e80000100a00 */
[----:B------:R-:W4:Y:S04]  /*4e540*/  LDL.LU R4, [R1+0x700] ;  /* 0x0007000001047983 */ /* 0x000f280000300800 */
[----:B------:R-:W4:Y:S04]  /*4e550*/  LDL.LU R5, [R1+0x704] ;  /* 0x0007040001057983 */ /* 0x000f280000300800 */
[----:B0-----:R-:W4:Y:S04]  /*4e560*/  LDL.LU R6, [R1+0x708] ;  /* 0x0007080001067983 */ /* 0x001f280000300800 */
[----:B------:R-:W4:Y:S01]  /*4e570*/  LDL.LU R7, [R1+0x70c] ;  /* 0x00070c0001077983 */ /* 0x000f220000300800 */
[C---:B---3--:R-:W-:Y:S11]  /*4e580*/  HMMA.16816.F32 R16, R24.reuse, R10, R16 ;  /* 0x0000000a1810723c */ /* 0x048ff60000001810 */
[----:B------:R-:W-:Y:S11]  /*4e590*/  @!UPT UIADD3 URZ, URZ, URZ, URZ ;  /* 0x0000003f3f3ff290 */ /* 0x000ff6000fffe03f */
[----:B------:R-:W-:Y:S01]  /*4e5a0*/  @!UPT UIADD3 URZ, URZ, URZ, URZ ;  /* 0x0000003f3f3ff290 */ /* 0x000fe2000fffe03f */
[----:B------:R-:W-:Y:S04]  /*4e5b0*/  STL.64 [R1+0x6c0], R16 ;  /* 0x0006c01001007387 */ /* 0x000fe80000100a00 */
[----:B------:R0:W-:Y:S04]  /*4e5c0*/  STL.64 [R1+0x6c8], R18 ;  /* 0x0006c81201007387 */ /* 0x0001e80000100a00 */
[----:B0-----:R-:W3:Y:S04]  /*4e5d0*/  LDL.LU.64 R18, [R1+0x37f0] ;  /* 0x0037f00001127983 */ /* 0x001ee80000300a00 */
[----:B------:R0:W-:Y:S04]  /*4e5e0*/  STL.64 [R1+0x3780], R10 ;  /* 0x0037800a01007387 */ /* 0x0001e80000100a00 */
[----:B0-----:R-:W2:Y:S04]  /*4e5f0*/  LDL R10, [R1+0x4f8] ;  /* 0x0004f800010a7983 */ /* 0x001ea80000100800 */
[----:B------:R-:W2:Y:S01]  /*4e600*/  LDL R11, [R1+0x4fc] ;  /* 0x0004fc00010b7983 */ /* 0x000ea20000100800 */
[----:B---3--:R-:W-:Y:S03]  /*4e610*/  HMMA.16816.F32 R24, R24, R18, R12 ;  /* 0x000000121818723c */ /* 0x008fe6000000180c */
[----:B------:R-:W3:Y:S04]  /*4e620*/  LDL.LU.64 R14, [R1+0x37e8] ;  /* 0x0037e800010e7983 */ /* 0x000ee80000300a00 */
[----:B------:R-:W3:Y:S01]  /*4e630*/  LDL.LU.64 R12, [R1+0x37e0] ;  /* 0x0037e000010c7983 */ /* 0x000ee20000300a00 */
[----:B------:R-:W-:-:S02]  /*4e640*/  MOV R2, R18 ;  /* 0x0000001200027202 */ /* 0x000fc40000000f00 */
[----:B------:R-:W-:Y:S11]  /*4e650*/  MOV R0, R19 ;  /* 0x0000001300007202 */ /* 0x000ff60000000f00 */
[----:B------:R-:W-:Y:S02]  /*4e660*/  @!UPT UIADD3 URZ, URZ, URZ, URZ ;  /* 0x0000003f3f3ff290 */ /* 0x000fe4000fffe03f */
[----:B------:R-:W-:Y:S04]  /*4e670*/  STL.64 [R1+0x6b0], R24 ;  /* 0x0006b01801007387 */ /* 0x000fe80000100a00 */
[----:B------:R0:W-:Y:S04]  /*4e680*/  STL.64 [R1+0x6b8], R26 ;  /* 0x0006b81a01007387 */ /* 0x0001e80000100a00 */
[----:B0-----:R-:W2:Y:S04]  /*4e690*/  LDL.LU.64 R26, [R1+0x37d8] ;  /* 0x0037d800011a7983 */ /* 0x001ea80000300a00 */
[----:B------:R-:W2:Y:S04]  /*4e6a0*/  LDL.LU.64 R24, [R1+0x37d0] ;  /* 0x0037d00001187983 */ /* 0x000ea80000300a00 */
[----:B------:R-:W2:Y:S04]  /*4e6b0*/  LDL.LU.64 R18, [R1+0x37c8] ;  /* 0x0037c80001127983 */ /* 0x000ea80000300a00 */
[----:B------:R-:W2:Y:S02]  /*4e6c0*/  LDL.LU.64 R16, [R1+0x37c0] ;  /* 0x0037c00001107983 */ /* 0x000ea40000300a00 */
[C---:B--2---:R-:W-:Y:S02]  /*4e6d0*/  HMMA.16816.F32 R8, R24.reuse, R10, R16 ;  /* 0x0000000a1808723c */ /* 0x044fe40000001810 */
[----:B------:R-:W4:Y:S11]  /*4e6e0*/  LDL.LU.64 R18, [R1+0x37b8] ;  /* 0x0037b80001127983 */ /* 0x000f360000300a00 */
[----:B------:R-:W-:Y:S10]  /*4e6f0*/  @!UPT UIADD3 URZ, URZ, URZ, URZ ;  /* 0x0000003f3f3ff290 */ /* 0x000ff4000fffe03f */
[----:B------:R-:W-:Y:S04]  /*4e700*/  STL.64 [R1+0x6e0], R8 ;  /* 0x0006e00801007387 */ /* 0x000fe80000100a00 */
[----:B------:R4:W-:Y:S02]  /*4e710*/  STL.64 [R1+0x6e8], R10 ;  /* 0x0006e80a01007387 */ /* 0x0009e40000100a00 */
[C---:B----4-:R-:W-:Y:S02]  /*4e720*/  HMMA.16816.F32 R8, R24.reuse, R18, R4 ;  /* 0x000000121808723c */ /* 0x050fe40000001804 */
[----:B------:R-:W2:Y:S11]  /*4e730*/  LDL.LU R4, [R1+0x750] ;  /* 0x0007500001047983 */ /* 0x000eb60000300800 */
[----:B------:R-:W-:Y:S10]  /*4e740*/  @!UPT UIADD3 URZ, URZ, URZ, URZ ;  /* 0x0000003f3f3ff290 */ /* 0x000ff4000fffe03f */
[----:B------:R-:W-:Y:S04]  /*4e750*/  STL.64 [R1+0x700], R8 ;  /* 0x0007000801007387 */ /* 0x000fe80000100a00 */
[----:B------:R-:W-:Y:S04]  /*4e760*/  STL.64 [R1+0x708], R10 ;  /* 0x0007080a01007387 */ /* 0x000fe80000100a00 */
        /* <DEDUP_REMOVED lines=14> */
[----:B------:R0:W-:Y:S02]  /*4e850*/  STL.64 [R1+0x3760], R18 ;  /* 0x0037601201007387 */ /* 0x0001e40000100a00 */
[----:B0-----:R-:W-:Y:S01]  /*4e860*/  IMAD.MOV.U32 R18, RZ, RZ, R2 ;  /* 0x000000ffff127224 */ /* 0x001fe200078e0002 */
[----:B------:R-:W-:-:S05]  /*4e870*/  MOV R19, R0 ;  /* 0x0000000000137202 */ /* 0x000fca0000000f00 */
[----:B------:R0:W-:Y:S04]  /*4e880*/  STL.64 [R1+0x3778], R18 ;  /* 0x0037781201007387 */ /* 0x0001e80000100a00 */
[----:B------:R-:W4:Y:S04]  /*4e890*/  LDL.LU R16, [R1+0x8e0] ;  /* 0x0008e00001107983 */ /* 0x000f280000300800 */
[----:B------:R-:W4:Y:S04]  /*4e8a0*/  LDL.LU R17, [R1+0x8e4] ;  /* 0x0008e40001117983 */ /* 0x000f280000300800 */
[----:B0-----:R-:W4:Y:S04]  /*4e8b0*/  LDL.LU R18, [R1+0x8e8] ;  /* 0x0008e80001127983 */ /* 0x001f280000300800 */
[----:B------:R-:W4:Y:S04]  /*4e8c0*/  LDL.LU R19, [R1+0x8ec] ;  /* 0x0008ec0001137983 */ /* 0x000f280000300800 */
[----:B------:R0:W-:Y:S04]  /*4e8d0*/  STL.64 [R1+0x720], R12 ;  /* 0x0007200c01007387 */ /* 0x0001e80000100a00 */
[----:B------:R1:W-:Y:S01]  /*4e8e0*/  STL.64 [R1+0x728], R14 ;  /* 0x0007280e01007387 */ /* 0x0003e20000100a00 */
[----:B0-----:R-:W-:-:S02]  /*4e8f0*/  MOV R13, R22 ;  /* 0x00000016000d7202 */ /* 0x001fc40000000f00 */
[----:B------:R-:W-:Y:S01]  /*4e900*/  MOV R12, R23 ;  /* 0x00000017000c7202 */ /* 0x000fe20000000f00 */
[----:B-1----:R-:W2:Y:S04]  /*4e910*/  LDL.LU.64 R14, [R1+0x37b0] ;  /* 0x0037b000010e7983 */ /* 0x002ea80000300a00 */
[----:B------:R-:W2:Y:S04]  /*4e920*/  LDL.LU.64 R22, [R1+0x37a8] ;  /* 0x0037a80001167983 */ /* 0x000ea80000300a00 */
[----:B------:R-:W3:Y:S01]  /*4e930*/  LDL.LU.64 R20, [R1+0x37a0] ;  /* 0x0037a00001147983 */ /* 0x000ee20000300a00 */
[----:B--2---:R-:W-:Y:S01]  /*4e940*/  HMMA.16816.F32 R4, R24, R22, R4 ;  /* 0x000000161804723c */ /* 0x004fe20000001804 */
[----:B------:R-:W-:-:S02]  /*4e950*/  MOV R29, R22 ;  /* 0x00000016001d7202 */ /* 0x000fc40000000f00 */
[----:B------:R-:W-:Y:S11]  /*4e960*/  MOV R28, R23 ;  /* 0x00000017001c7202 */ /* 0x000ff60000000f00 */
[----:B------:R-:W-:Y:S09]  /*4e970*/  @!UPT UIADD3 URZ, URZ, URZ, URZ ;  /* 0x0000003f3f3ff290 */ /* 0x000ff2000fffe03f */
[----:B------:R0:W-:Y:S01]  /*4e980*/  STL.64 [R1+0x740], R4 ;  /* 0x0007400401007387 */ /* 0x0001e20000100a00 */
[----:B------:R-:W-:Y:S02]  /*4e990*/  MOV R23, R6 ;  /* 0x0000000600177202 */ /* 0x000fe40000000f00 */
[----:B------:R-:W-:Y:S02]  /*4e9a0*/  MOV R22, R7 ;  /* 0x0000000700167202 */ /* 0x000fe40000000f00 */
[----:B------:R-:W2:Y:S04]  /*4e9b0*/  LDL.LU.64 R6, [R1+0x3798] ;  /* 0x0037980001067983 */ /* 0x000ea80000300a00 */
[----:B0-----:R-:W2:Y:S04]  /*4e9c0*/  LDL.LU.64 R4, [R1+0x3790] ;  /* 0x0037900001047983 */ /* 0x001ea80000300a00 */
[----:B------:R-:W-:Y:S04]  /*4e9d0*/  STL.64 [R1+0x3550], R22 ;  /* 0x0035501601007387 */ /* 0x000fe80000100a00 */
[----:B---3--:R0:W-:Y:S04]  /*4e9e0*/  STL.64 [R1+0x3548], R20 ;  /* 0x0035481401007387 */ /* 0x0081e80000100a00 */
[----:B0-----:R-:W3:Y:S04]  /*4e9f0*/  LDL.LU R20, [R1+0x8b0] ;  /* 0x0008b00001147983 */ /* 0x001ee80000300800 */
[----:B------:R-:W3:Y:S04]  /*4ea00*/  LDL.LU R21, [R1+0x8b4] ;  /* 0x0008b40001157983 */ /* 0x000ee80000300800 */
[----:B------:R-:W3:Y:S04]  /*4ea10*/  LDL.LU R22, [R1+0x8b8] ;  /* 0x0008b80001167983 */ /* 0x000ee80000300800 */
[----:B------:R-:W3:Y:S01]  /*4ea20*/  LDL.LU R23, [R1+0x8bc] ;  /* 0x0008bc0001177983 */ /* 0x000ee20000300800 */
[C---:B--2---:R-:W-:Y:S03]  /*4ea30*/  HMMA.16816.F32 R4, R24.reuse, R14, R4 ;  /* 0x0000000e1804723c */ /* 0x044fe60000001804 */
[----:B---3--:R-:W-:Y:S04]  /*4ea40*/  STL.64 [R1+0x3770], R22 ;  /* 0x0037701601007387 */ /* 0x008fe80000100a00 */
[----:B------:R0:W-:Y:S04]  /*4ea50*/  STL.64 [R1+0x3768], R20 ;  /* 0x0037681401007387 */ /* 0x0001e80000100a00 */
[----:B0-----:R-:W2:Y:S04]  /*4ea60*/  LDL.LU R20, [R1+0x8d0] ;  /* 0x0008d00001147983 */ /* 0x001ea80000300800 */
[----:B------:R-:W2:Y:S04]  /*4ea70*/  LDL.LU R21, [R1+0x8d4] ;  /* 0x0008d40001157983 */ /* 0x000ea80000300800 */
[----:B------:R-:W2:Y:S04]  /*4ea80*/  LDL.LU R22, [R1+0x8d8] ;  /* 0x0008d80001167983 */ /* 0x000ea80000300800 */
[----:B------:R-:W2:Y:S04]  /*4ea90*/  LDL.LU R23, [R1+0x8dc] ;  /* 0x0008dc0001177983 */ /* 0x000ea80000300800 */
[----:B------:R-:W-:Y:S04]  /*4eaa0*/  STL.64 [R1+0x750], R4 ;  /* 0x0007500401007387 */ /* 0x000fe80000100a00 */
[----:B------:R0:W-:Y:S04]  /*4eab0*/  STL.64 [R1+0x758], R6 ;  /* 0x0007580601007387 */ /* 0x0001e80000100a00 */
[----:B0-----:R-:W3:Y:S04]  /*4eac0*/  LDL.LU.64 R6, [R1+0x3788] ;  /* 0x0037880001067983 */ /* 0x001ee80000300a00 */
[----:B------:R-:W-:Y:S01]  /*4ead0*/  STL.64 [R1+0x3748], R14 ;  /* 0x0037480e01007387 */ /* 0x000fe20000100a00 */
[C---:B---3--:R-:W-:Y:S11]  /*4eae0*/  HMMA.16816.F32 R8, R24.reuse, R6, R8 ;  /* 0x000000061808723c */ /* 0x048ff60000001808 */
[----:B------:R-:W-:Y:S11]  /*4eaf0*/  @!UPT UIADD3 URZ, URZ, URZ, URZ ;  /* 0x0000003f3f3ff290 */ /* 0x000ff6000fffe03f */
[----:B------:R-:W-:Y:S01]  /*4eb00*/  @!UPT UIADD3 URZ, URZ, URZ, URZ ;  /* 0x0000003f3f3ff290 */ /* 0x000fe2000fffe03f */
[----:B------:R-:W-:Y:S04]  /*4eb10*/  STL.64 [R1+0x940], R8 ;  /* 0x0009400801007387 */ /* 0x000fe80000100a00 */
[----:B------:R0:W-:Y:S04]  /*4eb20*/  STL.64 [R1+0x948], R10 ;  /* 0x0009480a01007387 */ /* 0x0001e80000100a00 */
[----:B0-----:R-:W4:Y:S04]  /*4eb30*/  LDL.LU.64 R10, [R1+0x3780] ;  /* 0x00378000010a7983 */ /* 0x001f280000300a00 */
[----:B------:R0:W-:Y:S04]  /*4eb40*/  STL.64 [R1+0x3740], R6 ;  /* 0x0037400601007387 */ /* 0x0001e80000100a00 */
[----:B0-----:R-:W3:Y:S01]  /*4eb50*/  LDL.64 R6, [R1+0x4f8] ;  /* 0x0004f80001067983 */ /* 0x001ee20000100a00 */
[C---:B----4-:R-:W-:Y:S11]  /*4eb60*/  HMMA.16816.F32 R16, R24.reuse, R10, R16 ;  /* 0x0000000a1810723c */ /* 0x050ff60000001810 */
[----:B------:R-:W-:Y:S11]  /*4eb70*/  @!UPT UIADD3 URZ, URZ, URZ, URZ ;  /* 0x0000003f3f3ff290 */ /* 0x000ff6000fffe03f */
[----:B------:R-:W-:Y:S01]  /*4eb80*/  @!UPT UIADD3 URZ, URZ, URZ, URZ ;  /* 0x0000003f3f3ff290 */ /* 0x000fe2000fffe03f */
[----:B------:R-:W-:Y:S04]  /*4eb90*/  STL.64 [R1+0x930], R16 ;  /* 0x0009301001007387 */ /* 0x000fe80000100a00 */
[----:B------:R0:W-:Y:S04]  /*4eba0*/  STL.64 [R1+0x938], R18 ;  /* 0x0009381201007387 */ /* 0x0001e80000100a00 */
[----:B0-----:R-:W2:Y:S04]  /*4ebb0*/  LDL.LU.64 R18, [R1+0x3778] ;  /* 0x0037780001127983 */ /* 0x001ea80000300a00 */
[----:B------:R0:W-:Y:S04]  /*4ebc0*/  STL.64 [R1+0x3738], R10 ;  /* 0x0037380a01007387 */ /* 0x0001e80000100a00 */
[----:B------:R-:W4:Y:S04]  /*4ebd0*/  LDL.LU R8, [R1+0x8c0] ;  /* 0x0008c00001087983 */ /* 0x000f280000300800 */
[----:B------:R-:W4:Y:S04]  /*4ebe0*/  LDL.LU R9, [R1+0x8c4] ;  /* 0x0008c40001097983 */ /* 0x000f280000300800 */
[----:B0-----:R-:W4:Y:S04]  /*4ebf0*/  LDL.LU R10, [R1+0x8c8] ;  /* 0x0008c800010a7983 */ /* 0x001f280000300800 */
[----:B------:R-:W4:Y:S01]  /*4ec00*/  LDL.LU R11, [R1+0x8cc] ;  /* 0x0008cc00010b7983 */ /* 0x000f220000300800 */
[----:B--2---:R-:W-:Y:S03]  /*4ec10*/  HMMA.16816.F32 R24, R24, R18, R20 ;  /* 0x000000121818723c */ /* 0x004fe60000001814 */
[----:B------:R-:W2:Y:S04]  /*4ec20*/  LDL.LU.64 R22, [R1+0x3770] ;  /* 0x0037700001167983 */ /* 0x000ea80000300a00 */
[----:B------:R-:W2:Y:S04]  /*4ec30*/  LDL.LU.64 R20, [R1+0x3768] ;  /* 0x0037680001147983 */ /* 0x000ea80000300a00 */
[----:B------:R-:W2:Y:S11]  /*4ec40*/  LDL.LU.64 R18, [R1+0x3760] ;  /* 0x0037600001127983 */ /* 0x000eb60000300a00 */
[----:B------:R-:W-:Y:S01]  /*4ec50*/  @!UPT UIADD3 URZ, URZ, URZ, URZ ;  /* 0x0000003f3f3ff290 */ /* 0x000fe2000fffe03f */
[----:B------:R-:W-:Y:S04]  /*4ec60*/  STL.64 [R1+0x920], R24 ;  /* 0x0009201801007387 */ /* 0x000fe80000100a00 */
[----:B------:R0:W-:Y:S04]  /*4ec70*/  STL.64 [R1+0x928], R26 ;  /* 0x0009281a01007387 */ /* 0x0001e80000100a00 */
[----:B0-----:R-:W4:Y:S04]  /*4ec80*/  LDL.LU.64 R26, [R1+0x3758] ;  /* 0x00375800011a7983 */ /* 0x001f280000300a00 */
[----:B------:R-:W4:Y:S01]  /*4ec90*/  LDL.LU.64 R24, [R1+0x3750] ;  /* 0x0037500001187983 */ /* 0x000f220000300a00 */
[----:B---3--:R-:W-:Y:S01]  /*4eca0*/  IMAD.MOV.U32 R2, RZ, RZ, R6 ;  /* 0x000000ffff027224 */ /* 0x008fe200078e0006 */
[----:B------:R-:W-:Y:S01]  /*4ecb0*/  MOV R0, R7 ;  /* 0x0000000700007202 */ /* 0x000fe20000000f00 */
[C---:B----4-:R-:W-:Y:S08]  /*4ecc0*/  HMMA.16816.F32 R8, R24.reuse, R6, R8 ;  /* 0x000000061808723c */ /* 0x050ff00000001808 */
[----:B--2---:R-:W-:Y:S11]  /*4ecd0*/  HMMA.16816.F32 R4, R24, R18, R20 ;  /* 0x000000121804723c */ /* 0x004ff60000001814 */
[----:B------:R-:W-:Y:S04]  /*4ece0*/  @!UPT UIADD3 URZ, URZ, URZ, URZ ;  /* 0x0000003f3f3ff290 */ /* 0x000fe8000fffe03f */
[----:B------:R0:W-:Y:S04]  /*4ecf0*/  STL.64 [R1+0x910], R8 ;  /* 0x0009100801007387 */ /* 0x0001e80000100a00 */
[----:B------:R1:W-:Y:S04]  /*4ed00*/  STL.64 [R1+0x918], R10 ;  /* 0x0009180a01007387 */ /* 0x0003e80000100a00 */
[----:B------:R-:W-:Y:S04]  /*4ed10*/  STL.64 [R1+0x900], R4 ;  /* 0x0009000401007387 */ /* 0x000fe80000100a00 */
[----:B------:R2:W-:Y:S01]  /*4ed20*/  STL.64 [R1+0x908], R6 ;  /* 0x0009080601007387 */ /* 0x0005e20000100a00 */
[----:B0-----:R-:W-:-:S02]  /*4ed30*/  MOV R9, R25 ;  /* 0x0000001900097202 */ /* 0x001fc40000000f00 */
[----:B-1----:R-:W-:Y:S02]  /*4ed40*/  MOV R10, R24 ;  /* 0x00000018000a7202 */ /* 0x002fe40000000f00 */
[----:B--2---:R-:W-:Y:S01]  /*4ed50*/  MOV R7, R12 ;  /* 0x0000000c00077202 */ /* 0x004fe20000000f00 */
[----:B------:R-:W-:Y:S01]  /*4ed60*/  IMAD.MOV.U32 R6, RZ, RZ, R13 ;  /* 0x000000ffff067224 */ /* 0x000fe200078e000d */
[----:B------:R-:W2:Y:S04]  /*4ed70*/  LDL.LU R12, [R1+0x8a0] ;  /* 0x0008a000010c7983 */ /* 0x000ea80000300800 */
[----:B------:R-:W2:Y:S04]  /*4ed80*/  LDL.LU R13, [R1+0x8a4] ;  /* 0x0008a400010d7983 */ /* 0x000ea80000300800 */
[----:B------:R-:W2:Y:S04]  /*4ed90*/  LDL.LU R14, [R1+0x8a8] ;  /* 0x0008a800010e7983 */ /* 0x000ea80000300800 */
[----:B------:R-:W2:Y:S04]  /*4eda0*/  LDL.LU R15, [R1+0x8ac] ;  /* 0x0008ac00010f7983 */ /* 0x000ea80000300800 */
[----:B------:R-:W3:Y:S04]  /*4edb0*/  LDL.LU R20, [R1+0x890] ;  /* 0x0008900001147983 */ /* 0x000ee80000300800 */
[----:B------:R-:W3:Y:S01]  /*4edc0*/  LDL.LU R21, [R1+0x894] ;  /* 0x0008940001157983 */ /* 0x000ee20000300800 */
[----:B------:R-:W-:-:S03]  /*4edd0*/  MOV R5, R26 ;  /* 0x0000001a00057202 */ /* 0x000fc60000000f00 */
[----:B------:R-:W3:Y:S04]  /*4ede0*/  LDL.LU R22, [R1+0x898] ;  /* 0x0008980001167983 */ /* 0x000ee80000300800 */
[----:B------:R-:W3:Y:S04]  /*4edf0*/  LDL.LU R23, [R1+0x89c] ;  /* 0x00089c0001177983 */ /* 0x000ee80000300800 */
[----:B------:R-:W4:Y:S04]  /*4ee00*/  LDL.LU R24, [R1+0x90] ;  /* 0x0000900001187983 */ /* 0x000f280000300800 */
[----:B------:R-:W4:Y:S04]  /*4ee10*/  LDL.LU R25, [R1+0x94] ;  /* 0x0000940001197983 */ /* 0x000f280000300800 */
[----:B------:R-:W2:Y:S01]  /*4ee20*/  LDL.LU R26, [R1+0x98] ;  /* 0x00009800011a7983 */ /* 0x000ea20000300800 */
[----:B------:R-:W-:-:S02]  /*4ee30*/  MOV R4, R27 ;  /* 0x0000001b00047202 */ /* 0x000fc40000000f00 */
[----:B------:R-:W-:Y:S02]  /*4ee40*/  MOV R8, R18 ;  /* 0x0000001200087202 */ /* 0x000fe40000000f00 */
[----:B------:R-:W-:Y:S01]  /*4ee50*/  MOV R3, R19 ;  /* 0x0000001300037202 */ /* 0x000fe20000000f00 */
[----:B--2---:R-:W-:Y:S04]  /*4ee60*/  STL [R1+0x3218], R26 ;  /* 0x0032181a01007387 */ /* 0x004fe80000100800 */
        /* <DEDUP_REMOVED lines=12> */
[----:B------:R-:W-:Y:S04]  /*4ef30*/  STL.64 [R1+0x36b8], R16 ;  /* 0x0036b81001007387 */ /* 0x000fe80000100a00 */
[----:B------:R-:W-:Y:S04]  /*4ef40*/  STL [R1+0x321c], R27 ;  /* 0x00321c1b01007387 */ /* 0x000fe80000100800 */
[----:B----4-:R0:W-:Y:S04]  /*4ef50*/  STL.64 [R1+0x35e0], R24 ;  /* 0x0035e01801007387 */ /* 0x0101e80000100a00 */
[----:B0-----:R-:W2:Y:S04]  /*4ef60*/  LDL.LU.64 R24, [R1+0x370] ;  /* 0x0003700001187983 */ /* 0x001ea80000300a00 */
[----:B------:R-:W4:Y:S01]  /*4ef70*/  LDL.LU.64 R26, [R1+0x378] ;  /* 0x00037800011a7983 */ /* 0x000f220000300a00 */
[----:B------:R-:W-:-:S02]  /*4ef80*/  MOV R18, R29 ;  /* 0x0000001d00127202 */ /* 0x000fc40000000f00 */
[----:B------:R-:W-:Y:S01]  /*4ef90*/  MOV R19, R28 ;  /* 0x0000001c00137202 */ /* 0x000fe20000000f00 */
[----:B----4-:R0:W-:Y:S04]  /*4efa0*/  STL.64 [R1+0x3718], R26 ;  /* 0x0037181a01007387 */ /* 0x0101e80000100a00 */
[----:B--2---:R1:W-:Y:S01]  /*4efb0*/  STL.64 [R1+0x3710], R24 ;  /* 0x0037101801007387 */ /* 0x0043e20000100a00 */
[----:B0-----:R-:W-:Y:S02]  /*4efc0*/  MOV R26, R5 ;  /* 0x00000005001a7202 */ /* 0x001fe40000000f00 */
[----:B------:R-:W-:Y:S02]  /*4efd0*/  MOV R27, R4 ;  /* 0x00000004001b7202 */ /* 0x000fe40000000f00 */
[----:B-1----:R-:W-:-:S02]  /*4efe0*/  MOV R24, R10 ;  /* 0x0000000a00187202 */ /* 0x002fc40000000f00 */
[----:B------:R-:W-:-:S07]  /*4eff0*/  MOV R25, R9 ;  /* 0x0000000900197202 */ /* 0x000fce0000000f00 */
[C---:B------:R-:W-:Y:S01]  /*4f000*/  HMMA.16816.F32 R4, R24.reuse, R6, R12 ;  /* 0x000000061804723c */ /* 0x040fe2000000180c */
[----:B------:R-:W2:Y:S07]  /*4f010*/  LDL.LU.64 R14, [R1+0x3748] ;  /* 0x00374800010e7983 */ /* 0x000eae0000300a00 */
[----:B---3--:R-:W-:Y:S11]  /*4f020*/  HMMA.16816.F32 R20, R24, R18, R20 ;  /* 0x000000121814723c */ /* 0x008ff60000001814 */
[----:B------:R-:W-:Y:S04]  /*4f030*/  @!UPT UIADD3 URZ, URZ, URZ, URZ ;  /* 0x0000003f3f3ff290 */ /* 0x000fe8000fffe03f */
[----:B------:R0:W-:Y:S04]  /*4f040*/  STL.64 [R1+0x8f0], R4 ;  /* 0x0008f00401007387 */ /* 0x0001e80000100a00 */
[----:B------:R1:W-:Y:S04]  /*4f050*/  STL.64 [R1+0x8f8], R6 ;  /* 0x0008f80601007387 */ /* 0x0003e80000100a00 */
[----:B0-----:R-:W2:Y:S04]  /*4f060*/  LDL.LU R4, [R1+0x880] ;  /* 0x0008800001047983 */ /* 0x001ea80000300800 */
[----:B------:R-:W-:Y:S04]  /*4f070*/  STL.64 [R1+0x8e0], R20 ;  /* 0x0008e01401007387 */ /* 0x000fe80000100a00 */
[----:B------:R-:W-:Y:S04]  /*4f080*/  STL.64 [R1+0x8e8], R22 ;  /* 0x0008e81601007387 */ /* 0x000fe80000100a00 */
[----:B------:R-:W2:Y:S04]  /*4f090*/  LDL.LU R5, [R1+0x884] ;  /* 0x0008840001057983 */ /* 0x000ea80000300800 */
[----:B-1----:R-:W2:Y:S04]  /*4f0a0*/  LDL.LU R6, [R1+0x888] ;  /* 0x0008880001067983 */ /* 0x002ea80000300800 */
[----:B------:R-:W2:Y:S04]  /*4f0b0*/  LDL.LU R7, [R1+0x88c] ;  /* 0x00088c0001077983 */ /* 0x000ea80000300800 */
[----:B------:R0:W-:Y:S04]  /*4f0c0*/  STL.64 [R1+0x36d0], R18 ;  /* 0x0036d01201007387 */ /* 0x0001e80000100a00 */
[----:B------:R-:W3:Y:S04]  /*4f0d0*/  LDL.LU R16, [R1+0x820] ;  /* 0x0008200001107983 */ /* 0x000ee80000300800 */
[----:B------:R-:W3:Y:S04]  /*4f0e0*/  LDL.LU R17, [R1+0x824] ;  /* 0x0008240001117983 */ /* 0x000ee80000300800 */
[----:B0-----:R-:W4:Y:S04]  /*4f0f0*/  LDL.LU R18, [R1+0x828] ;  /* 0x0008280001127983 */ /* 0x001f280000300800 */
[----:B------:R-:W4:Y:S04]  /*4f100*/  LDL.LU R19, [R1+0x82c] ;  /* 0x00082c0001137983 */ /* 0x000f280000300800 */
[----:B----4-:R0:W-:Y:S04]  /*4f110*/  STL.64 [R1+0x36e0], R18 ;  /* 0x0036e01201007387 */ /* 0x0101e80000100a00 */
[----:B---3--:R-:W-:Y:S01]  /*4f120*/  STL.64 [R1+0x36d8], R16 ;  /* 0x0036d81001007387 */ /* 0x008fe20000100a00 */
[----:B0-----:R-:W-:Y:S01]  /*4f130*/  IMAD.MOV.U32 R18, RZ, RZ, R8 ;  /* 0x000000ffff127224 */ /* 0x001fe200078e0008 */
[----:B------:R-:W-:-:S05]  /*4f140*/  MOV R19, R3 ;  /* 0x0000000300137202 */ /* 0x000fca0000000f00 */
[----:B------:R0:W-:Y:S04]  /*4f150*/  STL.64 [R1+0x36f8], R18 ;  /* 0x0036f81201007387 */ /* 0x0001e80000100a00 */
[----:B------:R-:W3:Y:S04]  /*4f160*/  LDL.LU R8, [R1+0x870] ;  /* 0x0008700001087983 */ /* 0x000ee80000300800 */
[----:B------:R-:W3:Y:S01]  /*4f170*/  LDL.LU R9, [R1+0x874] ;  /* 0x0008740001097983 */ /* 0x000ee20000300800 */
[----:B0-----:R-:W-:-:S03]  /*4f180*/  MOV R18, R2 ;  /* 0x0000000200127202 */ /* 0x001fc60000000f00 */
[----:B------:R-:W3:Y:S01]  /*4f190*/  LDL.LU R10, [R1+0x878] ;  /* 0x00087800010a7983 */ /* 0x000ee20000300800 */
[----:B------:R-:W-:-:S03]  /*4f1a0*/  MOV R19, R0 ;  /* 0x0000000000137202 */ /* 0x000fc60000000f00 */
[----:B------:R-:W3:Y:S04]  /*4f1b0*/  LDL.LU R11, [R1+0x87c] ;  /* 0x00087c00010b7983 */ /* 0x000ee80000300800 */
[----:B------:R0:W-:Y:S04]  /*4f1c0*/  STL.64 [R1+0x3720], R18 ;  /* 0x0037201201007387 */ /* 0x0001e80000100a00 */
[----:B------:R-:W4:Y:S04]  /*4f1d0*/  LDL.LU R16, [R1+0x850] ;  /* 0x0008500001107983 */ /* 0x000f280000300800 */
[----:B------:R-:W4:Y:S04]  /*4f1e0*/  LDL.LU R17, [R1+0x854] ;  /* 0x0008540001117983 */ /* 0x000f280000300800 */
[----:B0-----:R-:W3:Y:S04]  /*4f1f0*/  LDL.LU R18, [R1+0x858] ;  /* 0x0008580001127983 */ /* 0x001ee80000300800 */
[----:B------:R-:W3:Y:S01]  /*4f200*/  LDL.LU R19, [R1+0x85c] ;  /* 0x00085c0001137983 */ /* 0x000ee20000300800 */
[C---:B--2---:R-:W-:Y:S03]  /*4f210*/  HMMA.16816.F32 R4, R24.reuse, R14, R4 ;  /* 0x0000000e1804723c */ /* 0x044fe60000001804 */
[----:B---3--:R-:W-:Y:S04]  /*4f220*/  STL.64 [R1+0x3730], R18 ;  /* 0x0037301201007387 */ /* 0x008fe80000100a00 */
[----:B----4-:R0:W-:Y:S04]  /*4f230*/  STL.64 [R1+0x3728], R16 ;  /* 0x0037281001007387 */ /* 0x0101e80000100a00 */
[----:B0-----:R-:W2:Y:S04]  /*4f240*/  LDL.LU R16, [R1+0x860] ;  /* 0x0008600001107983 */ /* 0x001ea80000300800 */
[----:B------:R-:W2:Y:S04]  /*4f250*/  LDL.LU R17, [R1+0x864] ;  /* 0x0008640001117983 */ /* 0x000ea80000300800 */
[----:B------:R-:W2:Y:S04]  /*4f260*/  LDL.LU R18, [R1+0x868] ;  /* 0x0008680001127983 */ /* 0x000ea80000300800 */
[----:B------:R-:W2:Y:S04]  /*4f270*/  LDL.LU R19, [R1+0x86c] ;  /* 0x00086c0001137983 */ /* 0x000ea80000300800 */
[----:B------:R-:W3:Y:S04]  /*4f280*/  LDL.LU.64 R20, [R1+0x330] ;  /* 0x0003300001147983 */ /* 0x000ee80000300a00 */
[----:B------:R-:W4:Y:S04]  /*4f290*/  LDL.LU.64 R22, [R1+0x338] ;  /* 0x0003380001167983 */ /* 0x000f280000300a00 */
[----:B----4-:R0:W-:Y:S04]  /*4f2a0*/  STL.64 [R1+0x3630], R22 ;  /* 0x0036301601007387 */ /* 0x0101e80000100a00 */
[----:B---3--:R-:W-:Y:S04]  /*4f2b0*/  STL.64 [R1+0x3628], R20 ;  /* 0x0036281401007387 */ /* 0x008fe80000100a00 */
[----:B0-----:R-:W3:Y:S04]  /*4f2c0*/  LDL.LU.64 R22, [R1+0x488] ;  /* 0x0004880001167983 */ /* 0x001ee80000300a00 */
[----:B------:R-:W-:Y:S04]  /*4f2d0*/  STL.64 [R1+0x8d0], R4 ;  /* 0x0008d00401007387 */ /* 0x000fe80000100a00 */
[----:B------:R0:W-:Y:S04]  /*4f2e0*/  STL.64 [R1+0x8d8], R6 ;  /* 0x0008d80601007387 */ /* 0x0001e80000100a00 */
[----:B0-----:R-:W4:Y:S04]  /*4f2f0*/  LDL.LU.64 R6, [R1+0x3740] ;  /* 0x0037400001067983 */ /* 0x001f280000300a00 */
[----:B------:R0:W-:Y:S04]  /*4f300*/  STL.64 [R1+0x36c8], R14 ;  /* 0x0036c80e01007387 */ /* 0x0001e80000100a00 */
[----:B------:R-:W2:Y:S04]  /*4f310*/  LDL.LU R12, [R1+0x810] ;  /* 0x00081000010c7983 */ /* 0x000ea80000300800 */
[----:B------:R-:W2:Y:S04]  /*4f320*/  LDL.LU R13, [R1+0x814] ;  /* 0x00081400010d7983 */ /* 0x000ea80000300800 */
[----:B0-----:R-:W2:Y:S04]  /*4f330*/  LDL.LU R14, [R1+0x818] ;  /* 0x00081800010e7983 */ /* 0x001ea80000300800 */
[----:B------:R-:W2:Y:S04]  /*4f340*/  LDL.LU R15, [R1+0x81c] ;  /* 0x00081c00010f7983 */ /* 0x000ea80000300800 */
[----:B--2---:R-:W-:Y:S04]  /*4f350*/  STL.64 [R1+0x36f0], R14 ;  /* 0x0036f00e01007387 */ /* 0x004fe80000100a00 */
[----:B------:R0:W-:Y:S04]  /*4f360*/  STL.64 [R1+0x36e8], R12 ;  /* 0x0036e80c01007387 */ /* 0x0001e80000100a00 */
[----:B0-----:R-:W2:Y:S04]  /*4f370*/  LDL.LU R12, [R1+0x830] ;  /* 0x00083000010c7983 */ /* 0x001ea80000300800 */
[----:B------:R-:W2:Y:S04]  /*4f380*/  LDL.LU R13, [R1+0x834] ;  /* 0x00083400010d7983 */ /* 0x000ea80000300800 */
[----:B------:R-:W2:Y:S04]  /*4f390*/  LDL.LU R14, [R1+0x838] ;  /* 0x00083800010e7983 */ /* 0x000ea80000300800 */
[----:B------:R-:W2:Y:S01]  /*4f3a0*/  LDL.LU R15, [R1+0x83c] ;  /* 0x00083c00010f7983 */ /* 0x000ea20000300800 */
[C---:B----4-:R-:W-:Y:S03]  /*4f3b0*/  HMMA.16816.F32 R8, R24.reuse, R6, R8 ;  /* 0x000000061808723c */ /* 0x050fe60000001808 */
[----:B--2---:R-:W-:Y:S04]  /*4f3c0*/  STL.64 [R1+0x3708], R14 ;  /* 0x0037080e01007387 */ /* 0x004fe80000100a00 */
[----:B------:R0:W-:Y:S04]  /*4f3d0*/  STL.64 [R1+0x3700], R12 ;  /* 0x0037000c01007387 */ /* 0x0001e80000100a00 */
[----:B0-----:R-:W2:Y:S04]  /*4f3e0*/  LDL.LU R12, [R1+0x840] ;  /* 0x00084000010c7983 */ /* 0x001ea80000300800 */
[----:B------:R-:W2:Y:S04]  /*4f3f0*/  LDL.LU R13, [R1+0x844] ;  /* 0x00084400010d7983 */ /* 0x000ea80000300800 */
[----:B------:R-:W2:Y:S04]  /*4f400*/  LDL.LU R14, [R1+0x848] ;  /* 0x00084800010e7983 */ /* 0x000ea80000300800 */
[----:B------:R-:W2:Y:S04]  /*4f410*/  LDL.LU R15, [R1+0x84c] ;  /* 0x00084c00010f7983 */ /* 0x000ea80000300800 */
[----:B------:R-:W-:Y:S04]  /*4f420*/  STL.64 [R1+0x8c0], R8 ;  /* 0x0008c00801007387 */ /* 0x000fe80000100a00 */
[----:B------:R0:W-:Y:S04]  /*4f430*/  STL.64 [R1+0x8c8], R10 ;  /* 0x0008c80a01007387 */ /* 0x0001e80000100a00 */
[----:B0-----:R-:W4:Y:S02]  /*4f440*/  LDL.LU.64 R10, [R1+0x3738] ;  /* 0x00373800010a7983 */ /* 0x001f240000300a00 */
        /* <DEDUP_REMOVED lines=8> */
[----:B------:R-:W2:Y:S11]  /*4f4d0*/  LDL.LU.64 R18, [R1+0x3720] ;  /* 0x0037200001127983 */ /* 0x000eb60000300a00 */
[----:B------:R-:W-:Y:S10]  /*4f4e0*/  @!UPT UIADD3 URZ, URZ, URZ, URZ ;  /* 0x0000003f3f3ff290 */ /* 0x000ff4000fffe03f */
[----:B------:R-:W-:Y:S04]  /*4f4f0*/  STL.64 [R1+0x8a0], R24 ;  /* 0x0008a01801007387 */ /* 0x000fe80000100a00 */
[----:B------:R0:W-:Y:S04]  /*4f500*/  STL.64 [R1+0x8a8], R26 ;  /* 0x0008a81a01007387 */ /* 0x0001e80000100a00 */
[----:B0-----:R-:W2:Y:S04]  /*4f510*/  LDL.LU.64 R26, [R1+0x3718] ;  /* 0x00371800011a7983 */ /* 0x001ea80000300a00 */
[----:B------:R-:W2:Y:S04]  /*4f520*/  LDL.LU.64 R24, [R1+0x3710] ;  /* 0x0037100001187983 */ /* 0x000ea80000300a00 */
[----:B------:R0:W-:Y:S04]  /*4f530*/  STL.64 [R1+0x36a0], R22 ;  /* 0x0036a01601007387 */ /* 0x0001e80000100a00 */
[----:B0-----:R-:W3:Y:S01]  /*4f540*/  LDL.LU.64 R22, [R1+0x4d8] ;  /* 0x0004d80001167983 */ /* 0x001ee20000300a00 */
[C---:B--2---:R-:W-:Y:S03]  /*4f550*/  HMMA.16816.F32 R16, R24.reuse, R18, R12 ;  /* 0x000000121810723c */ /* 0x044fe6000000180c */
[----:B------:R-:W2:Y:S04]  /*4f560*/  LDL.LU.64 R14, [R1+0x3708] ;  /* 0x00370800010e7983 */ /* 0x000ea80000300a00 */
[----:B------:R-:W2:Y:S11]  /*4f570*/  LDL.LU.64 R12, [R1+0x3700] ;  /* 0x00370000010c7983 */ /* 0x000eb60000300a00 */
[----:B------:R-:W-:Y:S05]  /*4f580*/  @!UPT UIADD3 URZ, URZ, URZ, URZ ;  /* 0x0000003f3f3ff290 */ /* 0x000fea000fffe03f */
[----:B------:R-:W-:Y:S04]  /*4f590*/  STL.64 [R1+0x890], R16 ;  /* 0x0008901001007387 */ /* 0x000fe80000100a00 */
[----:B------:R0:W-:Y:S04]  /*4f5a0*/  STL.64 [R1+0x898], R18 ;  /* 0x0008981201007387 */ /* 0x0001e80000100a00 */
[----:B0-----:R-:W2:Y:S02]  /*4f5b0*/  LDL.LU.64 R18, [R1+0x36f8] ;  /* 0x0036f80001127983 */ /* 0x001ea40000300a00 */
        /* <DEDUP_REMOVED lines=8> */
[----:B---3--:R-:W-:Y:S11]  /*4f640*/  HMMA.16816.F32 R16, R24, R22, R16 ;  /* 0x000000161810723c */ /* 0x008ff60000001810 */
[----:B------:R-:W-:Y:S11]  /*4f650*/  @!UPT UIADD3 URZ, URZ, URZ, URZ ;  /* 0x0000003f3f3ff290 */ /* 0x000ff6000fffe03f */
[----:B------:R-:W-:Y:S01]  /*4f660*/  @!UPT UIADD3 URZ, URZ, URZ, URZ ;  /* 0x0000003f3f3ff290 */ /* 0x000fe2000fffe03f */
[----:B------:R-:W-:Y:S04]  /*4f670*/  STL.64 [R1+0x870], R16 ;  /* 0x0008701001007387 */ /* 0x000fe80000100a00 */
[----:B------:R0:W-:Y:S04]  /*4f680*/  STL.64 [R1+0x878], R18 ;  /* 0x0008781201007387 */ /* 0x0001e80000100a00 */
[----:B0-----:R-:W2:Y:S01]  /*4f690*/  LDL.LU.64 R18, [R1+0x36d0] ;  /* 0x0036d00001127983 */ /* 0x001ea20000300a00 */
[----:B------:R-:W-:-:S03]  /*4f6a0*/  MOV R2, R22 ;  /* 0x0000001600027202 */ /* 0x000fc60000000f00 */
[----:B------:R-:W3:Y:S01]  /*4f6b0*/  LDL.LU R20, [R1+0x7e0] ;  /* 0x0007e00001147983 */ /* 0x000ee20000300800 */
[----:B------:R-:W-:-:S03]  /*4f6c0*/  MOV R0, R23 ;  /* 0x0000001700007202 */ /* 0x000fc60000000f00 */
[----:B------:R-:W3:Y:S04]  /*4f6d0*/  LDL.LU R21, [R1+0x7e4] ;  /* 0x0007e40001157983 */ /* 0x000ee80000300800 */
[----:B------:R-:W3:Y:S04]  /*4f6e0*/  LDL.LU R22, [R1+0x7e8] ;  /* 0x0007e80001167983 */ /* 0x000ee80000300800 */
[----:B------:R-:W3:Y:S01]  /*4f6f0*/  LDL.LU R23, [R1+0x7ec] ;  /* 0x0007ec0001177983 */ /* 0x000ee20000300800 */
[----:B--2---:R-:W-:Y:S03]  /*4f700*/  HMMA.16816.F32 R16, R24, R18, R12 ;  /* 0x000000121810723c */ /* 0x004fe6000000180c */
[----:B------:R-:W2:Y:S11]  /*4f710*/  LDL.LU.64 R14, [R1+0x36c8] ;  /* 0x0036c800010e7983 */ /* 0x000eb60000300a00 */
[----:B------:R-:W-:Y:S09]  /*4f720*/  @!UPT UIADD3 URZ, URZ, URZ, URZ ;  /* 0x0000003f3f3ff290 */ /* 0x000ff2000fffe03f */
        /* <DEDUP_REMOVED lines=18> */
[----:B------:R-:W3:Y:S04]  /*4f850*/  LDL.LU R26, [R1+0x698] ;  /* 0x00069800011a7983 */ /* 0x000ee80000300800 */
[----:B------:R-:W3:Y:S01]  /*4f860*/  LDL.LU R27, [R1+0x69c] ;  /* 0x00069c00011b7983 */ /* 0x000ee20000300800 */
[----:B------:R-:W-:-:S02]  /*4f870*/  MOV R12, R8 ;  /* 0x00000008000c7202 */ /* 0x000fc40000000f00 */
[----:B------:R-:W-:Y:S02]  /*4f880*/  MOV R13, R5 ;  /* 0x00000005000d7202 */ /* 0x000fe40000000f00 */
[----:B0-----:R-:W-:Y:S02]  /*4f890*/  MOV R14, R4 ;  /* 0x00000004000e7202 */ /* 0x001fe40000000f00 */
[----:B------:R-:W-:Y:S01]  /*4f8a0*/  MOV R15, R3 ;  /* 0x00000003000f7202 */ /* 0x000fe20000000f00 */
[----:B------:R-:W4:Y:S04]  /*4f8b0*/  LDL.LU R4, [R1+0x7c0] ;  /* 0x0007c00001047983 */ /* 0x000f280000300800 */
[----:B------:R-:W4:Y:S02]  /*4f8c0*/  LDL.LU R5, [R1+0x7c4] ;  /* 0x0007c40001057983 */ /* 0x000f240000300800 */
[----:B--2---:R-:W-:Y:S02]  /*4f8d0*/  HMMA.16816.F32 R16, R12, R6, R16 ;  /* 0x000000060c10723c */ /* 0x004fe40000001810 */
[----:B------:R-:W2:Y:S04]  /*4f8e0*/  LDL.LU R6, [R1+0x7c8] ;  /* 0x0007c80001067983 */ /* 0x000ea80000300800 */
[----:B------:R-:W2:Y:S04]  /*4f8f0*/  LDL.LU R7, [R1+0x7cc] ;  /* 0x0007cc0001077983 */ /* 0x000ea80000300800 */
[----:B---3--:R0:W-:Y:S04]  /*4f900*/  STL.64 [R1+0x35f0], R26 ;  /* 0x0035f01a01007387 */ /* 0x0081e80000100a00 */
[----:B----4-:R-:W-:Y:S01]  /*4f910*/  STL.64 [R1+0x35e8], R24 ;  /* 0x0035e81801007387 */ /* 0x010fe20000100a00 */
[----:B0-----:R-:W-:-:S02]  /*4f920*/  MOV R26, R2 ;  /* 0x00000002001a7202 */ /* 0x001fc40000000f00 */
[----:B------:R-:W-:-:S05]  /*4f930*/  MOV R27, R0 ;  /* 0x00000000001b7202 */ /* 0x000fca0000000f00 */
[----:B------:R0:W-:Y:S04]  /*4f940*/  STL.64 [R1+0x3680], R26 ;  /* 0x0036801a01007387 */ /* 0x0001e80000100a00 */
[----:B0-----:R-:W3:Y:S01]  /*4f950*/  LDL.LU.64 R26, [R1+0x4e8] ;  /* 0x0004e800011a7983 */ /* 0x001ee20000300a00 */
[C---:B------:R-:W-:Y:S03]  /*4f960*/  HMMA.16816.F32 R20, R12.reuse, R10, R20 ;  /* 0x0000000a0c14723c */ /* 0x040fe60000001814 */
[----:B---3--:R0:W-:Y:S04]  /*4f970*/  STL.64 [R1+0x3698], R26 ;  /* 0x0036981a01007387 */ /* 0x0081e80000100a00 */
[----:B0-----:R-:W2:Y:S04]  /*4f980*/  LDL.LU.64 R26, [R1+0x4f8] ;  /* 0x0004f800011a7983 */ /* 0x001ea80000300a00 */
[----:B------:R-:W-:Y:S04]  /*4f990*/  STL.64 [R1+0x32d8], R18 ;  /* 0x0032d81201007387 */ /* 0x000fe80000100a00 */
        /* <DEDUP_REMOVED lines=8> */
[----:B------:R0:W-:Y:S04]  /*4fa20*/  STL.64 [R1+0x3658], R10 ;  /* 0x0036580a01007387 */ /* 0x0001e80000100a00 */
[----:B------:R-:W4:Y:S04]  /*4fa30*/  LDL.LU R8, [R1+0x7a0] ;  /* 0x0007a00001087983 */ /* 0x000f280000300800 */
[----:B------:R-:W4:Y:S04]  /*4fa40*/  LDL.LU R9, [R1+0x7a4] ;  /* 0x0007a40001097983 */ /* 0x000f280000300800 */
[----:B0-----:R-:W2:Y:S04]  /*4fa50*/  LDL.LU R10, [R1+0x7a8] ;  /* 0x0007a800010a7983 */ /* 0x001ea80000300800 */
[----:B------:R-:W2:Y:S01]  /*4fa60*/  LDL.LU R11, [R1+0x7ac] ;  /* 0x0007ac00010b7983 */ /* 0x000ea20000300800 */
[----:B---3--:R-:W-:Y:S03]  /*4fa70*/  HMMA.16816.F32 R12, R12, R22, R16 ;  /* 0x000000160c0c723c */ /* 0x008fe60000001810 */
[----:B--2---:R-:W-:Y:S04]  /*4fa80*/  STL.64 [R1+0x3690], R10 ;  /* 0x0036900a01007387 */ /* 0x004fe80000100a00 */
[----:B----4-:R0:W-:Y:S04]  /*4fa90*/  STL.64 [R1+0x3688], R8 ;  /* 0x0036880801007387 */ /* 0x0101e80000100a00 */
[----:B0-----:R-:W2:Y:S04]  /*4faa0*/  LDL.LU R8, [R1+0x7b0] ;  /* 0x0007b00001087983 */ /* 0x001ea80000300800 */
[----:B------:R-:W2:Y:S04]  /*4fab0*/  LDL.LU R9, [R1+0x7b4] ;  /* 0x0007b40001097983 */ /* 0x000ea80000300800 */
[----:B------:R-:W2:Y:S04]  /*4fac0*/  LDL.LU R10, [R1+0x7b8] ;  /* 0x0007b800010a7983 */ /* 0x000ea80000300800 */
[----:B------:R-:W2:Y:S04]  /*4fad0*/  LDL.LU R11, [R1+0x7bc] ;  /* 0x0007bc00010b7983 */ /* 0x000ea80000300800 */
[----:B------:R-:W3:Y:S04]  /*4fae0*/  LDL.LU R16, [R1+0x790] ;  /* 0x0007900001107983 */ /* 0x000ee80000300800 */
[----:B------:R-:W-:Y:S04]  /*4faf0*/  STL.64 [R1+0x820], R12 ;  /* 0x0008200c01007387 */ /* 0x000fe80000100a00 */
[----:B------:R0:W-:Y:S04]  /*4fb00*/  STL.64 [R1+0x828], R14 ;  /* 0x0008280e01007387 */ /* 0x0001e80000100a00 */
[----:B------:R-:W3:Y:S04]  /*4fb10*/  LDL.LU R17, [R1+0x794] ;  /* 0x0007940001117983 */ /* 0x000ee80000300800 */
[----:B------:R-:W3:Y:S04]  /*4fb20*/  LDL.LU R18, [R1+0x798] ;  /* 0x0007980001127983 */ /* 0x000ee80000300800 */
[----:B------:R-:W3:Y:S04]  /*4fb30*/  LDL.LU R19, [R1+0x79c] ;  /* 0x00079c0001137983 */ /* 0x000ee80000300800 */
[----:B0-----:R-:W3:Y:S04]  /*4fb40*/  LDL.LU.64 R14, [R1+0x4c8] ;  /* 0x0004c800010e7983 */ /* 0x001ee80000300a00 */
[----:B------:R0:W-:Y:S04]  /*4fb50*/  STL.64 [R1+0x3650], R22 ;  /* 0x0036501601007387 */ /* 0x0001e80000100a00 */
[----:B------:R-:W4:Y:S04]  /*4fb60*/  LDL.LU.64 R20, [R1+0x350] ;  /* 0x0003500001147983 */ /* 0x000f280000300a00 */
[----:B0-----:R-:W4:Y:S02]  /*4fb70*/  LDL.LU.64 R22, [R1+0x358] ;  /* 0x0003580001167983 */ /* 0x001f240000300a00 */
[C---:B----4-:R-:W-:Y:S11]  /*4fb80*/  HMMA.16816.F32 R4, R20.reuse, R26, R4 ;  /* 0x0000001a1404723c */ /* 0x050ff60000001804 */
[----:B------:R-:W-:Y:S11]  /*4fb90*/  @!UPT UIADD3 URZ, URZ, URZ, URZ ;  /* 0x0000003f3f3ff290 */ /* 0x000ff6000fffe03f */
[----:B------:R-:W-:Y:S01]  /*4fba0*/  @!UPT UIADD3 URZ, URZ, URZ, URZ ;  /* 0x0000003f3f3ff290 */ /* 0x000fe2000fffe03f */
[----:B------:R0:W-:Y:S04]  /*4fbb0*/  STL.64 [R1+0x810], R4 ;  /* 0x0008100401007387 */ /* 0x0001e80000100a00 */
[----:B------:R1:W-:Y:S01]  /*4fbc0*/  STL.64 [R1+0x818], R6 ;  /* 0x0008180601007387 */ /* 0x0003e20000100a00 */
[----:B0-----:R-:W-:Y:S01]  /*4fbd0*/  IMAD.MOV.U32 R5, RZ, RZ, R26 ;  /* 0x000000ffff057224 */ /* 0x001fe200078e001a */
[----:B------:R-:W-:Y:S02]  /*4fbe0*/  MOV R4, R27 ;  /* 0x0000001b00047202 */ /* 0x000fe40000000f00 */
[----:B------:R-:W2:Y:S02]  /*4fbf0*/  LDL.LU.64 R26, [R1+0x3698] ;  /* 0x00369800011a7983 */ /* 0x000ea40000300a00 */
[----:B--2---:R-:W-:Y:S01]  /*4fc00*/  HMMA.16816.F32 R8, R20, R26, R8 ;  /* 0x0000001a1408723c */ /* 0x004fe20000001808 */
[----:B-1----:R-:W-:-:S02]  /*4fc10*/  MOV R7, R26 ;  /* 0x0000001a00077202 */ /* 0x002fc40000000f00 */
[----:B------:R-:W-:Y:S11]  /*4fc20*/  MOV R6, R27 ;  /* 0x0000001b00067202 */ /* 0x000ff60000000f00 */
[----:B------:R-:W-:Y:S09]  /*4fc30*/  @!UPT UIADD3 URZ, URZ, URZ, URZ ;  /* 0x0000003f3f3ff290 */ /* 0x000ff2000fffe03f */
[----:B------:R-:W-:Y:S04]  /*4fc40*/  STL.64 [R1+0x800], R8 ;  /* 0x0008000801007387 */ /* 0x000fe80000100a00 */
[----:B------:R0:W-:Y:S04]  /*4fc50*/  STL.64 [R1+0x808], R10 ;  /* 0x0008080a01007387 */ /* 0x0001e80000100a00 */
[----:B0-----:R-:W2:Y:S04]  /*4fc60*/  LDL.LU.64 R10, [R1+0x3690] ;  /* 0x00369000010a7983 */ /* 0x001ea80000300a00 */
[----:B------:R-:W2:Y:S04]  /*4fc70*/  LDL.LU.64 R8, [R1+0x3688] ;  /* 0x0036880001087983 */ /* 0x000ea80000300a00 */
[----:B------:R-:W2:Y:S01]  /*4fc80*/  LDL.LU.64 R26, [R1+0x3680] ;  /* 0x00368000011a7983 */ /* 0x000ea20000300a00 */
[----:B------:R-:W-:-:S02]  /*4fc90*/  MOV R3, R21 ;  /* 0x0000001500037202 */ /* 0x000fc40000000f00 */
[----:B------:R-:W-:Y:S02]  /*4fca0*/  MOV R2, R22 ;  /* 0x0000001600027202 */ /* 0x000fe40000000f00 */
[----:B------:R-:W-:Y:S01]  /*4fcb0*/  MOV R0, R23 ;  /* 0x0000001700007202 */ /* 0x000fe20000000f00 */
[----:B--2---:R-:W-:Y:S11]  /*4fcc0*/  HMMA.16816.F32 R8, R20, R26, R8 ;  /* 0x0000001a1408723c */ /* 0x004ff60000001808 */
[----:B------:R-:W-:Y:S11]  /*4fcd0*/  @!UPT UIADD3 URZ, URZ, URZ, URZ ;  /* 0x0000003f3f3ff290 */ /* 0x000ff6000fffe03f */
[----:B------:R-:W-:Y:S01]  /*4fce0*/  @!UPT UIADD3 URZ, URZ, URZ, URZ ;  /* 0x0000003f3f3ff290 */ /* 0x000fe2000fffe03f */
[----:B------:R0:W-:Y:S04]  /*4fcf0*/  STL.64 [R1+0x7f0], R8 ;  /* 0x0007f00801007387 */ /* 0x0001e80000100a00 */
[----:B------:R-:W-:Y:S04]  /*4fd00*/  STL.64 [R1+0x7f8], R10 ;  /* 0x0007f80a01007387 */ /* 0x000fe80000100a00 */
[----:B------:R1:W-:Y:S01]  /*4fd10*/  STL.64 [R1+0x3600], R26 ;  /* 0x0036001a01007387 */ /* 0x0003e20000100a00 */
[----:B0-----:R-:W-:Y:S01]  /*4fd20*/  MOV R8, R20 ;  /* 0x0000001400087202 */ /* 0x001fe20000000f00 */
[----:B-1----:R-:W-:Y:S01]  /*4fd30*/  IMAD.MOV.U32 R26, RZ, RZ, R7 ;  /* 0x000000ffff1a7224 */ /* 0x002fe200078e0007 */
[----:B------:R-:W-:-:S05]  /*4fd40*/  MOV R27, R6 ;  /* 0x00000006001b7202 */ /* 0x000fca0000000f00 */
[----:B------:R0:W-:Y:S04]  /*4fd50*/  STL.64 [R1+0x3610], R26 ;  /* 0x0036101a01007387 */ /* 0x0001e80000100a00 */
[----:B------:R-:W2:Y:S04]  /*4fd60*/  LDL.LU R20, [R1+0x760] ;  /* 0x0007600001147983 */ /* 0x000ea80000300800 */
[----:B------:R-:W2:Y:S04]  /*4fd70*/  LDL.LU R21, [R1+0x764] ;  /* 0x0007640001157983 */ /* 0x000ea80000300800 */
[----:B------:R-:W4:Y:S04]  /*4fd80*/  LDL.LU R22, [R1+0x768] ;  /* 0x0007680001167983 */ /* 0x000f280000300800 */
[----:B------:R-:W4:Y:S01]  /*4fd90*/  LDL.LU R23, [R1+0x76c] ;  /* 0x00076c0001177983 */ /* 0x000f220000300800 */
[----:B0-----:R-:W-:-:S02]  /*4fda0*/  MOV R27, R4 ;  /* 0x00000004001b7202 */ /* 0x001fc40000000f00 */
[----:B------:R-:W-:Y:S02]  /*4fdb0*/  MOV R26, R5 ;  /* 0x00000005001a7202 */ /* 0x000fe40000000f00 */
[----:B------:R-:W-:Y:S02]  /*4fdc0*/  MOV R24, R8 ;  /* 0x0000000800187202 */ /* 0x000fe40000000f00 */
[----:B------:R-:W-:Y:S01]  /*4fdd0*/  MOV R25, R3 ;  /* 0x0000000300197202 */ /* 0x000fe20000000f00 */
[----:B----4-:R-:W-:Y:S04]  /*4fde0*/  STL.64 [R1+0x3670], R22 ;  /* 0x0036701601007387 */ /* 0x010fe80000100a00 */
[----:B--2---:R0:W-:Y:S04]  /*4fdf0*/  STL.64 [R1+0x3668], R20 ;  /* 0x0036681401007387 */ /* 0x0041e80000100a00 */
        /* <DEDUP_REMOVED lines=8> */
[----:B------:R-:W4:Y:S04]  /*4fe80*/  LDL.LU.64 R10, [R1+0x4a8] ;  /* 0x0004a800010a7983 */ /* 0x000f280000300a00 */
[----:B------:R0:W-:Y:S02]  /*4fe90*/  STL.64 [R1+0x3638], R26 ;  /* 0x0036381a01007387 */ /* 0x0001e40000100a00 */
[----:B0-----:R-:W-:-:S02]  /*4fea0*/  MOV R26, R2 ;  /* 0x00000002001a7202 */ /* 0x001fc40000000f00 */
[----:B------:R-:W-:-:S07]  /*4feb0*/  MOV R27, R0 ;  /* 0x00000000001b7202 */ /* 0x000fce0000000f00 */
[C---:B---3--:R-:W-:Y:S11]  /*4fec0*/  HMMA.16816.F32 R16, R24.reuse, R14, R16 ;  /* 0x0000000e1810723c */ /* 0x048ff60000001810 */
[----:B------:R-:W-:Y:S11]  /*4fed0*/  @!UPT UIADD3 URZ, URZ, URZ, URZ ;  /* 0x0000003f3f3ff290 */ /* 0x000ff6000fffe03f */
[----:B------:R-:W-:Y:S01]  /*4fee0*/  @!UPT UIADD3 URZ, URZ, URZ, URZ ;  /* 0x0000003f3f3ff290 */ /* 0x000fe2000fffe03f */
[----:B------:R-:W-:Y:S04]  /*4fef0*/  STL.64 [R1+0x7e0], R16 ;  /* 0x0007e01001007387 */ /* 0x000fe80000100a00 */
[----:B------:R0:W-:Y:S02]  /*4ff00*/  STL.64 [R1+0x7e8], R18 ;  /* 0x0007e81201007387 */ /* 0x0001e40000100a00 */
[----:B0-----:R-:W-:Y:S01]  /*4ff10*/  IMAD.MOV.U32 R18, RZ, RZ, R14 ;  /* 0x000000ffff127224 */ /* 0x001fe200078e000e */
[----:B------:R-:W-:Y:S02]  /*4ff20*/  MOV R19, R15 ;  /* 0x0000000f00137202 */ /* 0x000fe40000000f00 */
[----:B------:R-:W2:Y:S04]  /*4ff30*/  LDL.LU.64 R14, [R1+0x3678] ;  /* 0x00367800010e7983 */ /* 0x000ea80000300a00 */
[----:B------:R0:W-:Y:S04]  /*4ff40*/  STL.64 [R1+0x3608], R18 ;  /* 0x0036081201007387 */ /* 0x0001e80000100a00 */
[----:B------:R-:W3:Y:S04]  /*4ff50*/  LDL.LU R16, [R1+0x6f0] ;  /* 0x0006f00001107983 */ /* 0x000ee80000300800 */
[----:B------:R-:W3:Y:S04]  /*4ff60*/  LDL.LU R17, [R1+0x6f4] ;  /* 0x0006f40001117983 */ /* 0x000ee80000300800 */
[----:B0-----:R-:W2:Y:S04]  /*4ff70*/  LDL.LU R18, [R1+0x6f8] ;  /* 0x0006f80001127983 */ /* 0x001ea80000300800 */
[----:B------:R-:W2:Y:S04]  /*4ff80*/  LDL.LU R19, [R1+0x6fc] ;  /* 0x0006fc0001137983 */ /* 0x000ea80000300800 */
[----:B--2---:R-:W-:Y:S04]  /*4ff90*/  STL.64 [R1+0x3620], R18 ;  /* 0x0036201201007387 */ /* 0x004fe80000100a00 */
[----:B---3--:R0:W-:Y:S04]  /*4ffa0*/  STL.64 [R1+0x3618], R16 ;  /* 0x0036181001007387 */ /* 0x0081e80000100a00 */
[----:B0-----:R-:W2:Y:S04]  /*4ffb0*/  LDL.LU R16, [R1+0x710] ;  /* 0x0007100001107983 */ /* 0x001ea80000300800 */
[----:B------:R-:W2:Y:S04]  /*4ffc0*/  LDL.LU R17, [R1+0x714] ;  /* 0x0007140001117983 */ /* 0x000ea80000300800 */
[----:B------:R-:W3:Y:S04]  /*4ffd0*/  LDL.LU R18, [R1+0x718] ;  /* 0x0007180001127983 */ /* 0x000ee80000300800 */
[----:B------:R-:W3:Y:S01]  /*4ffe0*/  LDL.LU R19, [R1+0x71c] ;  /* 0x00071c0001137983 */ /* 0x000ee20000300800 */
[C---:B------:R-:W-:Y:S08]  /*4fff0*/  HMMA.16816.F32 R20, R24.reuse, R14, R20 ;  /* 0x0000000e1814723c */ /* 0x040ff00000001814 */
[----:B----4-:R-:W-:Y:S01]  /*50000*/  HMMA.16816.F32 R4, R24, R10, R4 ;  /* 0x0000000a1804723c */ /* 0x010fe20000001804 */
[----:B------:R-:W-:Y:S01]  /*50010*/  MOV R3, R11 ;  /* 0x0000000b00037202 */ /* 0x000fe20000000f00 */
[----:B---3--:R-:W-:Y:S04]  /*50020*/  STL.64 [R1+0x3648], R18 ;  /* 0x0036481201007387 */ /* 0x008fe80000100a00 */
[----:B--2---:R0:W-:Y:S04]  /*50030*/  STL.64 [R1+0x3640], R16 ;  /* 0x0036401001007387 */ /* 0x0041e80000100a00 */
[----:B0-----:R-:W2:Y:S04]  /*50040*/  LDL.LU R16, [R1+0x730] ;  /* 0x0007300001107983 */ /* 0x001ea80000300800 */
[----:B------:R-:W2:Y:S04]  /*50050*/  LDL.LU R17, [R1+0x734] ;  /* 0x0007340001117983 */ /* 0x000ea80000300800 */
[----:B------:R-:W2:Y:S04]  /*50060*/  LDL.LU R18, [R1+0x738] ;  /* 0x0007380001127983 */ /* 0x000ea80000300800 */
[----:B------:R-:W2:Y:S04]  /*50070*/  LDL.LU R19, [R1+0x73c] ;  /* 0x00073c0001137983 */ /* 0x000ea80000300800 */
        /* <DEDUP_REMOVED lines=8> */
[----:B------:R-:W4:Y:S04]  /*50100*/  LDL.LU R15, [R1+0x6dc] ;  /* 0x0006dc00010f7983 */ /* 0x000f280000300800 */
[----:B------:R0:W-:Y:S04]  /*50110*/  STL.64 [R1+0x7c0], R4 ;  /* 0x0007c00401007387 */ /* 0x0001e80000100a00 */
[----:B------:R1:W-:Y:S04]  /*50120*/  STL.64 [R1+0x7c8], R6 ;  /* 0x0007c80601007387 */ /* 0x0003e80000100a00 */
[----:B0-----:R-:W2:Y:S01]  /*50130*/  LDL.LU.64 R4, [R1+0x3660] ;  /* 0x0036600001047983 */ /* 0x001ea20000300a00 */
[----:B-1----:R-:W-:-:S03]  /*50140*/  MOV R7, R10 ;  /* 0x0000000a00077202 */ /* 0x002fc60000000f00 */
[----:B------:R-:W3:Y:S02]  /*50150*/  LDL.LU.64 R10, [R1+0x3658] ;  /* 0x00365800010a7983 */ /* 0x000ee40000300a00 */
[----:B---3--:R-:W-:Y:S11]  /*50160*/  HMMA.16816.F32 R20, R24, R10, R20 ;  /* 0x0000000a1814723c */ /* 0x008ff60000001814 */
[----:B------:R-:W-:Y:S11]  /*50170*/  @!UPT UIADD3 URZ, URZ, URZ, URZ ;  /* 0x0000003f3f3ff290 */ /* 0x000ff6000fffe03f */
[----:B------:R-:W-:Y:S01]  /*50180*/  @!UPT UIADD3 URZ, URZ, URZ, URZ ;  /* 0x0000003f3f3ff290 */ /* 0x000fe2000fffe03f */
[----:B------:R-:W-:Y:S04]  /*50190*/  STL [R1+0x7b0], R20 ;  /* 0x0007b01401007387 */ /* 0x000fe80000100800 */
[----:B------:R0:W-:Y:S04]  /*501a0*/  STL.64 [R1+0x7b8], R22 ;  /* 0x0007b81601007387 */ /* 0x0001e80000100a00 */
[----:B0-----:R-:W3:Y:S01]  /*501b0*/  LDL.LU.64 R22, [R1+0x3650] ;  /* 0x0036500001167983 */ /* 0x001ee20000300a00 */
[----:B------:R-:W-:-:S03]  /*501c0*/  MOV R6, R21 ;  /* 0x0000001500067202 */ /* 0x000fc60000000f00 */
[----:B------:R0:W-:Y:S04]  /*501d0*/  STL.64 [R1+0x35c8], R10 ;  /* 0x0035c80a01007387 */ /* 0x0001e80000100a00 */
[----:B------:R-:W4:Y:S04]  /*501e0*/  LDL.LU R8, [R1+0x680] ;  /* 0x0006800001087983 */ /* 0x000f280000300800 */
[----:B------:R-:W4:Y:S04]  /*501f0*/  LDL.LU R9, [R1+0x684] ;  /* 0x0006840001097983 */ /* 0x000f280000300800 */
[----:B0-----:R-:W4:Y:S04]  /*50200*/  LDL.LU R10, [R1+0x688] ;  /* 0x00068800010a7983 */ /* 0x001f280000300800 */
[----:B------:R-:W4:Y:S04]  /*50210*/  LDL.LU R11, [R1+0x68c] ;  /* 0x00068c00010b7983 */ /* 0x000f280000300800 */
[----:B------:R-:W-:Y:S04]  /*50220*/  STL [R1+0x3568], R6 ;  /* 0x0035680601007387 */ /* 0x000fe80000100800 */
[----:B--2---:R-:W-:Y:S01]  /*50230*/  STL.64 [R1+0x3560], R4 ;  /* 0x0035600401007387 */ /* 0x004fe20000100a00 */
[----:B---3--:R-:W-:Y:S03]  /*50240*/  HMMA.16816.F32 R24, R24, R22, R16 ;  /* 0x000000161818723c */ /* 0x008fe60000001810 */
[----:B------:R-:W2:Y:S01]  /*50250*/  LDL.LU.64 R18, [R1+0x3648] ;  /* 0x0036480001127983 */ /* 0x000ea20000300a00 */
[----:B------:R-:W-:-:S03]  /*50260*/  MOV R2, R22 ;  /* 0x0000001600027202 */ /* 0x000fc60000000f00 */
[----:B------:R-:W2:Y:S01]  /*50270*/  LDL.LU.64 R16, [R1+0x3640] ;  /* 0x0036400001107983 */ /* 0x000ea20000300a00 */
[----:B------:R-:W-:Y:S11]  /*50280*/  MOV R0, R23 ;  /* 0x0000001700007202 */ /* 0x000ff60000000f00 */
[----:B------:R-:W-:Y:S04]  /*50290*/  @!UPT UIADD3 URZ, URZ, URZ, URZ ;  /* 0x0000003f3f3ff290 */ /* 0x000fe8000fffe03f */
[----:B------:R-:W-:Y:S04]  /*502a0*/  STL.64 [R1+0x7a0], R24 ;  /* 0x0007a01801007387 */ /* 0x000fe80000100a00 */
[----:B------:R0:W-:Y:S04]  /*502b0*/  STL.64 [R1+0x7a8], R26 ;  /* 0x0007a81a01007387 */ /* 0x0001e80000100a00 */
[----:B0-----:R-:W2:Y:S04]  /*502c0*/  LDL.LU.64 R26, [R1+0x3638] ;  /* 0x00363800011a7983 */ /* 0x001ea80000300a00 */
[----:B------:R-:W2:Y:S04]  /*502d0*/  LDL.LU.64 R22, [R1+0x3630] ;  /* 0x0036300001167983 */ /* 0x000ea80000300a00 */
[----:B------:R-:W2:Y:S02]  /*502e0*/  LDL.LU.64 R20, [R1+0x3628] ;  /* 0x0036280001147983 */ /* 0x000ea40000300a00 */
[C---:B--2---:R-:W-:Y:S02]  /*502f0*/  HMMA.16816.F32 R24, R20.reuse, R26, R16 ;  /* 0x0000001a1418723c */ /* 0x044fe40000001810 */
[----:B------:R-:W2:Y:S04]  /*50300*/  LDL.LU.64 R18, [R1+0x3620] ;  /* 0x0036200001127983 */ /* 0x000ea80000300a00 */
[----:B------:R-:W2:Y:S11]  /*50310*/  LDL.LU.64 R16, [R1+0x3618] ;  /* 0x0036180001107983 */ /* 0x000eb60000300a00 */
[----:B------:R-:W-:Y:S06]  /*50320*/  @!UPT UIADD3 URZ, URZ, URZ, URZ ;  /* 0x0000003f3f3ff290 */ /* 0x000fec000fffe03f */
[----:B------:R-:W-:Y:S04]  /*50330*/  STL.64 [R1+0x790], R24 ;  /* 0x0007901801007387 */ /* 0x000fe80000100a00 */
[----:B------:R0:W-:Y:S04]  /*50340*/  STL.64 [R1+0x798], R26 ;  /* 0x0007981a01007387 */ /* 0x0001e80000100a00 */
[----:B0-----:R-:W2:Y:S02]  /*50350*/  LDL.LU.64 R26, [R1+0x3610] ;  /* 0x00361000011a7983 */ /* 0x001ea40000300a00 */
[C---:B--2---:R-:W-:Y:S02]  /*50360*/  HMMA.16816.F32 R24, R20.reuse, R26, R16 ;  /* 0x0000001a1418723c */ /* 0x044fe40000001810 */
[----:B------:R-:W2:Y:S11]  /*50370*/  LDL.LU.64 R18, [R1+0x3608] ;  /* 0x0036080001127983 */ /* 0x000eb60000300a00 */
[----:B------:R-:W-:Y:S10]  /*50380*/  @!UPT UIADD3 URZ, URZ, URZ, URZ ;  /* 0x0000003f3f3ff290 */ /* 0x000ff4000fffe03f */
[----:B------:R-:W-:Y:S04]  /*50390*/  STL.64 [R1+0x780], R24 ;  /* 0x0007801801007387 */ /* 0x000fe80000100a00 */
[----:B------:R0:W-:Y:S04]  /*503a0*/  STL.64 [R1+0x788], R26 ;  /* 0x0007881a01007387 */ /* 0x0001e80000100a00 */
[----:B0-----:R-:W4:Y:S04]  /*503b0*/  LDL.LU.64 R26, [R1+0x3600] ;  /* 0x00360000011a7983 */ /* 0x001f280000300a00 */
[----:B------:R-:W3:Y:S04]  /*503c0*/  LDL R16, [R1+0x30] ;  /* 0x0000300001107983 */ /* 0x000ee80000100800 */
[----:B------:R-:W3:Y:S01]  /*503d0*/  LDL R17, [R1+0x34] ;  /* 0x0000340001117983 */ /* 0x000ee20000100800 */
[C---:B----4-:R-:W-:Y:S03]  /*503e0*/  HMMA.16816.F32 R24, R20.reuse, R26, R12 ;  /* 0x0000001a1418723c */ /* 0x050fe6000000180c */
[----:B---3--:R-:W-:Y:S04]  /*503f0*/  STL.64 [R1+0x3580], R16 ;  /* 0x0035801001007387 */ /* 0x008fe80000100a00 */
[----:B------:R-:W3:Y:S11]  /*50400*/  LDL.LU.64 R14, [R1+0x35f8] ;  /* 0x0035f800010e7983 */ /* 0x000ef60000300a00 */
[----:B------:R-:W-:Y:S05]  /*50410*/  @!UPT UIADD3 URZ, URZ, URZ, URZ ;  /* 0x0000003f3f3ff290 */ /* 0x000fea000fffe03f */
[----:B------:R-:W-:Y:S04]  /*50420*/  STL.64 [R1+0x770], R24 ;  /* 0x0007701801007387 */ /* 0x000fe80000100a00 */
[----:B------:R0:W-:Y:S04]  /*50430*/  STL.64 [R1+0x778], R26 ;  /* 0x0007781a01007387 */ /* 0x0001e80000100a00 */
[----:B0-----:R-:W2:Y:S04]  /*50440*/  LDL.LU.64 R26, [R1+0x35f0] ;  /* 0x0035f000011a7983 */ /* 0x001ea80000300a00 */
[----:B------:R-:W2:Y:S02]  /*50450*/  LDL.LU.64 R24, [R1+0x35e8] ;  /* 0x0035e80001187983 */ /* 0x000ea40000300a00 */
[C---:B--2---:R-:W-:Y:S02]  /*50460*/  HMMA.16816.F32 R16, R20.reuse, R18, R24 ;  /* 0x000000121410723c */ /* 0x044fe40000001818 */
[----:B------:R-:W2:Y:S06]  /*50470*/  LDL.LU.64 R24, [R1+0x35e0] ;  /* 0x0035e00001187983 */ /* 0x000eac0000300a00 */
[----:B---3--:R-:W-:Y:S11]  /*50480*/  HMMA.16816.F32 R12, R20, R14, R8 ;  /* 0x0000000e140c723c */ /* 0x008ff60000001808 */
[----:B------:R-:W-:Y:S04]  /*50490*/  @!UPT UIADD3 URZ, URZ, URZ, URZ ;  /* 0x0000003f3f3ff290 */ /* 0x000fe8000fffe03f */
[----:B------:R-:W-:Y:S04]  /*504a0*/  STL.64 [R1+0x710], R16 ;  /* 0x0007101001007387 */ /* 0x000fe80000100a00 */
[----:B------:R-:W-:Y:S05]  /*504b0*/  STL.64 [R1+0x718], R18 ;  /* 0x0007181201007387 */ /* 0x000fea0000100a00 */
[----:B------:R-:W-:Y:S02]  /*504c0*/  MOV R27, R14 ;  /* 0x0000000e001b7202 */ /* 0x000fe40000000f00 */
[----:B------:R-:W-:Y:S01]  /*504d0*/  MOV R26, R15 ;  /* 0x0000000f001a7202 */ /* 0x000fe20000000f00 */
[----:B------:R0:W-:Y:S04]  /*504e0*/  STL.64 [R1+0x690], R12 ;  /* 0x0006900c01007387 */ /* 0x0001e80000100a00 */
[----:B------:R-:W-:Y:S04]  /*504f0*/  STL.64 [R1+0x35a0], R26 ;  /* 0x0035a01a01007387 */ /* 0x000fe80000100a00 */
[----:B--2---:R-:W-:Y:S04]  /*50500*/  STL.64 [R1+0x3598], R24 ;  /* 0x0035981801007387 */ /* 0x004fe80000100a00 */
        /* <DEDUP_REMOVED lines=12> */
[----:B0-----:R-:W-:-:S02]  /*505d0*/  MOV R14, R2 ;  /* 0x00000002000e7202 */ /* 0x001fc40000000f00 */
[----:B------:R-:W-:-:S05]  /*505e0*/  MOV R15, R0 ;  /* 0x00000000000f7202 */ /* 0x000fca0000000f00 */
[----:B------:R0:W-:Y:S04]  /*505f0*/  STL.64 [R1+0x35c0], R14 ;  /* 0x0035c00e01007387 */ /* 0x0001e80000100a00 */
[----:B-1----:R-:W2:Y:S04]  /*50600*/  LDL.LU R12, [R1+0x640] ;  /* 0x00064000010c7983 */ /* 0x002ea80000300800 */
[----:B------:R-:W2:Y:S04]  /*50610*/  LDL.LU R13, [R1+0x644] ;  /* 0x00064400010d7983 */ /* 0x000ea80000300800 */
[----:B0-----:R-:W3:Y:S04]  /*50620*/  LDL.LU R14, [R1+0x648] ;  /* 0x00064800010e7983 */ /* 0x001ee80000300800 */
[----:B------:R-:W3:Y:S01]  /*50630*/  LDL.LU R15, [R1+0x64c] ;  /* 0x00064c00010f7983 */ /* 0x000ee20000300800 */
[----:B------:R-:W-:Y:S01]  /*50640*/  MOV R8, R20 ;  /* 0x0000001400087202 */ /* 0x000fe20000000f00 */
[----:B------:R-:W-:Y:S01]  /*50650*/  IMAD.MOV.U32 R6, RZ, RZ, R21 ;  /* 0x000000ffff067224 */ /* 0x000fe200078e0015 */
[----:B------:R-:W-:-:S02]  /*50660*/  MOV R4, R23 ;  /* 0x0000001700047202 */ /* 0x000fc40000000f00 */
[----:B------:R-:W-:Y:S01]  /*50670*/  MOV R5, R22 ;  /* 0x0000001600057202 */ /* 0x000fe20000000f00 */
[----:B---3--:R-:W-:Y:S04]  /*50680*/  STL.64 [R1+0x35d8], R14 ;  /* 0x0035d80e01007387 */ /* 0x008fe80000100a00 */
[----:B--2---:R0:W-:Y:S04]  /*50690*/  STL.64 [R1+0x35d0], R12 ;  /* 0x0035d00c01007387 */ /* 0x0041e80000100a00 */
[----:B0-----:R-:W2:Y:S04]  /*506a0*/  LDL.LU R12, [R1+0x660] ;  /* 0x00066000010c7983 */ /* 0x001ea80000300800 */
[----:B------:R-:W2:Y:S04]  /*506b0*/  LDL.LU R13, [R1+0x664] ;  /* 0x00066400010d7983 */ /* 0x000ea80000300800 */
[----:B------:R-:W2:Y:S04]  /*506c0*/  LDL.LU R14, [R1+0x668] ;  /* 0x00066800010e7983 */ /* 0x000ea80000300800 */
[----:B------:R-:W2:Y:S04]  /*506d0*/  LDL.LU R15, [R1+0x66c] ;  /* 0x00066c00010f7983 */ /* 0x000ea80000300800 */
[----:B------:R-:W3:Y:S04]  /*506e0*/  LDL R20, [R1+0x50] ;  /* 0x0000500001147983 */ /* 0x000ee80000100800 */
[----:B------:R-:W3:Y:S01]  /*506f0*/  LDL R21, [R1+0x54] ;  /* 0x0000540001157983 */ /* 0x000ee20000100800 */
[----:B------:R-:W-:Y:S01]  /*50700*/  MOV R24, R8 ;  /* 0x0000000800187202 */ /* 0x000fe20000000f00 */
[----:B------:R-:W-:Y:S01]  /*50710*/  IMAD.MOV.U32 R27, RZ, RZ, R4 ;  /* 0x000000ffff1b7224 */ /* 0x000fe200078e0004 */
[----:B------:R-:W-:-:S02]  /*50720*/  MOV R25, R6 ;  /* 0x0000000600197202 */ /* 0x000fc40000000f00 */
[----:B------:R-:W-:Y:S02]  /*50730*/  MOV R26, R5 ;  /* 0x00000005001a7202 */ /* 0x000fe40000000f00 */
[----:B------:R-:W-:Y:S02]  /*50740*/  MOV R10, R7 ;  /* 0x00000007000a7202 */ /* 0x000fe40000000f00 */
[----:B------:R-:W-:-:S07]  /*50750*/  MOV R11, R3 ;  /* 0x00000003000b7202 */ /* 0x000fce0000000f00 */
[----:B--2---:R-:W-:Y:S01]  /*50760*/  HMMA.16816.F32 R8, R24, R10, R12 ;  /* 0x0000000a1808723c */ /* 0x004fe2000000180c */
[----:B---3--:R0:W-:Y:S04]  /*50770*/  STL.64 [R1+0x35b8], R20 ;  /* 0x0035b81401007387 */ /* 0x0081e80000100a00 */
[----:B0-----:R-:W2:Y:S04]  /*50780*/  LDL.LU R20, [R1+0x620] ;  /* 0x0006200001147983 */ /* 0x001ea80000300800 */
[----:B------:R-:W2:Y:S04]  /*50790*/  LDL.LU R21, [R1+0x624] ;  /* 0x0006240001157983 */ /* 0x000ea80000300800 */
[----:B------:R-:W2:Y:S04]  /*507a0*/  LDL.LU R22, [R1+0x628] ;  /* 0x0006280001167983 */ /* 0x000ea80000300800 */
[----:B------:R-:W2:Y:S04]  /*507b0*/  LDL.LU R23, [R1+0x62c] ;  /* 0x00062c0001177983 */ /* 0x000ea80000300800 */
[----:B------:R-:W3:Y:S04]  /*507c0*/  LDL.LU R4, [R1+0x600] ;  /* 0x0006000001047983 */ /* 0x000ee80000300800 */
[----:B------:R-:W3:Y:S04]  /*507d0*/  LDL.LU R5, [R1+0x604] ;  /* 0x0006040001057983 */ /* 0x000ee80000300800 */
[----:B------:R-:W3:Y:S01]  /*507e0*/  LDL.LU R6, [R1+0x608] ;  /* 0x0006080001067983 */ /* 0x000ee20000300800 */
[----:B------:R-:W-:-:S03]  /*507f0*/  MOV R2, R10 ;  /* 0x0000000a00027202 */ /* 0x000fc60000000f00 */
[----:B------:R-:W3:Y:S01]  /*50800*/  LDL.LU R7, [R1+0x60c] ;  /* 0x00060c0001077983 */ /* 0x000ee20000300800 */
[----:B------:R-:W-:-:S03]  /*50810*/  IMAD.MOV.U32 R0, RZ, RZ, R11 ;  /* 0x000000ffff007224 */ /* 0x000fc600078e000b */
[----:B------:R-:W3:Y:S04]  /*50820*/  LDL.64 R16, [R1+0x70] ;  /* 0x0000700001107983 */ /* 0x000ee80000100a00 */
[----:B------:R-:W4:Y:S04]  /*50830*/  LDL.LU.64 R14, [R1+0x35d8] ;  /* 0x0035d800010e7983 */ /* 0x000f280000300a00 */
[----:B------:R-:W4:Y:S04]  /*50840*/  LDL.LU.64 R12, [R1+0x35d0] ;  /* 0x0035d000010c7983 */ /* 0x000f280000300a00 */
[----:B------:R-:W4:Y:S01]  /*50850*/  LDL.LU.64 R10, [R1+0x35c8] ;  /* 0x0035c800010a7983 */ /* 0x000f220000300a00 */
[----:B------:R-:W-:-:S02]  /*50860*/  MOV R28, R8 ;  /* 0x00000008001c7202 */ /* 0x000fc40000000f00 */
[----:B------:R-:W-:-:S03]  /*50870*/  MOV R3, R9 ;  /* 0x0000000900037202 */ /* 0x000fc60000000f00 */
[----:B------:R-:W-:Y:S01]  /*50880*/  STL [R1+0x3240], R28 ;  /* 0x0032401c01007387 */ /* 0x000fe20000100800 */
[C---:B----4-:R-:W-:Y:S03]  /*50890*/  HMMA.16816.F32 R8, R24.reuse, R10, R12 ;  /* 0x0000000a1808723c */ /* 0x050fe6000000180c */
[----:B------:R-:W2:Y:S11]  /*508a0*/  LDL.LU.64 R14, [R1+0x35c0] ;  /* 0x0035c000010e7983 */ /* 0x000eb60000300a00 */
[----:B------:R-:W-:Y:S09]  /*508b0*/  @!UPT UIADD3 URZ, URZ, URZ, URZ ;  /* 0x0000003f3f3ff290 */ /* 0x000ff2000fffe03f */
[----:B------:R-:W-:Y:S04]  /*508c0*/  STL [R1+0x3184], R8 ;  /* 0x0031840801007387 */ /* 0x000fe80000100800 */
[----:B------:R0:W-:Y:S04]  /*508d0*/  STL [R1+0x3180], R9 ;  /* 0x0031800901007387 */ /* 0x0001e80000100800 */
[----:B------:R-:W-:Y:S04]  /*508e0*/  STL [R1+0x317c], R10 ;  /* 0x00317c0a01007387 */ /* 0x000fe80000100800 */
[----:B------:R1:W-:Y:S04]  /*508f0*/  STL [R1+0x3178], R11 ;  /* 0x0031780b01007387 */ /* 0x0003e80000100800 */
[----:B0-----:R-:W4:Y:S04]  /*50900*/  LDL.LU.64 R8, [R1+0x310] ;  /* 0x0003100001087983 */ /* 0x001f280000300a00 */
[----:B-1----:R-:W3:Y:S01]  /*50910*/  LDL.LU.64 R10, [R1+0x318] ;  /* 0x00031800010a7983 */ /* 0x002ee20000300a00 */
[----:B--2---:R-:W-:Y:S03]  /*50920*/  HMMA.16816.F32 R24, R24, R14, R20 ;  /* 0x0000000e1818723c */ /* 0x004fe60000001814 */
[----:B------:R-:W2:Y:S04]  /*50930*/  LDL.LU.64 R20, [R1+0x35b8] ;  /* 0x0035b80001147983 */ /* 0x000ea80000300a00 */
[----:B------:R-:W2:Y:S04]  /*50940*/  LDL.LU.64 R14, [R1+0x35b0] ;  /* 0x0035b000010e7983 */ /* 0x000ea80000300a00 */
[----:B------:R-:W2:Y:S11]  /*50950*/  LDL.LU.64 R12, [R1+0x35a8] ;  /* 0x0035a800010c7983 */ /* 0x000eb60000300a00 */
[----:B------:R-:W-:Y:S01]  /*50960*/  @!UPT UIADD3 URZ, URZ, URZ, URZ ;  /* 0x0000003f3f3ff290 */ /* 0x000fe2000fffe03f */
[----:B------:R-:W-:Y:S04]  /*50970*/  STL.64 [R1+0x4c0], R24 ;  /* 0x0004c01801007387 */ /* 0x000fe80000100a00 */
[----:B------:R0:W-:Y:S04]  /*50980*/  STL.64 [R1+0x4c8], R26 ;  /* 0x0004c81a01007387 */ /* 0x0001e80000100a00 */
[----:B0-----:R-:W2:Y:S04]  /*50990*/  LDL.LU.64 R26, [R1+0x35a0] ;  /* 0x0035a000011a7983 */ /* 0x001ea80000300a00 */
[----:B------:R-:W2:Y:S01]  /*509a0*/  LDL.LU.64 R24, [R1+0x3598] ;  /* 0x0035980001187983 */ /* 0x000ea20000300a00 */
[----:B---3--:R-:W-:-:S02]  /*509b0*/  MOV R19, R10 ;  /* 0x0000000a00137202 */ /* 0x008fc40000000f00 */
[----:B------:R-:W-:Y:S02]  /*509c0*/  MOV R18, R11 ;  /* 0x0000000b00127202 */ /* 0x000fe40000000f00 */
[----:B----4-:R-:W-:Y:S02]  /*509d0*/  MOV R23, R8 ;  /* 0x0000000800177202 */ /* 0x010fe40000000f00 */
[----:B------:R-:W-:Y:S01]  /*509e0*/  MOV R22, R9 ;  /* 0x0000000900167202 */ /* 0x000fe20000000f00 */
[----:B--2---:R-:W-:Y:S11]  /*509f0*/  HMMA.16816.F32 R12, R8, R24, R12 ;  /* 0x00000018080c723c */ /* 0x004ff6000000180c */
[----:B------:R-:W-:Y:S11]  /*50a00*/  @!UPT UIADD3 URZ, URZ, URZ, URZ ;  /* 0x0000003f3f3ff290 */ /* 0x000ff6000fffe03f */
[----:B------:R-:W-:Y:S02]  /*50a10*/  @!UPT UIADD3 URZ, URZ, URZ, URZ ;  /* 0x0000003f3f3ff290 */ /* 0x000fe4000fffe03f */
[----:B------:R-:W-:Y:S01]  /*50a20*/  MOV R10, R14 ;  /* 0x0000000e000a7202 */ /* 0x000fe20000000f00 */
[----:B------:R-:W-:Y:S01]  /*50a30*/  IMAD.MOV.U32 R11, RZ, RZ, R15 ;  /* 0x000000ffff0b7224 */ /* 0x000fe200078e000f */
[----:B------:R-:W-:Y:S01]  /*50a40*/  MOV R8, R12 ;  /* 0x0000000c00087202 */ /* 0x000fe20000000f00 */
[----:B------:R-:W2:Y:S01]  /*50a50*/  LDL.LU.64 R14, [R1+0x3590] ;  /* 0x00359000010e7983 */ /* 0x000ea20000300a00 */
[----:B------:R-:W-:-:S03]  /*50a60*/  MOV R9, R13 ;  /* 0x0000000d00097202 */ /* 0x000fc60000000f00 */
[----:B------:R-:W2:Y:S04]  /*50a70*/  LDL.LU.64 R12, [R1+0x3588] ;  /* 0x00358800010c7983 */ /* 0x000ea80000300a00 */
[----:B------:R0:W-:Y:S04]  /*50a80*/  STL.64 [R1+0x3530], R26 ;  /* 0x0035301a01007387 */ /* 0x0001e80000100a00 */
[----:B------:R1:W-:Y:S01]  /*50a90*/  STL.64 [R1+0x3528], R24 ;  /* 0x0035281801007387 */ /* 0x0003e20000100a00 */
[----:B0-----:R-:W-:Y:S02]  /*50aa0*/  MOV R26, R19 ;  /* 0x00000013001a7202 */ /* 0x001fe40000000f00 */
[----:B------:R-:W-:-:S02]  /*50ab0*/  MOV R27, R18 ;  /* 0x00000012001b7202 */ /* 0x000fc40000000f00 */
[----:B-1----:R-:W-:Y:S02]  /*50ac0*/  MOV R24, R23 ;  /* 0x0000001700187202 */ /* 0x002fe40000000f00 */
[----:B------:R-:W-:Y:S01]  /*50ad0*/  MOV R25, R22 ;  /* 0x0000001600197202 */ /* 0x000fe20000000f00 */
[----:B------:R-:W-:Y:S04]  /*50ae0*/  STL [R1+0x3194], R11 ;  /* 0x0031940b01007387 */ /* 0x000fe80000100800 */
[----:B------:R-:W-:Y:S02]  /*50af0*/  STL [R1+0x3190], R10 ;  /* 0x0031900a01007387 */ /* 0x000fe40000100800 */
[----:B------:R-:W-:Y:S02]  /*50b00*/  HMMA.16816.F32 R4, R24, R16, R4 ;  /* 0x000000101804723c */ /* 0x000fe40000001804 */
[----:B------:R-:W-:Y:S04]  /*50b10*/  STL [R1+0x318c], R9 ;  /* 0x00318c0901007387 */ /* 0x000fe80000100800 */
[----:B------:R0:W-:Y:S04]  /*50b20*/  STL [R1+0x3188], R8 ;  /* 0x0031880801007387 */ /* 0x0001e80000100800 */
[----:B0-----:R-:W3:Y:S04]  /*50b30*/  LDL.LU R8, [R1+0x5f0] ;  /* 0x0005f00001087983 */ /* 0x001ee80000300800 */
[----:B------:R-:W3:Y:S04]  /*50b40*/  LDL.LU R9, [R1+0x5f4] ;  /* 0x0005f40001097983 */ /* 0x000ee80000300800 */
[----:B------:R-:W3:Y:S04]  /*50b50*/  LDL.LU R10, [R1+0x5f8] ;  /* 0x0005f800010a7983 */ /* 0x000ee80000300800 */
[----:B------:R-:W3:Y:S04]  /*50b60*/  LDL.LU R11, [R1+0x5fc] ;  /* 0x0005fc00010b7983 */ /* 0x000ee80000300800 */
[----:B------:R0:W-:Y:S04]  /*50b70*/  STL.64 [R1+0x4a0], R4 ;  /* 0x0004a00401007387 */ /* 0x0001e80000100a00 */
[----:B------:R-:W-:Y:S01]  /*50b80*/  STL.64 [R1+0x4a8], R6 ;  /* 0x0004a80601007387 */ /* 0x000fe20000100a00 */
[----:B0-----:R-:W-:-:S02]  /*50b90*/  MOV R5, R16 ;  /* 0x0000001000057202 */ /* 0x001fc40000000f00 */
[----:B------:R-:W-:Y:S02]  /*50ba0*/  MOV R4, R17 ;  /* 0x0000001100047202 */ /* 0x000fe40000000f00 */
[----:B------:R-:W2:Y:S01]  /*50bb0*/  LDL.LU.64 R16, [R1+0x3580] ;  /* 0x0035800001107983 */ /* 0x000ea20000300a00 */
[C---:B---3--:R-:W-:Y:S08]  /*50bc0*/  HMMA.16816.F32 R8, R24.reuse, R20, R8 ;  /* 0x000000141808723c */ /* 0x048ff00000001808 */
[----:B--2---:R-:W-:Y:S11]  /*50bd0*/  HMMA.16816.F32 R12, R24, R16, R12 ;  /* 0x00000010180c723c */ /* 0x004ff6000000180c */
[----:B------:R-:W-:Y:S05]  /*50be0*/  @!UPT UIADD3 URZ, URZ, URZ, URZ ;  /* 0x0000003f3f3ff290 */ /* 0x000fea000fffe03f */
[----:B------:R-:W-:Y:S01]  /*50bf0*/  MOV R29, R11 ;  /* 0x0000000b001d7202 */ /* 0x000fe20000000f00 */
[----:B------:R-:W-:Y:S04]  /*50c00*/  STL.64 [R1+0x490], R8 ;  /* 0x0004900801007387 */ /* 0x000fe80000100a00 */
[----:B------:R-:W-:Y:S04]  /*50c10*/  STL [R1+0x498], R10 ;  /* 0x0004980a01007387 */ /* 0x000fe80000100800 */
[----:B------:R-:W-:Y:S04]  /*50c20*/  STL [R1+0x3198], R29 ;  /* 0x0031981d01007387 */ /* 0x000fe80000100800 */
[----:B------:R0:W-:Y:S02]  /*50c30*/  STL.64 [R1+0x3500], R16 ;  /* 0x0035001001007387 */ /* 0x0001e40000100a00 */
[----:B0-----:R-:W-:-:S02]  /*50c40*/  MOV R16, R5 ;  /* 0x0000000500107202 */ /* 0x001fc40000000f00 */
[----:B------:R-:W-:-:S05]  /*50c50*/  MOV R17, R4 ;  /* 0x0000000400117202 */ /* 0x000fca0000000f00 */
[----:B------:R0:W-:Y:S01]  /*50c60*/  STL.64 [R1+0x3520], R16 ;  /* 0x0035201001007387 */ /* 0x0001e20000100a00 */
[----:B------:R-:W-:Y:S01]  /*50c70*/  IMAD.MOV.U32 R11, RZ, RZ, R12 ;  /* 0x000000ffff0b7224 */ /* 0x000fe200078e000c */
[----:B------:R-:W-:Y:S02]  /*50c80*/  MOV R10, R13 ;  /* 0x0000000d000a7202 */ /* 0x000fe40000000f00 */
[----:B------:R-:W-:Y:S01]  /*50c90*/  MOV R9, R14 ;  /* 0x0000000e00097202 */ /* 0x000fe20000000f00 */
[----:B0-----:R-:W2:Y:S04]  /*50ca0*/  LDL.LU R16, [R1+0x580] ;  /* 0x0005800001107983 */ /* 0x001ea80000300800 */
[----:B------:R-:W2:Y:S04]  /*50cb0*/  LDL.LU R17, [R1+0x584] ;  /* 0x0005840001117983 */ /* 0x000ea80000300800 */
[----:B------:R-:W3:Y:S04]  /*50cc0*/  LDL.LU R18, [R1+0x588] ;  /* 0x0005880001127983 */ /* 0x000ee80000300800 */
[----:B------:R-:W3:Y:S01]  /*50cd0*/  LDL.LU R19, [R1+0x58c] ;  /* 0x00058c0001137983 */ /* 0x000ee20000300800 */
[----:B------:R-:W-:-:S03]  /*50ce0*/  MOV R8, R15 ;  /* 0x0000000f00087202 */ /* 0x000fc60000000f00 */
[----:B------:R-:W4:Y:S04]  /*50cf0*/  LDL R4, [R1+0x10] ;  /* 0x0000100001047983 */ /* 0x000f280000100800 */
[----:B------:R-:W4:Y:S04]  /*50d00*/  LDL R5, [R1+0x14] ;  /* 0x0000140001057983 */ /* 0x000f280000100800 */
        /* <DEDUP_REMOVED lines=10> */
[----:B------:R-:W2:Y:S04]  /*50db0*/  LDL.LU R20, [R1+0x5b0] ;  /* 0x0005b00001147983 */ /* 0x000ea80000300800 */
[----:B------:R-:W2:Y:S04]  /*50dc0*/  LDL.LU R21, [R1+0x5b4] ;  /* 0x0005b40001157983 */ /* 0x000ea80000300800 */
[----:B------:R-:W2:Y:S04]  /*50dd0*/  LDL.LU R22, [R1+0x5b8] ;  /* 0x0005b80001167983 */ /* 0x000ea80000300800 */
[----:B------:R-:W2:Y:S04]  /*50de0*/  LDL.LU R23, [R1+0x5bc] ;  /* 0x0005bc0001177983 */ /* 0x000ea80000300800 */
[----:B---3--:R-:W-:Y:S04]  /*50df0*/  STL.64 [R1+0x3540], R18 ;  /* 0x0035401201007387 */ /* 0x008fe80000100a00 */
[----:B------:R0:W-:Y:S04]  /*50e00*/  STL.64 [R1+0x3538], R16 ;  /* 0x0035381001007387 */ /* 0x0001e80000100a00 */
[----:B0-----:R-:W3:Y:S04]  /*50e10*/  LDL.LU R16, [R1+0x590] ;  /* 0x0005900001107983 */ /* 0x001ee80000300800 */
[----:B------:R-:W3:Y:S04]  /*50e20*/  LDL.LU R17, [R1+0x594] ;  /* 0x0005940001117983 */ /* 0x000ee80000300800 */
[----:B------:R-:W3:Y:S04]  /*50e30*/  LDL.LU R18, [R1+0x598] ;  /* 0x0005980001127983 */ /* 0x000ee80000300800 */
[----:B------:R-:W3:Y:S04]  /*50e40*/  LDL.LU R19, [R1+0x59c] ;  /* 0x00059c0001137983 */ /* 0x000ee80000300800 */
        /* <DEDUP_REMOVED lines=8> */
[----:B0-----:R-:W2:Y:S01]  /*50ed0*/  LDL.64 R8, [R1+0x50] ;  /* 0x0000500001087983 */ /* 0x001ea20000100a00 */
[C---:B----4-:R-:W-:Y:S03]  /*50ee0*/  HMMA.16816.F32 R4, R24.reuse, R4, R12 ;  /* 0x000000041804723c */ /* 0x050fe6000000180c */
[----:B--2---:R0:W-:Y:S04]  /*50ef0*/  STL.64 [R1+0x3508], R8 ;  /* 0x0035080801007387 */ /* 0x0041e80000100a00 */
[----:B0-----:R-:W2:Y:S04]  /*50f00*/  LDL.LU R8, [R1+0x570] ;  /* 0x0005700001087983 */ /* 0x001ea80000300800 */
[----:B------:R-:W2:Y:S04]  /*50f10*/  LDL.LU R9, [R1+0x574] ;  /* 0x0005740001097983 */ /* 0x000ea80000300800 */
[----:B------:R-:W4:Y:S04]  /*50f20*/  LDL.LU R10, [R1+0x578] ;  /* 0x00057800010a7983 */ /* 0x000f280000300800 */
[----:B------:R-:W4:Y:S04]  /*50f30*/  LDL.LU R11, [R1+0x57c] ;  /* 0x00057c00010b7983 */ /* 0x000f280000300800 */
[----:B----4-:R-:W-:Y:S04]  /*50f40*/  STL.64 [R1+0x3518], R10 ;  /* 0x0035180a01007387 */ /* 0x010fe80000100a00 */
[----:B--2---:R0:W-:Y:S04]  /*50f50*/  STL.64 [R1+0x3510], R8 ;  /* 0x0035100801007387 */ /* 0x0041e80000100a00 */
[----:B0-----:R-:W2:Y:S04]  /*50f60*/  LDL.LU.64 R8, [R1+0x2f0] ;  /* 0x0002f00001087983 */ /* 0x001ea80000300a00 */
[----:B------:R-:W4:Y:S04]  /*50f70*/  LDL.LU.64 R10, [R1+0x2f8] ;  /* 0x0002f800010a7983 */ /* 0x000f280000300a00 */
[----:B------:R-:W2:Y:S04]  /*50f80*/  LDL.LU.64 R14, [R1+0x3578] ;  /* 0x00357800010e7983 */ /* 0x000ea80000300a00 */
[----:B------:R-:W2:Y:S04]  /*50f90*/  LDL.LU.64 R12, [R1+0x3570] ;  /* 0x00357000010c7983 */ /* 0x000ea80000300a00 */
[----:B------:R-:W-:Y:S04]  /*50fa0*/  STL.64 [R1+0x3d0], R4 ;  /* 0x0003d00401007387 */ /* 0x000fe80000100a00 */
[----:B------:R0:W-:Y:S04]  /*50fb0*/  STL [R1+0x3d8], R6 ;  /* 0x0003d80601007387 */ /* 0x0001e80000100800 */
[----:B0-----:R-:W2:Y:S04]  /*50fc0*/  LDL.LU R6, [R1+0x3568] ;  /* 0x0035680001067983 */ /* 0x001ea80000300800 */
[----:B------:R-:W2:Y:S01]  /*50fd0*/  LDL.LU.64 R4, [R1+0x3560] ;  /* 0x0035600001047983 */ /* 0x000ea20000300a00 */
[----:B------:R-:W-:Y:S01]  /*50fe0*/  MOV R29, R7 ;  /* 0x00000007001d7202 */ /* 0x000fe20000000f00 */
[----:B--2---:R-:W-:Y:S11]  /*50ff0*/  HMMA.16816.F32 R12, R24, R4, R12 ;  /* 0x00000004180c723c */ /* 0x004ff6000000180c */
[----:B------:R-:W-:Y:S11]  /*51000*/  @!UPT UIADD3 URZ, URZ, URZ, URZ ;  /* 0x0000003f3f3ff290 */ /* 0x000ff6000fffe03f */
[----:B------:R-:W-:Y:S01]  /*51010*/  @!UPT UIADD3 URZ, URZ, URZ, URZ ;  /* 0x0000003f3f3ff290 */ /* 0x000fe2000fffe03f */
[----:B------:R0:W-:Y:S01]  /*51020*/  STL [R1+0x3b4], R13 ;  /* 0x0003b40d01007387 */ /* 0x0001e20000100800 */
[----:B------:R-:W-:-:S03]  /*51030*/  MOV R7, R12 ;  /* 0x0000000c00077202 */ /* 0x000fc60000000f00 */
[----:B------:R-:W-:Y:S04]  /*51040*/  STL.64 [R1+0x3b8], R14 ;  /* 0x0003b80e01007387 */ /* 0x000fe80000100a00 */
[----:B0-----:R-:W2:Y:S04]  /*51050*/  LDL.LU.64 R12, [R1+0x3558] ;  /* 0x00355800010c7983 */ /* 0x001ea80000300a00 */
[----:B------:R-:W-:Y:S04]  /*51060*/  STL.64 [R1+0x34e0], R6 ;  /* 0x0034e00601007387 */ /* 0x000fe80000100a00 */
        /* <DEDUP_REMOVED lines=11> */
[----:B------:R-:W3:Y:S02]  /*51120*/  LDL.LU.64 R20, [R1+0x3548] ;  /* 0x0035480001147983 */ /* 0x000ee40000300a00 */
[----:B---3--:R-:W-:Y:S02]  /*51130*/  HMMA.16816.F32 R24, R24, R20, R16 ;  /* 0x000000141818723c */ /* 0x008fe40000001810 */
[----:B------:R-:W3:Y:S04]  /*51140*/  LDL.LU.64 R18, [R1+0x3540] ;  /* 0x0035400001127983 */ /* 0x000ee80000300a00 */
[----:B------:R-:W3:Y:S11]  /*51150*/  LDL.LU.64 R16, [R1+0x3538] ;  /* 0x0035380001107983 */ /* 0x000ef60000300a00 */
[----:B------:R-:W-:Y:S06]  /*51160*/  @!UPT UIADD3 URZ, URZ, URZ, URZ ;  /* 0x0000003f3f3ff290 */ /* 0x000fec000fffe03f */
[----:B------:R-:W-:Y:S04]  /*51170*/  STL.64 [R1+0x370], R24 ;  /* 0x0003701801007387 */ /* 0x000fe80000100a00 */
[----:B------:R0:W-:Y:S04]  /*51180*/  STL.64 [R1+0x378], R26 ;  /* 0x0003781a01007387 */ /* 0x0001e80000100a00 */
[----:B0-----:R-:W2:Y:S04]  /*51190*/  LDL.LU.64 R26, [R1+0x3530] ;  /* 0x00353000011a7983 */ /* 0x001ea80000300a00 */
[----:B------:R-:W3:Y:S01]  /*511a0*/  LDL.LU.64 R24, [R1+0x3528] ;  /* 0x0035280001187983 */ /* 0x000ee20000300a00 */
[----:B----4-:R-:W-:-:S03]  /*511b0*/  MOV R15, R10 ;  /* 0x0000000a000f7202 */ /* 0x010fc60000000f00 */
[----:B------:R-:W-:Y:S01]  /*511c0*/  STL.64 [R1+0x34e8], R20 ;  /* 0x0034e81401007387 */ /* 0x000fe20000100a00 */
[----:B------:R-:W-:Y:S01]  /*511d0*/  MOV R14, R11 ;  /* 0x0000000b000e7202 */ /* 0x000fe20000000f00 */
[----:B---3--:R-:W-:Y:S11]  /*511e0*/  HMMA.16816.F32 R16, R8, R24, R16 ;  /* 0x000000180810723c */ /* 0x008ff60000001810 */
[----:B------:R-:W-:Y:S11]  /*511f0*/  @!UPT UIADD3 URZ, URZ, URZ, URZ ;  /* 0x0000003f3f3ff290 */ /* 0x000ff6000fffe03f */
[----:B------:R-:W-:Y:S01]  /*51200*/  @!UPT UIADD3 URZ, URZ, URZ, URZ ;  /* 0x0000003f3f3ff290 */ /* 0x000fe2000fffe03f */
[----:B------:R0:W-:Y:S04]  /*51210*/  STL.64 [R1+0x350], R16 ;  /* 0x0003501001007387 */ /* 0x0001e80000100a00 */
[----:B------:R1:W-:Y:S04]  /*51220*/  STL.64 [R1+0x358], R18 ;  /* 0x0003581201007387 */ /* 0x0003e80000100a00 */
[----:B0-----:R-:W3:Y:S01]  /*51230*/  LDL.LU.64 R16, [R1+0x3520] ;  /* 0x0035200001107983 */ /* 0x001ee20000300a00 */
[----:B-1----:R-:W-:Y:S01]  /*51240*/  IMAD.MOV.U32 R19, RZ, RZ, R8 ;  /* 0x000000ffff137224 */ /* 0x002fe200078e0008 */
[----:B------:R-:W-:-:S02]  /*51250*/  MOV R18, R9 ;  /* 0x0000000900127202 */ /* 0x000fc40000000f00 */
[----:B------:R-:W3:Y:S04]  /*51260*/  LDL.LU.64 R10, [R1+0x3518] ;  /* 0x00351800010a7983 */ /* 0x000ee80000300a00 */
[----:B------:R-:W3:Y:S04]  /*51270*/  LDL.LU.64 R8, [R1+0x3510] ;  /* 0x0035100001087983 */ /* 0x000ee80000300a00 */
[----:B--2---:R0:W-:Y:S04]  /*51280*/  STL.64 [R1+0x34a0], R26 ;  /* 0x0034a01a01007387 */ /* 0x0041e80000100a00 */
[----:B------:R1:W-:Y:S01]  /*51290*/  STL.64 [R1+0x3498], R24 ;  /* 0x0034981801007387 */ /* 0x0003e20000100a00 */
[----:B0-----:R-:W-:-:S02]  /*512a0*/  MOV R26, R15 ;  /* 0x0000000f001a7202 */ /* 0x001fc40000000f00 */
[----:B------:R-:W-:Y:S02]  /*512b0*/  MOV R27, R14 ;  /* 0x0000000e001b7202 */ /* 0x000fe40000000f00 */
[----:B-1----:R-:W-:Y:S02]  /*512c0*/  MOV R24, R19 ;  /* 0x0000001300187202 */ /* 0x002fe40000000f00 */
[----:B------:R-:W-:-:S07]  /*512d0*/  MOV R25, R18 ;  /* 0x0000001200197202 */ /* 0x000fce0000000f00 */
[C---:B---3--:R-:W-:Y:S01]  /*512e0*/  HMMA.16816.F32 R16, R24.reuse, R16, R8 ;  /* 0x000000101810723c */ /* 0x048fe20000001808 */
[----:B------:R-:W2:Y:S11]  /*512f0*/  LDL.LU.64 R8, [R1+0x3508] ;  /* 0x0035080001087983 */ /* 0x000eb60000300a00 */
[----:B------:R-:W-:Y:S11]  /*51300*/  @!UPT UIADD3 URZ, URZ, URZ, URZ ;  /* 0x0000003f3f3ff290 */ /* 0x000ff6000fffe03f */
[----:B------:R0:W-:Y:S04]  /*51310*/  STL.64 [R1+0x330], R16 ;  /* 0x0003301001007387 */ /* 0x0001e80000100a00 */
[----:B------:R1:W-:Y:S04]  /*51320*/  STL.64 [R1+0x338], R18 ;  /* 0x0003381201007387 */ /* 0x0003e80000100a00 */
[----:B0-----:R-:W3:Y:S04]  /*51330*/  LDL.LU.64 R16, [R1+0x3500] ;  /* 0x0035000001107983 */ /* 0x001ee80000300a00 */
[----:B------:R-:W3:Y:S01]  /*51340*/  LDL.LU.64 R10, [R1+0x34f8] ;  /* 0x0034f800010a7983 */ /* 0x000ee20000300a00 */
[----:B--2---:R-:W-:Y:S01]  /*51350*/  HMMA.16816.F32 R4, R24, R8, R4 ;  /* 0x000000081804723c */ /* 0x004fe20000001804 */
[----:B-1----:R-:W-:Y:S01]  /*51360*/  IMAD.MOV.U32 R19, RZ, RZ, R8 ;  /* 0x000000ffff137224 */ /* 0x002fe200078e0008 */
[----:B------:R-:W-:-:S02]  /*51370*/  MOV R18, R9 ;  /* 0x0000000900127202 */ /* 0x000fc40000000f00 */
[----:B------:R-:W3:Y:S11]  /*51380*/  LDL.LU.64 R8, [R1+0x34f0] ;  /* 0x0034f00001087983 */ /* 0x000ef60000300a00 */
[----:B------:R-:W-:Y:S09]  /*51390*/  @!UPT UIADD3 URZ, URZ, URZ, URZ ;  /* 0x0000003f3f3ff290 */ /* 0x000ff2000fffe03f */
[----:B------:R-:W-:Y:S02]  /*513a0*/  MOV R15, R7 ;  /* 0x00000007000f7202 */ /* 0x000fe40000000f00 */
[----:B------:R-:W-:Y:S01]  /*513b0*/  MOV R14, R6 ;  /* 0x00000006000e7202 */ /* 0x000fe20000000f00 */
[----:B------:R0:W-:Y:S04]  /*513c0*/  STL.64 [R1+0x310], R4 ;  /* 0x0003100401007387 */ /* 0x0001e80000100a00 */
[----:B------:R-:W-:Y:S04]  /*513d0*/  STL [R1+0x30dc], R15 ;  /* 0x0030dc0f01007387 */ /* 0x000fe80000100800 */
[----:B------:R-:W-:Y:S04]  /*513e0*/  STL [R1+0x30d8], R14 ;  /* 0x0030d80e01007387 */ /* 0x000fe80000100800 */
[----:B0-----:R-:W2:Y:S01]  /*513f0*/  LDL.LU R4, [R1+0x540] ;  /* 0x0005400001047983 */ /* 0x001ea20000300800 */
[----:B---3--:R-:W-:Y:S11]  /*51400*/  HMMA.16816.F32 R8, R24, R16, R8 ;  /* 0x000000101808723c */ /* 0x008ff60000001808 */
[----:B------:R-:W-:Y:S11]  /*51410*/  @!UPT UIADD3 URZ, URZ, URZ, URZ ;  /* 0x0000003f3f3ff290 */ /* 0x000ff6000fffe03f */
[----:B------:R-:W-:Y:S01]  /*51420*/  @!UPT UIADD3 URZ, URZ, URZ, URZ ;  /* 0x0000003f3f3ff290 */ /* 0x000fe2000fffe03f */
[----:B------:R0:W-:Y:S04]  /*51430*/  STL.64 [R1+0x4d0], R8 ;  /* 0x0004d00801007387 */ /* 0x0001e80000100a00 */
[----:B------:R1:W-:Y:S04]  /*51440*/  STL.64 [R1+0x4d8], R10 ;  /* 0x0004d80a01007387 */ /* 0x0003e80000100a00 */
[----:B------:R-:W2:Y:S04]  /*51450*/  LDL.LU R5, [R1+0x544] ;  /* 0x0005440001057983 */ /* 0x000ea80000300800 */
[----:B------:R-:W2:Y:S04]  /*51460*/  LDL.LU R6, [R1+0x548] ;  /* 0x0005480001067983 */ /* 0x000ea80000300800 */
[----:B------:R-:W2:Y:S04]  /*51470*/  LDL.LU R7, [R1+0x54c] ;  /* 0x00054c0001077983 */ /* 0x000ea80000300800 */
[----:B------:R-:W2:Y:S04]  /*51480*/  LDL.64 R20, [R1+0x10] ;  /* 0x0000100001147983 */ /* 0x000ea80000100a00 */
[----:B0-----:R-:W3:Y:S04]  /*51490*/  LDL.LU R8, [R1+0x740] ;  /* 0x0007400001087983 */ /* 0x001ee80000300800 */
[----:B------:R-:W3:Y:S01]  /*514a0*/  LDL.LU R9, [R1+0x744] ;  /* 0x0007440001097983 */ /* 0x000ee20000300800 */
[----:B-1----:R-:W-:-:S02]  /*514b0*/  MOV R10, R23 ;  /* 0x00000017000a7202 */ /* 0x002fc40000000f00 */
[----:B------:R-:W-:-:S05]  /*514c0*/  MOV R11, R22 ;  /* 0x00000016000b7202 */ /* 0x000fca0000000f00 */
[----:B------:R-:W-:Y:S04]  /*514d0*/  STL.64 [R1+0x33e8], R10 ;  /* 0x0033e80a01007387 */ /* 0x000fe80000100a00 */
[----:B---3--:R0:W-:Y:S02]  /*514e0*/  STL.64 [R1+0x33e0], R8 ;  /* 0x0033e00801007387 */ /* 0x0081e40000100a00 */
[----:B0-----:R-:W-:Y:S02]  /*514f0*/  MOV R8, R19 ;  /* 0x0000001300087202 */ /* 0x001fe40000000f00 */
[----:B------:R-:W-:-:S05]  /*51500*/  MOV R9, R18 ;  /* 0x0000001200097202 */ /* 0x000fca0000000f00 */
[----:B------:R0:W-:Y:S04]  /*51510*/  STL.64 [R1+0x3490], R8 ;  /* 0x0034900801007387 */ /* 0x0001e80000100a00 */
[----:B0-----:R-:W3:Y:S04]  /*51520*/  LDL.LU R8, [R1+0x520] ;  /* 0x0005200001087983 */ /* 0x001ee80000300800 */
[----:B------:R-:W3:Y:S04]  /*51530*/  LDL.LU R9, [R1+0x524] ;  /* 0x0005240001097983 */ /* 0x000ee80000300800 */
[----:B------:R-:W4:Y:S04]  /*51540*/  LDL.LU R10, [R1+0x528] ;  /* 0x00052800010a7983 */ /* 0x000f280000300800 */
[----:B------:R-:W4:Y:S04]  /*51550*/  LDL.LU R11, [R1+0x52c] ;  /* 0x00052c00010b7983 */ /* 0x000f280000300800 */
[----:B----4-:R-:W-:Y:S04]  /*51560*/  STL.64 [R1+0x34b0], R10 ;  /* 0x0034b00a01007387 */ /* 0x010fe80000100a00 */
[----:B---3--:R0:W-:Y:S04]  /*51570*/  STL.64 [R1+0x34a8], R8 ;  /* 0x0034a80801007387 */ /* 0x0081e80000100a00 */
[----:B0-----:R-:W3:Y:S04]  /*51580*/  LDL.LU R8, [R1+0x510] ;  /* 0x0005100001087983 */ /* 0x001ee80000300800 */
[----:B------:R-:W3:Y:S04]  /*51590*/  LDL.LU R9, [R1+0x514] ;  /* 0x0005140001097983 */ /* 0x000ee80000300800 */
[----:B------:R-:W4:Y:S04]  /*515a0*/  LDL.LU R10, [R1+0x518] ;  /* 0x00051800010a7983 */ /* 0x000f280000300800 */
[----:B------:R-:W4:Y:S01]  /*515b0*/  LDL.LU R11, [R1+0x51c] ;  /* 0x00051c00010b7983 */ /* 0x000f220000300800 */
[----:B--2---:R-:W-:Y:S03]  /*515c0*/  HMMA.16816.F32 R4, R24, R20, R4 ;  /* 0x000000141804723c */ /* 0x004fe60000001804 */
[----:B----4-:R-:W-:Y:S04]  /*515d0*/  STL.64 [R1+0x34c0], R10 ;  /* 0x0034c00a01007387 */ /* 0x010fe80000100a00 */
[----:B---3--:R0:W-:Y:S04]  /*515e0*/  STL.64 [R1+0x34b8], R8 ;  /* 0x0034b80801007387 */ /* 0x0081e80000100a00 */
[----:B0-----:R-:W2:Y:S04]  /*515f0*/  LDL.LU R8, [R1+0x500] ;  /* 0x0005000001087983 */ /* 0x001ea80000300800 */
[----:B------:R-:W2:Y:S04]  /*51600*/  LDL.LU R9, [R1+0x504] ;  /* 0x0005040001097983 */ /* 0x000ea80000300800 */
[----:B------:R-:W3:Y:S04]  /*51610*/  LDL.LU R10, [R1+0x508] ;  /* 0x00050800010a7983 */ /* 0x000ee80000300800 */
[----:B------:R-:W3:Y:S01]  /*51620*/  LDL.LU R11, [R1+0x50c] ;  /* 0x00050c00010b7983 */ /* 0x000ee20000300800 */
        /* <DEDUP_REMOVED lines=9> */
[----:B------:R-:W3:Y:S04]  /*516c0*/  LDL.LU.64 R20, [R1+0x34e8] ;  /* 0x0034e80001147983 */ /* 0x000ee80000300a00 */
[----:B------:R-:W-:Y:S04]  /*516d0*/  STL.64 [R1+0x4e0], R4 ;  /* 0x0004e00401007387 */ /* 0x000fe80000100a00 */
[----:B------:R0:W-:Y:S04]  /*516e0*/  STL [R1+0x4e8], R6 ;  /* 0x0004e80601007387 */ /* 0x0001e80000100800 */
[----:B0-----:R-:W4:Y:S04]  /*516f0*/  LDL.LU.64 R6, [R1+0x34e0] ;  /* 0x0034e00001067983 */ /* 0x001f280000300a00 */
[----:B------:R-:W2:Y:S04]  /*51700*/  LDL.LU.64 R4, [R1+0x34d8] ;  /* 0x0034d80001047983 */ /* 0x000ea80000300a00 */
[----:B------:R-:W-:Y:S04]  /*51710*/  STL.64 [R1+0x3488], R18 ;  /* 0x0034881201007387 */ /* 0x000fe80000100a00 */
[----:B------:R0:W-:Y:S04]  /*51720*/  STL.64 [R1+0x3480], R16 ;  /* 0x0034801001007387 */ /* 0x0001e80000100a00 */
[----:B0-----:R-:W3:Y:S04]  /*51730*/  LDL.LU.64 R16, [R1+0x2d0] ;  /* 0x0002d00001107983 */ /* 0x001ee80000300a00 */
[----:B------:R-:W3:Y:S01]  /*51740*/  LDL.LU.64 R18, [R1+0x2d8] ;  /* 0x0002d80001127983 */ /* 0x000ee20000300a00 */
[C---:B--2---:R-:W-:Y:S11]  /*51750*/  HMMA.16816.F32 R8, R24.reuse, R4, R8 ;  /* 0x000000041808723c */ /* 0x044ff60000001808 */
[----:B------:R-:W-:Y:S11]  /*51760*/  @!UPT UIADD3 URZ, URZ, URZ, URZ ;  /* 0x0000003f3f3ff290 */ /* 0x000ff6000fffe03f */
[----:B------:R-:W-:Y:S01]  /*51770*/  @!UPT UIADD3 URZ, URZ, URZ, URZ ;  /* 0x0000003f3f3ff290 */ /* 0x000fe2000fffe03f */
[----:B------:R0:W-:Y:S01]  /*51780*/  STL.64 [R1+0x4f0], R8 ;  /* 0x0004f00801007387 */ /* 0x0001e20000100a00 */
[----:B------:R-:W-:Y:S02]  /*51790*/  MOV R22, R10 ;  /* 0x0000000a00167202 */ /* 0x000fe40000000f00 */
[----:B------:R-:W-:Y:S02]  /*517a0*/  MOV R23, R11 ;  /* 0x0000000b00177202 */ /* 0x000fe40000000f00 */
[----:B------:R-:W2:Y:S04]  /*517b0*/  LDL.LU.64 R10, [R1+0x34d0] ;  /* 0x0034d000010a7983 */ /* 0x000ea80000300a00 */
[----:B0-----:R-:W2:Y:S04]  /*517c0*/  LDL.LU.64 R8, [R1+0x34c8] ;  /* 0x0034c80001087983 */ /* 0x001ea80000300a00 */
[----:B----4-:R-:W-:Y:S04]  /*517d0*/  STL.64 [R1+0x3460], R6 ;  /* 0x0034600601007387 */ /* 0x010fe80000100a00 */
[----:B------:R0:W-:Y:S04]  /*517e0*/  STL.64 [R1+0x3458], R4 ;  /* 0x0034580401007387 */ /* 0x0001e80000100a00 */
[----:B0-----:R-:W4:Y:S04]  /*517f0*/  LDL.LU R4, [R1+0x630] ;  /* 0x0006300001047983 */ /* 0x001f280000300800 */
[----:B------:R-:W4:Y:S04]  /*51800*/  LDL.LU R5, [R1+0x634] ;  /* 0x0006340001057983 */ /* 0x000f280000300800 */
[----:B------:R-:W4:Y:S04]  /*51810*/  LDL.LU R6, [R1+0x638] ;  /* 0x0006380001067983 */ /* 0x000f280000300800 */
[----:B------:R-:W4:Y:S01]  /*51820*/  LDL.LU R7, [R1+0x63c] ;  /* 0x00063c0001077983 */ /* 0x000f220000300800 */
[C---:B--2---:R-:W-:Y:S11]  /*51830*/  HMMA.16816.F32 R8, R24.reuse, R12, R8 ;  /* 0x0000000c1808723c */ /* 0x044ff60000001808 */
[----:B------:R-:W-:Y:S11]  /*51840*/  @!UPT UIADD3 URZ, URZ, URZ, URZ ;  /* 0x0000003f3f3ff290 */ /* 0x000ff6000fffe03f */
[----:B------:R-:W-:Y:S01]  /*51850*/  @!UPT UIADD3 URZ, URZ, URZ, URZ ;  /* 0x0000003f3f3ff290 */ /* 0x000fe2000fffe03f */
[----:B------:R-:W-:Y:S04]  /*51860*/  STL.64 [R1+0x500], R8 ;  /* 0x0005000801007387 */ /* 0x000fe80000100a00 */
[----:B------:R0:W-:Y:S04]  /*51870*/  STL.64 [R1+0x508], R10 ;  /* 0x0005080a01007387 */ /* 0x0001e80000100a00 */
[----:B0-----:R-:W3:Y:S04]  /*51880*/  LDL.LU.64 R10, [R1+0x34c0] ;  /* 0x0034c000010a7983 */ /* 0x001ee80000300a00 */
[----:B------:R-:W3:Y:S04]  /*51890*/  LDL.LU.64 R8, [R1+0x34b8] ;  /* 0x0034b80001087983 */ /* 0x000ee80000300a00 */
[----:B------:R-:W-:Y:S04]  /*518a0*/  STL [R1+0x3450], R15 ;  /* 0x0034500f01007387 */ /* 0x000fe80000100800 */
[----:B------:R0:W-:Y:S04]  /*518b0*/  STL.64 [R1+0x3448], R12 ;  /* 0x0034480c01007387 */ /* 0x0001e80000100a00 */
[----:B0-----:R-:W2:Y:S01]  /*518c0*/  LDL.64 R12, [R1+0x70] ;  /* 0x00007000010c7983 */ /* 0x001ea20000100a00 */
[----:B---3--:R-:W-:Y:S03]  /*518d0*/  HMMA.16816.F32 R24, R24, R20, R8 ;  /* 0x000000141818723c */ /* 0x008fe60000001808 */
[----:B------:R-:W3:Y:S04]  /*518e0*/  LDL.LU.64 R10, [R1+0x34b0] ;  /* 0x0034b000010a7983 */ /* 0x000ee80000300a00 */
[----:B------:R-:W3:Y:S11]  /*518f0*/  LDL.LU.64 R8, [R1+0x34a8] ;  /* 0x0034a80001087983 */ /* 0x000ef60000300a00 */
[----:B------:R-:W-:Y:S05]  /*51900*/  @!UPT UIADD3 URZ, URZ, URZ, URZ ;  /* 0x0000003f3f3ff290 */ /* 0x000fea000fffe03f */
[----:B------:R-:W-:Y:S04]  /*51910*/  STL.64 [R1+0x2f0], R24 ;  /* 0x0002f01801007387 */ /* 0x000fe80000100a00 */
[----:B------:R0:W-:Y:S04]  /*51920*/  STL.64 [R1+0x2f8], R26 ;  /* 0x0002f81a01007387 */ /* 0x0001e80000100a00 */
[----:B0-----:R-:W2:Y:S04]  /*51930*/  LDL.LU.64 R26, [R1+0x34a0] ;  /* 0x0034a000011a7983 */ /* 0x001ea80000300a00 */
[----:B------:R-:W3:Y:S04]  /*51940*/  LDL.LU.64 R24, [R1+0x3498] ;  /* 0x0034980001187983 */ /* 0x000ee80000300a00 */
[----:B------:R-:W-:Y:S04]  /*51950*/  STL.64 [R1+0x3440], R22 ;  /* 0x0034401601007387 */ /* 0x000fe80000100a00 */
[----:B------:R0:W-:Y:S04]  /*51960*/  STL.64 [R1+0x3438], R20 ;  /* 0x0034381401007387 */ /* 0x0001e80000100a00 */
[----:B0-----:R-:W2:Y:S04]  /*51970*/  LDL.LU R20, [R1+0x5a0] ;  /* 0x0005a00001147983 */ /* 0x001ea80000300800 */
[----:B------:R-:W2:Y:S04]  /*51980*/  LDL.LU R21, [R1+0x5a4] ;  /* 0x0005a40001157983 */ /* 0x000ea80000300800 */
[----:B------:R-:W2:Y:S04]  /*51990*/  LDL.LU R22, [R1+0x5a8] ;  /* 0x0005a80001167983 */ /* 0x000ea80000300800 */
[----:B------:R-:W2:Y:S01]  /*519a0*/  LDL.LU R23, [R1+0x5ac] ;  /* 0x0005ac0001177983 */ /* 0x000ea20000300800 */
[----:B---3--:R-:W-:Y:S11]  /*519b0*/  HMMA.16816.F32 R8, R16, R24, R8 ;  /* 0x000000181008723c */ /* 0x008ff60000001808 */
[----:B------:R-:W-:Y:S11]  /*519c0*/  @!UPT UIADD3 URZ, URZ, URZ, URZ ;  /* 0x0000003f3f3ff290 */ /* 0x000ff6000fffe03f */
[----:B------:R-:W-:Y:S01]  /*519d0*/  @!UPT UIADD3 URZ, URZ, URZ, URZ ;  /* 0x0000003f3f3ff290 */ /* 0x000fe2000fffe03f */
[----:B------:R0:W-:Y:S04]  /*519e0*/  STL.64 [R1+0x510], R8 ;  /* 0x0005100801007387 */ /* 0x0001e80000100a00 */
[----:B------:R1:W-:Y:S04]  /*519f0*/  STL.64 [R1+0x518], R10 ;  /* 0x0005180a01007387 */ /* 0x0003e80000100a00 */
[----:B0-----:R-:W4:Y:S01]  /*51a00*/  LDL.LU.64 R8, [R1+0x3490] ;  /* 0x0034900001087983 */ /* 0x001f220000300a00 */
[----:B------:R-:W-:Y:S02]  /*51a10*/  MOV R15, R16 ;  /* 0x00000010000f7202 */ /* 0x000fe40000000f00 */
[----:B------:R-:W-:Y:S01]  /*51a20*/  MOV R14, R17 ;  /* 0x00000011000e7202 */ /* 0x000fe20000000f00 */
        /* <DEDUP_REMOVED lines=10> */
[C---:B------:R-:W-:Y:S01]  /*51ad0*/  HMMA.16816.F32 R20, R24.reuse, R12, R20 ;  /* 0x0000000c1814723c */ /* 0x040fe20000001814 */
[----:B------:R-:W-:Y:S02]  /*51ae0*/  MOV R11, R12 ;  /* 0x0000000c000b7202 */ /* 0x000fe40000000f00 */
[----:B------:R-:W-:Y:S11]  /*51af0*/  MOV R10, R13 ;  /* 0x0000000d000a7202 */ /* 0x000ff60000000f00 */
[----:B------:R-:W-:Y:S09]  /*51b00*/  @!UPT UIADD3 URZ, URZ, URZ, URZ ;  /* 0x0000003f3f3ff290 */ /* 0x000ff2000fffe03f */
[----:B------:R-:W-:Y:S04]  /*51b10*/  STL.64 [R1+0x520], R20 ;  /* 0x0005201401007387 */ /* 0x000fe80000100a00 */
[----:B------:R-:W-:Y:S04]  /*51b20*/  STL.64 [R1+0x528], R22 ;  /* 0x0005281601007387 */ /* 0x000fe80000100a00 */
[----:B------:R-:W2:Y:S01]  /*51b30*/  LDL.LU R12, [R1+0x6a0] ;  /* 0x0006a000010c7983 */ /* 0x000ea20000300800 */
[----:B----4-:R-:W-:Y:S11]  /*51b40*/  HMMA.16816.F32 R4, R24, R8, R4 ;  /* 0x000000081804723c */ /* 0x010ff60000001804 */
[----:B------:R-:W-:Y:S11]  /*51b50*/  @!UPT UIADD3 URZ, URZ, URZ, URZ ;  /* 0x0000003f3f3ff290 */ /* 0x000ff6000fffe03f */
[----:B------:R-:W-:Y:S01]  /*51b60*/  @!UPT UIADD3 URZ, URZ, URZ, URZ ;  /* 0x0000003f3f3ff290 */ /* 0x000fe2000fffe03f */
[----:B------:R3:W-:Y:S04]  /*51b70*/  STL.64 [R1+0x540], R4 ;  /* 0x0005400401007387 */ /* 0x0007e80000100a00 */
[----:B------:R-:W-:Y:S04]  /*51b80*/  STL.64 [R1+0x548], R6 ;  /* 0x0005480601007387 */ /* 0x000fe80000100a00 */
[----:B------:R-:W2:Y:S04]  /*51b90*/  LDL.LU R13, [R1+0x6a4] ;  /* 0x0006a400010d7983 */ /* 0x000ea80000300800 */
[----:B------:R-:W4:Y:S04]  /*51ba0*/  LDL.LU R14, [R1+0x6a8] ;  /* 0x0006a800010e7983 */ /* 0x000f280000300800 */
[----:B------:R-:W4:Y:S01]  /*51bb0*/  LDL.LU R15, [R1+0x6ac] ;  /* 0x0006ac00010f7983 */ /* 0x000f220000300800 */
[----:B---3--:R-:W-:Y:S01]  /*51bc0*/  MOV R4, R19 ;  /* 0x0000001300047202 */ /* 0x008fe20000000f00 */
[----:B------:R-:W-:-:S02]  /*51bd0*/  IMAD.MOV.U32 R5, RZ, RZ, R18 ;  /* 0x000000ffff057224 */ /* 0x000fc400078e0012 */
[----:B----4-:R-:W-:Y:S04]  /*51be0*/  STL.64 [R1+0x3470], R14 ;  /* 0x0034700e01007387 */ /* 0x010fe80000100a00 */
[----:B--2---:R-:W-:Y:S04]  /*51bf0*/  STL.64 [R1+0x3468], R12 ;  /* 0x0034680c01007387 */ /* 0x004fe80000100a00 */
        /* <DEDUP_REMOVED lines=13> */
[----:B------:R0:W-:Y:S02]  /*51cd0*/  STL.64 [R1+0x33f8], R8 ;  /* 0x0033f80801007387 */ /* 0x0001e40000100a00 */
[----:B0-----:R-:W-:-:S02]  /*51ce0*/  MOV R8, R11 ;  /* 0x0000000b00087202 */ /* 0x001fc40000000f00 */
[----:B------:R-:W-:-:S05]  /*51cf0*/  MOV R9, R10 ;  /* 0x0000000a00097202 */ /* 0x000fca0000000f00 */
[----:B------:R0:W-:Y:S04]  /*51d00*/  STL.64 [R1+0x3410], R8 ;  /* 0x0034100801007387 */ /* 0x0001e80000100a00 */
        /* <DEDUP_REMOVED lines=11> */
[----:B------:R0:W-:Y:S04]  /*51dc0*/  STL.64 [R1+0x550], R4 ;  /* 0x0005500401007387 */ /* 0x0001e80000100a00 */
[----:B------:R-:W-:Y:S04]  /*51dd0*/  STL.64 [R1+0x558], R6 ;  /* 0x0005580601007387 */ /* 0x000fe80000100a00 */
[----:B0-----:R-:W3:Y:S04]  /*51de0*/  LDL.LU.64 R4, [R1+0x3478] ;  /* 0x0034780001047983 */ /* 0x001ee80000300a00 */
[----:B------:R0:W-:Y:S04]  /*51df0*/  STL.64 [R1+0x33f0], R16 ;  /* 0x0033f01001007387 */ /* 0x0001e80000100a00 */
[----:B0-----:R-:W2:Y:S04]  /*51e00*/  LDL.LU R16, [R1+0x720] ;  /* 0x0007200001107983 */ /* 0x001ea80000300800 */
[----:B------:R-:W2:Y:S04]  /*51e10*/  LDL.LU R17, [R1+0x724] ;  /* 0x0007240001117983 */ /* 0x000ea80000300800 */
[----:B------:R-:W2:Y:S04]  /*51e20*/  LDL.LU R18, [R1+0x728] ;  /* 0x0007280001127983 */ /* 0x000ea80000300800 */
[----:B------:R-:W2:Y:S01]  /*51e30*/  LDL.LU R19, [R1+0x72c] ;  /* 0x00072c0001137983 */ /* 0x000ea20000300800 */
[C---:B---3--:R-:W-:Y:S03]  /*51e40*/  HMMA.16816.F32 R4, R24.reuse, R4, R12 ;  /* 0x000000041804723c */ /* 0x048fe6000000180c */
[----:B--2---:R-:W-:Y:S04]  /*51e50*/  STL.64 [R1+0x3408], R18 ;  /* 0x0034081201007387 */ /* 0x004fe80000100a00 */
[----:B------:R0:W-:Y:S04]  /*51e60*/  STL.64 [R1+0x3400], R16 ;  /* 0x0034001001007387 */ /* 0x0001e80000100a00 */
[----:B0-----:R-:W2:Y:S04]  /*51e70*/  LDL.LU R16, [R1+0x700] ;  /* 0x0007000001107983 */ /* 0x001ea80000300800 */
[----:B------:R-:W2:Y:S04]  /*51e80*/  LDL.LU R17, [R1+0x704] ;  /* 0x0007040001117983 */ /* 0x000ea80000300800 */
[----:B------:R-:W2:Y:S04]  /*51e90*/  LDL.LU R18, [R1+0x708] ;  /* 0x0007080001127983 */ /* 0x000ea80000300800 */
[----:B------:R-:W2:Y:S04]  /*51ea0*/  LDL.LU R19, [R1+0x70c] ;  /* 0x00070c0001137983 */ /* 0x000ea80000300800 */
[----:B------:R-:W3:Y:S04]  /*51eb0*/  LDL.LU.64 R14, [R1+0x3470] ;  /* 0x00347000010e7983 */ /* 0x000ee80000300a00 */
[----:B------:R-:W3:Y:S04]  /*51ec0*/  LDL.LU.64 R12, [R1+0x3468] ;  /* 0x00346800010c7983 */ /* 0x000ee80000300a00 */
[----:B------:R-:W-:Y:S04]  /*51ed0*/  STL.64 [R1+0x560], R4 ;  /* 0x0005600401007387 */ /* 0x000fe80000100a00 */
[----:B------:R0:W-:Y:S04]  /*51ee0*/  STL.64 [R1+0x568], R6 ;  /* 0x0005680601007387 */ /* 0x0001e80000100a00 */
[----:B0-----:R-:W2:Y:S04]  /*51ef0*/  LDL.LU.64 R6, [R1+0x3460] ;  /* 0x0034600001067983 */ /* 0x001ea80000300a00 */
[----:B------:R-:W3:Y:S02]  /*51f00*/  LDL.LU.64 R4, [R1+0x3458] ;  /* 0x0034580001047983 */ /* 0x000ee40000300a00 */
[C---:B---3--:R-:W-:Y:S11]  /*51f10*/  HMMA.16816.F32 R12, R24.reuse, R4, R12 ;  /* 0x00000004180c723c */ /* 0x048ff6000000180c */
[----:B------:R-:W-:Y:S11]  /*51f20*/  @!UPT UIADD3 URZ, URZ, URZ, URZ ;  /* 0x0000003f3f3ff290 */ /* 0x000ff6000fffe03f */
[----:B------:R-:W-:Y:S01]  /*51f30*/  @!UPT UIADD3 URZ, URZ, URZ, URZ ;  /* 0x0000003f3f3ff290 */ /* 0x000fe2000fffe03f */
[----:B------:R-:W-:Y:S04]  /*51f40*/  STL.64 [R1+0x570], R12 ;  /* 0x0005700c01007387 */ /* 0x000fe80000100a00 */
[----:B------:R0:W-:Y:S04]  /*51f50*/  STL.64 [R1+0x578], R14 ;  /* 0x0005780e01007387 */ /* 0x0001e80000100a00 */
[----:B0-----:R-:W3:Y:S04]  /*51f60*/  LDL.LU R15, [R1+0x3450] ;  /* 0x00345000010f7983 */ /* 0x001ee80000300800 */
[----:B------:R-:W4:Y:S04]  /*51f70*/  LDL.LU.64 R12, [R1+0x3448] ;  /* 0x00344800010c7983 */ /* 0x000f280000300a00 */
[----:B--2---:R-:W-:Y:S04]  /*51f80*/  STL.64 [R1+0x33d8], R6 ;  /* 0x0033d80601007387 */ /* 0x004fe80000100a00 */
[----:B------:R0:W-:Y:S04]  /*51f90*/  STL.64 [R1+0x33d0], R4 ;  /* 0x0033d00401007387 */ /* 0x0001e80000100a00 */
[----:B0-----:R-:W2:Y:S04]  /*51fa0*/  LDL.LU.64 R4, [R1+0x2b0] ;  /* 0x0002b00001047983 */ /* 0x001ea80000300a00 */
[----:B------:R-:W2:Y:S01]  /*51fb0*/  LDL.LU.64 R6, [R1+0x2b8] ;  /* 0x0002b80001067983 */ /* 0x000ea20000300a00 */
[C---:B----4-:R-:W-:Y:S11]  /*51fc0*/  HMMA.16816.F32 R20, R24.reuse, R12, R20 ;  /* 0x0000000c1814723c */ /* 0x050ff60000001814 */
[----:B------:R-:W-:Y:S11]  /*51fd0*/  @!UPT UIADD3 URZ, URZ, URZ, URZ ;  /* 0x0000003f3f3ff290 */ /* 0x000ff6000fffe03f */
[----:B------:R-:W-:Y:S01]  /*51fe0*/  @!UPT UIADD3 URZ, URZ, URZ, URZ ;  /* 0x0000003f3f3ff290 */ /* 0x000fe2000fffe03f */
[----:B------:R-:W-:Y:S04]  /*51ff0*/  STL.64 [R1+0x590], R20 ;  /* 0x0005901401007387 */ /* 0x000fe80000100a00 */
[----:B------:R0:W-:Y:S04]  /*52000*/  STL.64 [R1+0x598], R22 ;  /* 0x0005981601007387 */ /* 0x0001e80000100a00 */
[----:B0-----:R-:W4:Y:S04]  /*52010*/  LDL.LU.64 R22, [R1+0x3440] ;  /* 0x0034400001167983 */ /* 0x001f280000300a00 */
        /* <DEDUP_REMOVED lines=8> */
[----:B------:R-:W2:Y:S02]  /*520a0*/  LDL.LU.64 R24, [R1+0x3418] ;  /* 0x0034180001187983 */ /* 0x000ea40000300a00 */
[----:B--2---:R-:W-:Y:S11]  /*520b0*/  HMMA.16816.F32 R8, R4, R24, R8 ;  /* 0x000000180408723c */ /* 0x004ff60000001808 */
[----:B------:R-:W-:Y:S11]  /*520c0*/  @!UPT UIADD3 URZ, URZ, URZ, URZ ;  /* 0x0000003f3f3ff290 */ /* 0x000ff6000fffe03f */
[----:B------:R-:W-:Y:S01]  /*520d0*/  @!UPT UIADD3 URZ, URZ, URZ, URZ ;  /* 0x0000003f3f3ff290 */ /* 0x000fe2000fffe03f */
[----:B------:R0:W-:Y:S04]  /*520e0*/  STL.64 [R1+0x5a0], R8 ;  /* 0x0005a00801007387 */ /* 0x0001e80000100a00 */
[----:B------:R1:W-:Y:S04]  /*520f0*/  STL.64 [R1+0x5a8], R10 ;  /* 0x0005a80a01007387 */ /* 0x0003e80000100a00 */
[----:B0-----:R-:W2:Y:S01]  /*52100*/  LDL.LU.64 R8, [R1+0x3410] ;  /* 0x0034100001087983 */ /* 0x001ea20000300a00 */
[----:B------:R-:W-:Y:S02]  /*52110*/  MOV R28, R4 ;  /* 0x00000004001c7202 */ /* 0x000fe40000000f00 */
[----:B------:R-:W-:Y:S01]  /*52120*/  MOV R14, R5 ;  /* 0x00000005000e7202 */ /* 0x000fe20000000f00 */
[----:B------:R-:W3:Y:S01]  /*52130*/  LDL.LU R4, [R1+0x750] ;  /* 0x0007500001047983 */ /* 0x000ee20000300800 */
[----:B-1----:R-:W-:-:S02]  /*52140*/  MOV R11, R6 ;  /* 0x00000006000b7202 */ /* 0x002fc40000000f00 */
[----:B------:R-:W-:Y:S01]  /*52150*/  MOV R10, R7 ;  /* 0x00000007000a7202 */ /* 0x000fe20000000f00 */
[----:B------:R-:W3:Y:S04]  /*52160*/  LDL.LU R5, [R1+0x754] ;  /* 0x0007540001057983 */ /* 0x000ee80000300800 */
[----:B------:R-:W3:Y:S04]  /*52170*/  LDL.LU R6, [R1+0x758] ;  /* 0x0007580001067983 */ /* 0x000ee80000300800 */
[----:B------:R-:W3:Y:S04]  /*52180*/  LDL.LU R7, [R1+0x75c] ;  /* 0x00075c0001077983 */ /* 0x000ee80000300800 */
[----:B------:R0:W-:Y:S04]  /*52190*/  STL.64 [R1+0x33b8], R26 ;  /* 0x0033b81a01007387 */ /* 0x0001e80000100a00 */
[----:B------:R1:W-:Y:S01]  /*521a0*/  STL.64 [R1+0x33b0], R24 ;  /* 0x0033b01801007387 */ /* 0x0003e20000100a00 */
[----:B0-----:R-:W-:-:S02]  /*521b0*/  MOV R26, R11 ;  /* 0x0000000b001a7202 */ /* 0x001fc40000000f00 */
[----:B------:R-:W-:Y:S02]  /*521c0*/  MOV R27, R10 ;  /* 0x0000000a001b7202 */ /* 0x000fe40000000f00 */
[----:B-1----:R-:W-:Y:S01]  /*521d0*/  MOV R24, R28 ;  /* 0x0000001c00187202 */ /* 0x002fe20000000f00 */
[----:B------:R-:W-:-:S07]  /*521e0*/  IMAD.MOV.U32 R25, RZ, RZ, R14 ;  /* 0x000000ffff197224 */ /* 0x000fce00078e000e */
[C---:B--2---:R-:W-:Y:S01]  /*521f0*/  HMMA.16816.F32 R8, R24.reuse, R8, R16 ;  /* 0x000000081808723c */ /* 0x044fe20000001810 */
[----:B------:R-:W2:Y:S04]  /*52200*/  LDL.LU.64 R18, [R1+0x3408] ;  /* 0x0034080001127983 */ /* 0x000ea80000300a00 */
[----:B------:R-:W2:Y:S11]  /*52210*/  LDL.LU.64 R16, [R1+0x3400] ;  /* 0x0034000001107983 */ /* 0x000eb60000300a00 */
[----:B------:R-:W-:Y:S07]  /*52220*/  @!UPT UIADD3 URZ, URZ, URZ, URZ ;  /* 0x0000003f3f3ff290 */ /* 0x000fee000fffe03f */
[----:B------:R0:W-:Y:S04]  /*52230*/  STL.64 [R1+0x5b0], R8 ;  /* 0x0005b00801007387 */ /* 0x0001e80000100a00 */
[----:B------:R2:W-:Y:S04]  /*52240*/  STL.64 [R1+0x5b8], R10 ;  /* 0x0005b80a01007387 */ /* 0x0005e80000100a00 */
[----:B0-----:R-:W2:Y:S02]  /*52250*/  LDL.LU.64 R8, [R1+0x33f8] ;  /* 0x0033f80001087983 */ /* 0x001ea40000300a00 */
[C---:B--2---:R-:W-:Y:S02]  /*52260*/  HMMA.16816.F32 R8, R24.reuse, R8, R16 ;  /* 0x000000081808723c */ /* 0x044fe40000001810 */
[----:B------:R-:W2:Y:S11]  /*52270*/  LDL.LU.64 R16, [R1+0x33f0] ;  /* 0x0033f00001107983 */ /* 0x000eb60000300a00 */
[----:B------:R-:W-:Y:S10]  /*52280*/  @!UPT UIADD3 URZ, URZ, URZ, URZ ;  /* 0x0000003f3f3ff290 */ /* 0x000ff4000fffe03f */
[----:B------:R-:W-:Y:S04]  /*52290*/  STL.64 [R1+0x5c0], R8 ;  /* 0x0005c00801007387 */ /* 0x000fe80000100a00 */
[----:B------:R0:W-:Y:S04]  /*522a0*/  STL.64 [R1+0x5c8], R10 ;  /* 0x0005c80a01007387 */ /* 0x0001e80000100a00 */
[----:B0-----:R-:W3:Y:S04]  /*522b0*/  LDL.LU.64 R10, [R1+0x33e8] ;  /* 0x0033e800010a7983 */ /* 0x001ee80000300a00 */
[----:B------:R-:W3:Y:S04]  /*522c0*/  LDL.LU.64 R8, [R1+0x33e0] ;  /* 0x0033e00001087983 */ /* 0x000ee80000300a00 */
[----:B--2---:R0:W-:Y:S01]  /*522d0*/  STL.64 [R1+0x3388], R16 ;  /* 0x0033881001007387 */ /* 0x0041e20000100a00 */
[C---:B---3--:R-:W-:Y:S03]  /*522e0*/  HMMA.16816.F32 R8, R24.reuse, R16, R8 ;  /* 0x000000101808723c */ /* 0x048fe60000001808 */
[----:B0-----:R-:W2:Y:S11]  /*522f0*/  LDL.LU R16, [R1+0x940] ;  /* 0x0009400001107983 */ /* 0x001eb60000300800 */
[----:B------:R-:W-:Y:S09]  /*52300*/  @!UPT UIADD3 URZ, URZ, URZ, URZ ;  /* 0x0000003f3f3ff290 */ /* 0x000ff2000fffe03f */
[----:B------:R0:W-:Y:S04]  /*52310*/  STL.64 [R1+0x5d0], R8 ;  /* 0x0005d00801007387 */ /* 0x0001e80000100a00 */
[----:B------:R1:W-:Y:S04]  /*52320*/  STL.64 [R1+0x5d8], R10 ;  /* 0x0005d80a01007387 */ /* 0x0003e80000100a00 */
[----:B------:R-:W2:Y:S04]  /*52330*/  LDL.LU R17, [R1+0x944] ;  /* 0x0009440001117983 */ /* 0x000ea80000300800 */
[----:B------:R-:W2:Y:S04]  /*52340*/  LDL.LU R18, [R1+0x948] ;  /* 0x0009480001127983 */ /* 0x000ea80000300800 */
[----:B------:R-:W2:Y:S04]  /*52350*/  LDL.LU R19, [R1+0x94c] ;  /* 0x00094c0001137983 */ /* 0x000ea80000300800 */
        /* <DEDUP_REMOVED lines=16> */
[----:B---3--:R-:W-:Y:S04]  /*52460*/  STL.64 [R1+0x33c8], R10 ;  /* 0x0033c80a01007387 */ /* 0x008fe80000100a00 */
[----:B--2---:R0:W-:Y:S04]  /*52470*/  STL.64 [R1+0x33c0], R8 ;  /* 0x0033c00801007387 */ /* 0x0041e80000100a00 */
[----:B0-----:R-:W2:Y:S02]  /*52480*/  LDL.64 R8, [R1+0x10] ;  /* 0x0000100001087983 */ /* 0x001ea40000100a00 */
[----:B--2---:R-:W-:Y:S11]  /*52490*/  HMMA.16816.F32 R4, R24, R8, R4 ;  /* 0x000000081804723c */ /* 0x004ff60000001804 */
[----:B------:R-:W-:Y:S11]  /*524a0*/  @!UPT UIADD3 URZ, URZ, URZ, URZ ;  /* 0x0000003f3f3ff290 */ /* 0x000ff6000fffe03f */
[----:B------:R-:W-:Y:S01]  /*524b0*/  @!UPT UIADD3 URZ, URZ, URZ, URZ ;  /* 0x0000003f3f3ff290 */ /* 0x000fe2000fffe03f */
[----:B------:R-:W-:Y:S04]  /*524c0*/  STL.64 [R1+0x5e0], R4 ;  /* 0x0005e00401007387 */ /* 0x000fe80000100a00 */
[----:B------:R0:W-:Y:S04]  /*524d0*/  STL.64 [R1+0x5e8], R6 ;  /* 0x0005e80601007387 */ /* 0x0001e80000100a00 */
[----:B0-----:R-:W2:Y:S04]  /*524e0*/  LDL.LU.64 R6, [R1+0x33d8] ;  /* 0x0033d80001067983 */ /* 0x001ea80000300a00 */
[----:B------:R-:W3:Y:S01]  /*524f0*/  LDL.LU.64 R4, [R1+0x33d0] ;  /* 0x0033d00001047983 */ /* 0x000ee20000300a00 */
[----:B------:R-:W-:-:S02]  /*52500*/  MOV R28, R8 ;  /* 0x00000008001c7202 */ /* 0x000fc40000000f00 */
[----:B------:R-:W-:Y:S02]  /*52510*/  MOV R14, R9 ;  /* 0x00000009000e7202 */ /* 0x000fe40000000f00 */
[C---:B---3--:R-:W-:Y:S01]  /*52520*/  HMMA.16816.F32 R8, R24.reuse, R4, R16 ;  /* 0x000000041808723c */ /* 0x048fe20000001810 */
[----:B------:R-:W3:Y:S11]  /*52530*/  LDL.LU R16, [R1+0x8f0] ;  /* 0x0008f00001107983 */ /* 0x000ef60000300800 */
[----:B------:R-:W-:Y:S11]  /*52540*/  @!UPT UIADD3 URZ, URZ, URZ, URZ ;  /* 0x0000003f3f3ff290 */ /* 0x000ff6000fffe03f */
[----:B------:R0:W-:Y:S04]  /*52550*/  STL.64 [R1+0x600], R8 ;  /* 0x0006000801007387 */ /* 0x0001e80000100a00 */
[----:B------:R1:W-:Y:S04]  /*52560*/  STL.64 [R1+0x608], R10 ;  /* 0x0006080a01007387 */ /* 0x0003e80000100a00 */
[----:B------:R-:W3:Y:S04]  /*52570*/  LDL.LU R17, [R1+0x8f4] ;  /* 0x0008f40001117983 */ /* 0x000ee80000300800 */
[----:B------:R-:W2:Y:S04]  /*52580*/  LDL.LU R18, [R1+0x8f8] ;  /* 0x0008f80001127983 */ /* 0x000ea80000300800 */
[----:B------:R-:W2:Y:S04]  /*52590*/  LDL.LU R19, [R1+0x8fc] ;  /* 0x0008fc0001137983 */ /* 0x000ea80000300800 */
[----:B0-----:R-:W3:Y:S04]  /*525a0*/  LDL.LU R8, [R1+0x920] ;  /* 0x0009200001087983 */ /* 0x001ee80000300800 */
[----:B------:R-:W4:Y:S04]  /*525b0*/  LDL.LU R9, [R1+0x924] ;  /* 0x0009240001097983 */ /* 0x000f280000300800 */
[----:B-1----:R-:W4:Y:S04]  /*525c0*/  LDL.LU R10, [R1+0x928] ;  /* 0x00092800010a7983 */ /* 0x002f280000300800 */
[----:B------:R-:W4:Y:S04]  /*525d0*/  LDL.LU R11, [R1+0x92c] ;  /* 0x00092c00010b7983 */ /* 0x000f280000300800 */
[----:B--2---:R-:W-:Y:S04]  /*525e0*/  STL.64 [R1+0x3398], R18 ;  /* 0x0033981201007387 */ /* 0x004fe80000100a00 */
[----:B---3--:R0:W-:Y:S04]  /*525f0*/  STL.64 [R1+0x3390], R16 ;  /* 0x0033901001007387 */ /* 0x0081e80000100a00 */
[----:B0-----:R-:W2:Y:S04]  /*52600*/  LDL.64 R16, [R1+0x70] ;  /* 0x0000700001107983 */ /* 0x001ea80000100a00 */
[----:B--2---:R0:W-:Y:S04]  /*52610*/  STL.64 [R1+0x33a8], R16 ;  /* 0x0033a81001007387 */ /* 0x0041e80000100a00 */
[----:B0-----:R-:W2:Y:S04]  /*52620*/  LDL.LU R16, [R1+0x910] ;  /* 0x0009100001107983 */ /* 0x001ea80000300800 */
[----:B------:R-:W2:Y:S04]  /*52630*/  LDL.LU R17, [R1+0x914] ;  /* 0x0009140001117983 */ /* 0x000ea80000300800 */
[----:B------:R-:W2:Y:S04]  /*52640*/  LDL.LU R18, [R1+0x918] ;  /* 0x0009180001127983 */ /* 0x000ea80000300800 */
[----:B------:R-:W2:Y:S04]  /*52650*/  LDL.LU R19, [R1+0x91c] ;  /* 0x00091c0001137983 */ /* 0x000ea80000300800 */
[----:B------:R-:W-:Y:S04]  /*52660*/  STL.64 [R1+0x3370], R6 ;  /* 0x0033700601007387 */ /* 0x000fe80000100a00 */
[----:B------:R0:W-:Y:S04]  /*52670*/  STL.64 [R1+0x3368], R4 ;  /* 0x0033680401007387 */ /* 0x0001e80000100a00 */
[----:B0-----:R-:W3:Y:S04]  /*52680*/  LDL.LU R4, [R1+0x930] ;  /* 0x0009300001047983 */ /* 0x001ee80000300800 */
[----:B------:R-:W3:Y:S04]  /*52690*/  LDL.LU R5, [R1+0x934] ;  /* 0x0009340001057983 */ /* 0x000ee80000300800 */
[----:B------:R-:W3:Y:S04]  /*526a0*/  LDL.LU R6, [R1+0x938] ;  /* 0x0009380001067983 */ /* 0x000ee80000300800 */
[----:B------:R-:W3:Y:S02]  /*526b0*/  LDL.LU R7, [R1+0x93c] ;  /* 0x00093c0001077983 */ /* 0x000ee40000300800 */
[----:B---3--:R-:W-:Y:S11]  /*526c0*/  HMMA.16816.F32 R4, R24, R12, R4 ;  /* 0x0000000c1804723c */ /* 0x008ff60000001804 */
[----:B------:R-:W-:Y:S11]  /*526d0*/  @!UPT UIADD3 URZ, URZ, URZ, URZ ;  /* 0x0000003f3f3ff290 */ /* 0x000ff6000fffe03f */
[----:B------:R-:W-:Y:S01]  /*526e0*/  @!UPT UIADD3 URZ, URZ, URZ, URZ ;  /* 0x0000003f3f3ff290 */ /* 0x000fe2000fffe03f */
[----:B------:R0:W-:Y:S04]  /*526f0*/  STL.64 [R1+0x620], R4 ;  /* 0x0006200401007387 */ /* 0x0001e80000100a00 */
[----:B------:R-:W-:Y:S01]  /*52700*/  STL.64 [R1+0x628], R6 ;  /* 0x0006280601007387 */ /* 0x000fe20000100a00 */
[----:B0-----:R-:W-:Y:S02]  /*52710*/  MOV R4, R28 ;  /* 0x0000001c00047202 */ /* 0x001fe40000000f00 */
[----:B------:R-:W-:-:S05]  /*52720*/  MOV R5, R14 ;  /* 0x0000000e00057202 */ /* 0x000fca0000000f00 */
[----:B------:R0:W-:Y:S04]  /*52730*/  STL.64 [R1+0x33a0], R4 ;  /* 0x0033a00401007387 */ /* 0x0001e80000100a00 */
[----:B0-----:R-:W3:Y:S04]  /*52740*/  LDL.LU R4, [R1+0x900] ;  /* 0x0009000001047983 */ /* 0x001ee80000300800 */
[----:B------:R-:W3:Y:S04]  /*52750*/  LDL.LU R5, [R1+0x904] ;  /* 0x0009040001057983 */ /* 0x000ee80000300800 */
[----:B------:R-:W3:Y:S04]  /*52760*/  LDL.LU R6, [R1+0x908] ;  /* 0x0009080001067983 */ /* 0x000ee80000300800 */
[----:B------:R-:W3:Y:S04]  /*52770*/  LDL.LU R7, [R1+0x90c] ;  /* 0x00090c0001077983 */ /* 0x000ee80000300800 */
[----:B------:R-:W-:Y:S04]  /*52780*/  STL [R1+0x3360], R15 ;  /* 0x0033600f01007387 */ /* 0x000fe80000100800 */
        /* <DEDUP_REMOVED lines=12> */
[----:B------:R-:W4:Y:S04]  /*52850*/  LDL.LU.64 R10, [R1+0x33c8] ;  /* 0x0033c800010a7983 */ /* 0x000f280000300a00 */
[----:B------:R-:W4:Y:S04]  /*52860*/  LDL.LU.64 R8, [R1+0x33c0] ;  /* 0x0033c00001087983 */ /* 0x000f280000300a00 */
[----:B------:R-:W-:Y:S04]  /*52870*/  STL.64 [R1+0x610], R24 ;  /* 0x0006101801007387 */ /* 0x000fe80000100a00 */
[----:B------:R0:W-:Y:S04]  /*52880*/  STL.64 [R1+0x618], R26 ;  /* 0x0006181a01007387 */ /* 0x0001e80000100a00 */
[----:B0-----:R-:W2:Y:S04]  /*52890*/  LDL.LU.64 R26, [R1+0x33b8] ;  /* 0x0033b800011a7983 */ /* 0x001ea80000300a00 */
[----:B------:R-:W4:Y:S04]  /*528a0*/  LDL.LU.64 R24, [R1+0x33b0] ;  /* 0x0033b00001187983 */ /* 0x000f280000300a00 */
[----:B------:R-:W-:Y:S04]  /*528b0*/  STL.64 [R1+0x3350], R22 ;  /* 0x0033501601007387 */ /* 0x000fe80000100a00 */
[----:B------:R0:W-:Y:S04]  /*528c0*/  STL.64 [R1+0x3348], R20 ;  /* 0x0033481401007387 */ /* 0x0001e80000100a00 */
[----:B0-----:R-:W2:Y:S04]  /*528d0*/  LDL.LU R20, [R1+0x8e0] ;  /* 0x0008e00001147983 */ /* 0x001ea80000300800 */
[----:B------:R-:W2:Y:S04]  /*528e0*/  LDL.LU R21, [R1+0x8e4] ;  /* 0x0008e40001157983 */ /* 0x000ea80000300800 */
[----:B------:R-:W2:Y:S04]  /*528f0*/  LDL.LU R22, [R1+0x8e8] ;  /* 0x0008e80001167983 */ /* 0x000ea80000300800 */
[----:B------:R-:W2:Y:S01]  /*52900*/  LDL.LU R23, [R1+0x8ec] ;  /* 0x0008ec0001177983 */ /* 0x000ea20000300800 */
[C---:B----4-:R-:W-:Y:S11]  /*52910*/  HMMA.16816.F32 R16, R8.reuse, R24, R16 ;  /* 0x000000180810723c */ /* 0x050ff60000001810 */
[----:B------:R-:W-:Y:S11]  /*52920*/  @!UPT UIADD3 URZ, URZ, URZ, URZ ;  /* 0x0000003f3f3ff290 */ /* 0x000ff6000fffe03f */
[----:B------:R-:W-:Y:S01]  /*52930*/  @!UPT UIADD3 URZ, URZ, URZ, URZ ;  /* 0x0000003f3f3ff290 */ /* 0x000fe2000fffe03f */
[----:B------:R0:W-:Y:S04]  /*52940*/  STL.64 [R1+0x630], R16 ;  /* 0x0006301001007387 */ /* 0x0001e80000100a00 */
[----:B------:R-:W-:Y:S04]  /*52950*/  STL.64 [R1+0x638], R18 ;  /* 0x0006381201007387 */ /* 0x000fe80000100a00 */
[----:B0-----:R-:W3:Y:S04]  /*52960*/  LDL.LU.64 R16, [R1+0x33a8] ;  /* 0x0033a80001107983 */ /* 0x001ee80000300a00 */
[----:B--2---:R-:W-:Y:S04]  /*52970*/  STL.64 [R1+0x3340], R26 ;  /* 0x0033401a01007387 */ /* 0x004fe80000100a00 */
[----:B------:R0:W-:Y:S04]  /*52980*/  STL.64 [R1+0x3338], R24 ;  /* 0x0033381801007387 */ /* 0x0001e80000100a00 */
[----:B0-----:R-:W2:Y:S01]  /*52990*/  LDL.64 R24, [R1+0x50] ;  /* 0x0000500001187983 */ /* 0x001ea20000100a00 */
[----:B---3--:R-:W-:Y:S11]  /*529a0*/  HMMA.16816.F32 R4, R8, R16, R4 ;  /* 0x000000100804723c */ /* 0x008ff60000001804 */
[----:B------:R-:W-:Y:S11]  /*529b0*/  @!UPT UIADD3 URZ, URZ, URZ, URZ ;  /* 0x0000003f3f3ff290 */ /* 0x000ff6000fffe03f */
[----:B------:R-:W-:Y:S01]  /*529c0*/  @!UPT UIADD3 URZ, URZ, URZ, URZ ;  /* 0x0000003f3f3ff290 */ /* 0x000fe2000fffe03f */
[----:B------:R0:W-:Y:S04]  /*529d0*/  STL.64 [R1+0x660], R4 ;  /* 0x0006600401007387 */ /* 0x0001e80000100a00 */
[----:B------:R1:W-:Y:S04]  /*529e0*/  STL.64 [R1+0x668], R6 ;  /* 0x0006680601007387 */ /* 0x0003e80000100a00 */
[----:B0-----:R-:W3:Y:S01]  /*529f0*/  LDL.LU.64 R4, [R1+0x33a0] ;  /* 0x0033a00001047983 */ /* 0x001ee20000300a00 */
[----:B-1----:R-:W-:Y:S01]  /*52a00*/  MOV R7, R16 ;  /* 0x0000001000077202 */ /* 0x002fe20000000f00 */
[----:B------:R-:W-:-:S02]  /*52a10*/  IMAD.MOV.U32 R6, RZ, RZ, R17 ;  /* 0x000000ffff067224 */ /* 0x000fc400078e0011 */
[----:B------:R-:W2:Y:S04]  /*52a20*/  LDL.LU.64 R18, [R1+0x3398] ;  /* 0x0033980001127983 */ /* 0x000ea80000300a00 */
[----:B------:R-:W2:Y:S02]  /*52a30*/  LDL.LU.64 R16, [R1+0x3390] ;  /* 0x0033900001107983 */ /* 0x000ea40000300a00 */
[----:B--2---:R-:W-:Y:S11]  /*52a40*/  HMMA.16816.F32 R16, R8, R24, R16 ;  /* 0x000000180810723c */ /* 0x004ff60000001810 */
[----:B------:R-:W-:Y:S11]  /*52a50*/  @!UPT UIADD3 URZ, URZ, URZ, URZ ;  /* 0x0000003f3f3ff290 */ /* 0x000ff6000fffe03f */
[----:B------:R-:W-:Y:S01]  /*52a60*/  @!UPT UIADD3 URZ, URZ, URZ, URZ ;  /* 0x0000003f3f3ff290 */ /* 0x000fe2000fffe03f */
[----:B------:R0:W-:Y:S04]  /*52a70*/  STL.64 [R1+0x670], R16 ;  /* 0x0006701001007387 */ /* 0x0001e80000100a00 */
[----:B------:R1:W-:Y:S04]  /*52a80*/  STL.64 [R1+0x678], R18 ;  /* 0x0006781201007387 */ /* 0x0003e80000100a00 */
[----:B0-----:R-:W2:Y:S01]  /*52a90*/  LDL.LU.64 R16, [R1+0x3388] ;  /* 0x0033880001107983 */ /* 0x001ea20000300a00 */
[----:B-1----:R-:W-:-:S03]  /*52aa0*/  MOV R19, R24 ;  /* 0x0000001800137202 */ /* 0x002fc60000000f00 */
[----:B------:R-:W4:Y:S01]  /*52ab0*/  LDL.LU R24, [R1+0x8a0] ;  /* 0x0008a00001187983 */ /* 0x000f220000300800 */
[----:B------:R-:W-:Y:S01]  /*52ac0*/  MOV R18, R25 ;  /* 0x0000001900127202 */ /* 0x000fe20000000f00 */
[----:B--2---:R-:W-:Y:S11]  /*52ad0*/  HMMA.16816.F32 R20, R8, R16, R20 ;  /* 0x000000100814723c */ /* 0x004ff60000001814 */
[----:B------:R-:W-:Y:S11]  /*52ae0*/  @!UPT UIADD3 URZ, URZ, URZ, URZ ;  /* 0x0000003f3f3ff290 */ /* 0x000ff6000fffe03f */
[----:B------:R-:W-:Y:S01]  /*52af0*/  @!UPT UIADD3 URZ, URZ, URZ, URZ ;  /* 0x0000003f3f3ff290 */ /* 0x000fe2000fffe03f */
[----:B------:R0:W-:Y:S04]  /*52b00*/  STL.64 [R1+0x6a0], R20 ;  /* 0x0006a01401007387 */ /* 0x0001e80000100a00 */
[----:B------:R1:W-:Y:S04]  /*52b10*/  STL.64 [R1+0x6a8], R22 ;  /* 0x0006a81601007387 */ /* 0x0003e80000100a00 */
[----:B------:R-:W4:Y:S04]  /*52b20*/  LDL.LU R25, [R1+0x8a4] ;  /* 0x0008a40001197983 */ /* 0x000f280000300800 */
[----:B------:R-:W4:Y:S04]  /*52b30*/  LDL.LU R26, [R1+0x8a8] ;  /* 0x0008a800011a7983 */ /* 0x000f280000300800 */
[----:B------:R-:W4:Y:S04]  /*52b40*/  LDL.LU R27, [R1+0x8ac] ;  /* 0x0008ac00011b7983 */ /* 0x000f280000300800 */
[----:B0-----:R-:W2:Y:S04]  /*52b50*/  LDL.LU R20, [R1+0x8b0] ;  /* 0x0008b00001147983 */ /* 0x001ea80000300800 */
[----:B------:R-:W2:Y:S04]  /*52b60*/  LDL.LU R21, [R1+0x8b4] ;  /* 0x0008b40001157983 */ /* 0x000ea80000300800 */
[----:B-1----:R-:W2:Y:S04]  /*52b70*/  LDL.LU R22, [R1+0x8b8] ;  /* 0x0008b80001167983 */ /* 0x002ea80000300800 */
[----:B------:R-:W2:Y:S04]  /*52b80*/  LDL.LU R23, [R1+0x8bc] ;  /* 0x0008bc0001177983 */ /* 0x000ea80000300800 */
[----:B------:R0:W-:Y:S02]  /*52b90*/  STL.64 [R1+0x32f0], R16 ;  /* 0x0032f01001007387 */ /* 0x0001e40000100a00 */
[----:B0-----:R-:W-:-:S02]  /*52ba0*/  MOV R16, R19 ;  /* 0x0000001300107202 */ /* 0x001fc40000000f00 */
[----:B------:R-:W-:-:S05]  /*52bb0*/  MOV R17, R18 ;  /* 0x0000001200117202 */ /* 0x000fca0000000f00 */
[----:B------:R0:W-:Y:S02]  /*52bc0*/  STL.64 [R1+0x3308], R16 ;  /* 0x0033081001007387 */ /* 0x0001e40000100a00 */
[----:B0-----:R-:W-:Y:S02]  /*52bd0*/  MOV R16, R7 ;  /* 0x0000000700107202 */ /* 0x001fe40000000f00 */
[----:B------:R-:W-:Y:S02]  /*52be0*/  MOV R17, R6 ;  /* 0x0000000600117202 */ /* 0x000fe40000000f00 */
[C---:B---3--:R-:W-:Y:S03]  /*52bf0*/  HMMA.16816.F32 R4, R8.reuse, R4, R12 ;  /* 0x000000040804723c */ /* 0x048fe6000000180c */
[----:B------:R0:W-:Y:S04]  /*52c00*/  STL.64 [R1+0x3320], R16 ;  /* 0x0033201001007387 */ /* 0x0001e80000100a00 */
[----:B0-----:R-:W3:Y:S04]  /*52c10*/  LDL.LU R16, [R1+0x890] ;  /* 0x0008900001107983 */ /* 0x001ee80000300800 */
[----:B------:R-:W3:Y:S04]  /*52c20*/  LDL.LU R17, [R1+0x894] ;  /* 0x0008940001117983 */ /* 0x000ee80000300800 */
[----:B------:R-:W3:Y:S04]  /*52c30*/  LDL.LU R18, [R1+0x898] ;  /* 0x0008980001127983 */ /* 0x000ee80000300800 */
[----:B------:R-:W3:Y:S04]  /*52c40*/  LDL.LU R19, [R1+0x89c] ;  /* 0x00089c0001137983 */ /* 0x000ee80000300800 */
[----:B------:R-:W2:Y:S04]  /*52c50*/  LDL.LU.64 R14, [R1+0x3380] ;  /* 0x00338000010e7983 */ /* 0x000ea80000300a00 */
[----:B------:R-:W2:Y:S04]  /*52c60*/  LDL.LU.64 R12, [R1+0x3378] ;  /* 0x00337800010c7983 */ /* 0x000ea80000300a00 */
        /* <DEDUP_REMOVED lines=9> */
[----:B0-----:R-:W2:Y:S04]  /*52d00*/  LDL.LU R15, [R1+0x3360] ;  /* 0x00336000010f7983 */ /* 0x001ea80000300800 */
        /* <DEDUP_REMOVED lines=22> */
[----:B0-----:R-:W2:Y:S04]  /*52e70*/  LDL.LU.64 R22, [R1+0x3350] ;  /* 0x0033500001167983 */ /* 0x001ea80000300a00 */
[----:B------:R-:W4:Y:S02]  /*52e80*/  LDL.LU.64 R20, [R1+0x3348] ;  /* 0x0033480001147983 */ /* 0x000f240000300a00 */
[----:B----4-:R-:W-:Y:S02]  /*52e90*/  HMMA.16816.F32 R8, R8, R20, R24 ;  /* 0x000000140808723c */ /* 0x010fe40000001818 */
[----:B------:R-:W4:Y:S04]  /*52ea0*/  LDL.LU.64 R26, [R1+0x3340] ;  /* 0x00334000011a7983 */ /* 0x000f280000300a00 */
[----:B------:R-:W3:Y:S11]  /*52eb0*/  LDL.LU.64 R24, [R1+0x3338] ;  /* 0x0033380001187983 */ /* 0x000ef60000300a00 */
[----:B------:R-:W-:Y:S06]  /*52ec0*/  @!UPT UIADD3 URZ, URZ, URZ, URZ ;  /* 0x0000003f3f3ff290 */ /* 0x000fec000fffe03f */
[----:B------:R-:W-:Y:S04]  /*52ed0*/  STL.64 [R1+0x6d0], R8 ;  /* 0x0006d00801007387 */ /* 0x000fe80000100a00 */
[----:B------:R0:W-:Y:S04]  /*52ee0*/  STL.64 [R1+0x6d8], R10 ;  /* 0x0006d80a01007387 */ /* 0x0001e80000100a00 */
[----:B0-----:R-:W3:Y:S04]  /*52ef0*/  LDL.LU.64 R10, [R1+0x3330] ;  /* 0x00333000010a7983 */ /* 0x001ee80000300a00 */
[----:B------:R-:W3:Y:S04]  /*52f00*/  LDL.LU.64 R8, [R1+0x3328] ;  /* 0x0033280001087983 */ /* 0x000ee80000300a00 */
[----:B--2---:R-:W-:Y:S04]  /*52f10*/  STL.64 [R1+0x32c8], R22 ;  /* 0x0032c81601007387 */ /* 0x004fe80000100a00 */
[----:B------:R0:W-:Y:S04]  /*52f20*/  STL.64 [R1+0x32c0], R20 ;  /* 0x0032c01401007387 */ /* 0x0001e80000100a00 */
[----:B0-----:R-:W2:Y:S01]  /*52f30*/  LDL.LU.64 R20, [R1+0x10] ;  /* 0x0000100001147983 */ /* 0x001ea20000300a00 */
[C---:B---3--:R-:W-:Y:S11]  /*52f40*/  HMMA.16816.F32 R16, R8.reuse, R24, R16 ;  /* 0x000000180810723c */ /* 0x048ff60000001810 */
[----:B------:R-:W-:Y:S11]  /*52f50*/  @!UPT UIADD3 URZ, URZ, URZ, URZ ;  /* 0x0000003f3f3ff290 */ /* 0x000ff6000fffe03f */
[----:B------:R-:W-:Y:S01]  /*52f60*/  @!UPT UIADD3 URZ, URZ, URZ, URZ ;  /* 0x0000003f3f3ff290 */ /* 0x000fe2000fffe03f */
[----:B------:R0:W-:Y:S04]  /*52f70*/  STL.64 [R1+0x6f0], R16 ;  /* 0x0006f01001007387 */ /* 0x0001e80000100a00 */
[----:B------:R-:W-:Y:S04]  /*52f80*/  STL.64 [R1+0x6f8], R18 ;  /* 0x0006f81201007387 */ /* 0x000fe80000100a00 */
[----:B0-----:R-:W3:Y:S04]  /*52f90*/  LDL.LU.64 R16, [R1+0x3320] ;  /* 0x0033200001107983 */ /* 0x001ee80000300a00 */
[----:B----4-:R-:W-:Y:S04]  /*52fa0*/  STL.64 [R1+0x32b8], R26 ;  /* 0x0032b81a01007387 */ /* 0x010fe80000100a00 */
[----:B------:R0:W-:Y:S04]  /*52fb0*/  STL.64 [R1+0x32b0], R24 ;  /* 0x0032b01801007387 */ /* 0x0001e80000100a00 */
[----:B0-----:R-:W2:Y:S04]  /*52fc0*/  LDL.LU R24, [R1+0x850] ;  /* 0x0008500001187983 */ /* 0x001ea80000300800 */
[----:B------:R-:W2:Y:S04]  /*52fd0*/  LDL.LU R25, [R1+0x854] ;  /* 0x0008540001197983 */ /* 0x000ea80000300800 */
[----:B------:R-:W2:Y:S04]  /*52fe0*/  LDL.LU R26, [R1+0x858] ;  /* 0x00085800011a7983 */ /* 0x000ea80000300800 */
[----:B------:R-:W2:Y:S01]  /*52ff0*/  LDL.LU R27, [R1+0x85c] ;  /* 0x00085c00011b7983 */ /* 0x000ea20000300800 */
[C---:B---3--:R-:W-:Y:S03]  /*53000*/  HMMA.16816.F32 R16, R8.reuse, R16, R4 ;  /* 0x000000100810723c */ /* 0x048fe60000001804 */
[----:B------:R-:W3:Y:S04]  /*53010*/  LDL.LU.64 R6, [R1+0x3318] ;  /* 0x0033180001067983 */ /* 0x000ee80000300a00 */
[----:B------:R-:W3:Y:S11]  /*53020*/  LDL.LU.64 R4, [R1+0x3310] ;  /* 0x0033100001047983 */ /* 0x000ef60000300a00 */
[----:B------:R-:W-:Y:S05]  /*53030*/  @!UPT UIADD3 URZ, URZ, URZ, URZ ;  /* 0x0000003f3f3ff290 */ /* 0x000fea000fffe03f */
[----:B------:R0:W-:Y:S04]  /*53040*/  STL.64 [R1+0x700], R16 ;  /* 0x0007001001007387 */ /* 0x0001e80000100a00 */
[----:B------:R3:W-:Y:S04]  /*53050*/  STL.64 [R1+0x708], R18 ;  /* 0x0007081201007387 */ /* 0x0007e80000100a00 */
[----:B0-----:R-:W3:Y:S02]  /*53060*/  LDL.LU.64 R16, [R1+0x3308] ;  /* 0x0033080001107983 */ /* 0x001ee40000300a00 */
[C---:B---3--:R-:W-:Y:S02]  /*53070*/  HMMA.16816.F32 R16, R8.reuse, R16, R4 ;  /* 0x000000100810723c */ /* 0x048fe40000001804 */
[----:B------:R-:W3:Y:S04]  /*53080*/  LDL.LU.64 R6, [R1+0x3300] ;  /* 0x0033000001067983 */ /* 0x000ee80000300a00 */
[----:B------:R-:W3:Y:S11]  /*53090*/  LDL.LU.64 R4, [R1+0x32f8] ;  /* 0x0032f80001047983 */ /* 0x000ef60000300a00 */
[----:B------:R-:W-:Y:S06]  /*530a0*/  @!UPT UIADD3 URZ, URZ, URZ, URZ ;  /* 0x0000003f3f3ff290 */ /* 0x000fec000fffe03f */
[----:B------:R0:W-:Y:S04]  /*530b0*/  STL.64 [R1+0x730], R16 ;  /* 0x0007301001007387 */ /* 0x0001e80000100a00 */
[----:B------:R3:W-:Y:S04]  /*530c0*/  STL.64 [R1+0x738], R18 ;  /* 0x0007381201007387 */ /* 0x0007e80000100a00 */
[----:B0-----:R-:W3:Y:S02]  /*530d0*/  LDL.LU.64 R16, [R1+0x32f0] ;  /* 0x0032f00001107983 */ /* 0x001ee40000300a00 */
[C---:B---3--:R-:W-:Y:S02]  /*530e0*/  HMMA.16816.F32 R16, R8.reuse, R16, R4 ;  /* 0x000000100810723c */ /* 0x048fe40000001804 */
[----:B------:R-:W3:Y:S04]  /*530f0*/  LDL.LU.64 R6, [R1+0x32e8] ;  /* 0x0032e80001067983 */ /* 0x000ee80000300a00 */
[----:B------:R-:W4:Y:S11]  /*53100*/  LDL.LU.64 R4, [R1+0x32e0] ;  /* 0x0032e00001047983 */ /* 0x000f360000300a00 */
[----:B------:R-:W-:Y:S06]  /*53110*/  @!UPT UIADD3 URZ, URZ, URZ, URZ ;  /* 0x0000003f3f3ff290 */ /* 0x000fec000fffe03f */
[----:B------:R-:W-:Y:S04]  /*53120*/  STL.64 [R1+0x740], R16 ;  /* 0x0007401001007387 */ /* 0x000fe80000100a00 */
[----:B------:R0:W-:Y:S04]  /*53130*/  STL.64 [R1+0x748], R18 ;  /* 0x0007481201007387 */ /* 0x0001e80000100a00 */
[----:B0-----:R-:W4:Y:S04]  /*53140*/  LDL.LU.64 R18, [R1+0x32d8] ;  /* 0x0032d80001127983 */ /* 0x001f280000300a00 */
[----:B------:R-:W4:Y:S01]  /*53150*/  LDL.LU.64 R16, [R1+0x32d0] ;  /* 0x0032d00001107983 */ /* 0x000f220000300a00 */
[C---:B--2---:R-:W-:Y:S01]  /*53160*/  HMMA.16816.F32 R24, R8.reuse, R20, R24 ;  /* 0x000000140818723c */ /* 0x044fe20000001818 */
[----:B------:R-:W-:Y:S01]  /*53170*/  MOV R28, R20 ;  /* 0x00000014001c7202 */ /* 0x000fe20000000f00 */
[----:B------:R-:W-:Y:S11]  /*53180*/  IMAD.MOV.U32 R14, RZ, RZ, R21 ;  /* 0x000000ffff0e7224 */ /* 0x000ff600078e0015 */
[----:B------:R-:W-:Y:S10]  /*53190*/  @!UPT UIADD3 URZ, URZ, URZ, URZ ;  /* 0x0000003f3f3ff290 */ /* 0x000ff4000fffe03f */
[----:B------:R-:W-:Y:S04]  /*531a0*/  STL.64 [R1+0x760], R24 ;  /* 0x0007601801007387 */ /* 0x000fe80000100a00 */
[----:B------:R-:W-:Y:S04]  /*531b0*/  STL.64 [R1+0x768], R26 ;  /* 0x0007681a01007387 */ /* 0x000fe80000100a00 */
[----:B---3--:R-:W-:Y:S04]  /*531c0*/  STL.64 [R1+0x3250], R6 ;  /* 0x0032500601007387 */ /* 0x008fe80000100a00 */
[----:B----4-:R0:W-:Y:S01]  /*531d0*/  STL.64 [R1+0x3248], R4 ;  /* 0x0032480401007387 */ /* 0x0101e20000100a00 */
[----:B------:R-:W-:Y:S03]  /*531e0*/  HMMA.16816.F32 R20, R8, R4, R16 ;  /* 0x000000040814723c */ /* 0x000fe60000001810 */
[----:B0-----:R-:W2:Y:S04]  /*531f0*/  LDL.LU R4, [R1+0x7d0] ;  /* 0x0007d00001047983 */ /* 0x001ea80000300800 */
[----:B------:R-:W2:Y:S04]  /*53200*/  LDL.LU R5, [R1+0x7d4] ;  /* 0x0007d40001057983 */ /* 0x000ea80000300800 */
[----:B------:R-:W3:Y:S04]  /*53210*/  LDL.LU R6, [R1+0x7d8] ;  /* 0x0007d80001067983 */ /* 0x000ee80000300800 */
[----:B------:R-:W3:Y:S04]  /*53220*/  LDL.LU R7, [R1+0x7dc] ;  /* 0x0007dc0001077983 */ /* 0x000ee80000300800 */
[----:B------:R-:W4:Y:S04]  /*53230*/  LDL.LU R24, [R1+0x820] ;  /* 0x0008200001187983 */ /* 0x000f280000300800 */
[----:B------:R-:W4:Y:S01]  /*53240*/  LDL.LU R25, [R1+0x824] ;  /* 0x0008240001197983 */ /* 0x000f220000300800 */
[----:B------:R-:W-:-:S03]  /*53250*/  MOV R19, R20 ;  /* 0x0000001400137202 */ /* 0x000fc60000000f00 */
[----:B------:R-:W4:Y:S01]  /*53260*/  LDL.LU R26, [R1+0x828] ;  /* 0x00082800011a7983 */ /* 0x000f220000300800 */
[----:B------:R-:W-:-:S03]  /*53270*/  MOV R18, R21 ;  /* 0x0000001500127202 */ /* 0x000fc60000000f00 */
[----:B------:R-:W4:Y:S01]  /*53280*/  LDL.LU R27, [R1+0x82c] ;  /* 0x00082c00011b7983 */ /* 0x000f220000300800 */
[----:B------:R-:W-:-:S03]  /*53290*/  MOV R17, R22 ;  /* 0x0000001600117202 */ /* 0x000fc60000000f00 */
[----:B------:R-:W4:Y:S01]  /*532a0*/  LDL.LU R20, [R1+0x830] ;  /* 0x0008300001147983 */ /* 0x000f220000300800 */
[----:B------:R-:W-:-:S03]  /*532b0*/  MOV R16, R23 ;  /* 0x0000001700107202 */ /* 0x000fc60000000f00 */
[----:B------:R-:W4:Y:S04]  /*532c0*/  LDL.LU R21, [R1+0x834] ;  /* 0x0008340001157983 */ /* 0x000f280000300800 */
[----:B------:R-:W4:Y:S04]  /*532d0*/  LDL.LU R22, [R1+0x838] ;  /* 0x0008380001167983 */ /* 0x000f280000300800 */
[----:B------:R-:W4:Y:S04]  /*532e0*/  LDL.LU R23, [R1+0x83c] ;  /* 0x00083c0001177983 */ /* 0x000f280000300800 */
[----:B---3--:R-:W-:Y:S04]  /*532f0*/  STL.64 [R1+0x3260], R6 ;  /* 0x0032600601007387 */ /* 0x008fe80000100a00 */
[----:B--2---:R0:W-:Y:S04]  /*53300*/  STL.64 [R1+0x3258], R4 ;  /* 0x0032580401007387 */ /* 0x0041e80000100a00 */
[----:B0-----:R-:W2:Y:S04]  /*53310*/  LDL.LU.64 R4, [R1+0x30] ;  /* 0x0000300001047983 */ /* 0x001ea80000300a00 */
[----:B--2---:R0:W-:Y:S04]  /*53320*/  STL.64 [R1+0x3278], R4 ;  /* 0x0032780401007387 */ /* 0x0041e80000100a00 */
[----:B0-----:R-:W2:Y:S04]  /*53330*/  LDL.LU.64 R4, [R1+0x50] ;  /* 0x0000500001047983 */ /* 0x001ea80000300a00 */
[----:B--2---:R0:W-:Y:S04]  /*53340*/  STL.64 [R1+0x3280], R4 ;  /* 0x0032800401007387 */ /* 0x0041e80000100a00 */
[----:B0-----:R-:W2:Y:S04]  /*53350*/  LDL.LU.64 R4, [R1+0x70] ;  /* 0x0000700001047983 */ /* 0x001ea80000300a00 */
[----:B--2---:R0:W-:Y:S04]  /*53360*/  STL.64 [R1+0x3298], R4 ;  /* 0x0032980401007387 */ /* 0x0041e80000100a00 */
[----:B0-----:R-:W2:Y:S04]  /*53370*/  LDL.LU R4, [R1+0x810] ;  /* 0x0008100001047983 */ /* 0x001ea80000300800 */
[----:B------:R-:W2:Y:S04]  /*53380*/  LDL.LU R5, [R1+0x814] ;  /* 0x0008140001057983 */ /* 0x000ea80000300800 */
[----:B------:R-:W2:Y:S04]  /*53390*/  LDL.LU R6, [R1+0x818] ;  /* 0x0008180001067983 */ /* 0x000ea80000300800 */
[----:B------:R-:W2:Y:S04]  /*533a0*/  LDL.LU R7, [R1+0x81c] ;  /* 0x00081c0001077983 */ /* 0x000ea80000300800 */
[----:B------:R0:W-:Y:S04]  /*533b0*/  STL.64 [R1+0x2ea8], R18 ;  /* 0x002ea81201007387 */ /* 0x0001e80000100a00 */
[----:B------:R1:W-:Y:S04]  /*533c0*/  STL.64 [R1+0x2ea0], R16 ;  /* 0x002ea01001007387 */ /* 0x0003e80000100a00 */
[----:B0-----:R-:W3:Y:S04]  /*533d0*/  LDL R18, [R1+0x18] ;  /* 0x0000180001127983 */ /* 0x001ee80000100800 */
[----:B------:R-:W3:Y:S01]  /*533e0*/  LDL R19, [R1+0x1c] ;  /* 0x00001c0001137983 */ /* 0x000ee20000100800 */
[----:B-1----:R-:W-:-:S02]  /*533f0*/  MOV R16, R28 ;  /* 0x0000001c00107202 */ /* 0x002fc40000000f00 */
[----:B------:R-:W-:Y:S01]  /*53400*/  MOV R17, R14 ;  /* 0x0000000e00117202 */ /* 0x000fe20000000f00 */
[C---:B----4-:R-:W-:Y:S01]  /*53410*/  HMMA.16816.F32 R20, R8.reuse, R12, R20 ;  /* 0x0000000c0814723c */ /* 0x050fe20000001814 */
[----:B---3--:R-:W-:Y:S04]  /*53420*/  STL.64 [R1+0x3270], R18 ;  /* 0x0032701201007387 */ /* 0x008fe80000100a00 */
        /* <DEDUP_REMOVED lines=9> */
[----:B------:R-:W3:Y:S04]  /*534c0*/  LDL.LU R18, [R1+0x808] ;  /* 0x0008080001127983 */ /* 0x000ee80000300800 */
[----:B------:R-:W3:Y:S04]  /*534d0*/  LDL.LU R19, [R1+0x80c] ;  /* 0x00080c0001137983 */ /* 0x000ee80000300800 */
        /* <DEDUP_REMOVED lines=21> */
[----:B------:R0:W-:Y:S04]  /*53630*/  STL.64 [R1+0x880], R4 ;  /* 0x0008800401007387 */ /* 0x0001e80000100a00 */
[----:B------:R-:W-:Y:S04]  /*53640*/  STL.64 [R1+0x888], R6 ;  /* 0x0008880601007387 */ /* 0x000fe80000100a00 */
[----:B0-----:R-:W3:Y:S04]  /*53650*/  LDL.LU.64 R4, [R1+0x3298] ;  /* 0x0032980001047983 */ /* 0x001ee80000300a00 */
[----:B------:R-:W-:Y:S04]  /*53660*/  STL.64 [R1+0x3228], R26 ;  /* 0x0032281a01007387 */ /* 0x000fe80000100a00 */
[----:B------:R0:W-:Y:S04]  /*53670*/  STL.64 [R1+0x3220], R24 ;  /* 0x0032201801007387 */ /* 0x0001e80000100a00 */
[----:B0-----:R-:W2:Y:S04]  /*53680*/  LDL.LU R24, [R1+0x7c0] ;  /* 0x0007c00001187983 */ /* 0x001ea80000300800 */
[----:B------:R-:W2:Y:S04]  /*53690*/  LDL.LU R25, [R1+0x7c4] ;  /* 0x0007c40001197983 */ /* 0x000ea80000300800 */
[----:B------:R-:W2:Y:S04]  /*536a0*/  LDL.LU R26, [R1+0x7c8] ;  /* 0x0007c800011a7983 */ /* 0x000ea80000300800 */
[----:B------:R-:W2:Y:S01]  /*536b0*/  LDL.LU R27, [R1+0x7cc] ;  /* 0x0007cc00011b7983 */ /* 0x000ea20000300800 */
[C---:B---3--:R-:W-:Y:S01]  /*536c0*/  HMMA.16816.F32 R16, R8.reuse, R4, R16 ;  /* 0x000000040810723c */ /* 0x048fe20000001810 */
[----:B------:R-:W-:Y:S01]  /*536d0*/  MOV R28, R4 ;  /* 0x00000004001c7202 */ /* 0x000fe20000000f00 */
[----:B------:R-:W-:Y:S11]  /*536e0*/  IMAD.MOV.U32 R14, RZ, RZ, R5 ;  /* 0x000000ffff0e7224 */ /* 0x000ff600078e0005 */
[----:B------:R-:W-:Y:S10]  /*536f0*/  @!UPT UIADD3 URZ, URZ, URZ, URZ ;  /* 0x0000003f3f3ff290 */ /* 0x000ff4000fffe03f */
[----:B------:R-:W-:Y:S04]  /*53700*/  STL.64 [R1+0x870], R16 ;  /* 0x0008701001007387 */ /* 0x000fe80000100a00 */
[----:B------:R0:W-:Y:S04]  /*53710*/  STL.64 [R1+0x878], R18 ;  /* 0x0008781201007387 */ /* 0x0001e80000100a00 */
[----:B0-----:R-:W3:Y:S04]  /*53720*/  LDL.LU.64 R18, [R1+0x3290] ;  /* 0x0032900001127983 */ /* 0x001ee80000300a00 */
[----:B------:R-:W3:Y:S04]  /*53730*/  LDL.LU.64 R16, [R1+0x3288] ;  /* 0x0032880001107983 */ /* 0x000ee80000300a00 */
[----:B------:R-:W4:Y:S02]  /*53740*/  LDL.LU.64 R4, [R1+0x3280] ;  /* 0x0032800001047983 */ /* 0x000f240000300a00 */
[C---:B----4-:R-:W-:Y:S11]  /*53750*/  HMMA.16816.F32 R20, R8.reuse, R4, R20 ;  /* 0x000000040814723c */ /* 0x050ff60000001814 */
[----:B------:R-:W-:Y:S11]  /*53760*/  @!UPT UIADD3 URZ, URZ, URZ, URZ ;  /* 0x0000003f3f3ff290 */ /* 0x000ff6000fffe03f */
[----:B------:R-:W-:Y:S01]  /*53770*/  @!UPT UIADD3 URZ, URZ, URZ, URZ ;  /* 0x0000003f3f3ff290 */ /* 0x000fe2000fffe03f */
[----:B------:R0:W-:Y:S04]  /*53780*/  STL.64 [R1+0x860], R20 ;  /* 0x0008601401007387 */ /* 0x0001e80000100a00 */
[----:B------:R1:W-:Y:S01]  /*53790*/  STL.64 [R1+0x868], R22 ;  /* 0x0008681601007387 */ /* 0x0003e20000100a00 */
[----:B0-----:R-:W-:Y:S02]  /*537a0*/  MOV R21, R4 ;  /* 0x0000000400157202 */ /* 0x001fe40000000f00 */
[----:B------:R-:W-:Y:S02]  /*537b0*/  MOV R20, R5 ;  /* 0x0000000500147202 */ /* 0x000fe40000000f00 */
[----:B------:R-:W3:Y:S02]  /*537c0*/  LDL.LU.64 R4, [R1+0x3278] ;  /* 0x0032780001047983 */ /* 0x000ee40000300a00 */
[----:B---3--:R-:W-:Y:S01]  /*537d0*/  HMMA.16816.F32 R16, R8, R4, R16 ;  /* 0x000000040810723c */ /* 0x008fe20000001810 */
[----:B-1----:R-:W-:-:S02]  /*537e0*/  MOV R23, R4 ;  /* 0x0000000400177202 */ /* 0x002fc40000000f00 */
[----:B------:R-:W-:Y:S11]  /*537f0*/  MOV R22, R5 ;  /* 0x0000000500167202 */ /* 0x000ff60000000f00 */
[----:B------:R-:W-:Y:S09]  /*53800*/  @!UPT UIADD3 URZ, URZ, URZ, URZ ;  /* 0x0000003f3f3ff290 */ /* 0x000ff2000fffe03f */
[----:B------:R-:W-:Y:S04]  /*53810*/  STL.64 [R1+0x850], R16 ;  /* 0x0008501001007387 */ /* 0x000fe80000100a00 */
[----:B------:R0:W-:Y:S04]  /*53820*/  STL.64 [R1+0x858], R18 ;  /* 0x0008581201007387 */ /* 0x0001e80000100a00 */
[----:B0-----:R-:W3:Y:S04]  /*53830*/  LDL.LU.64 R18, [R1+0x3270] ;  /* 0x0032700001127983 */ /* 0x001ee80000300a00 */
[----:B------:R-:W4:Y:S04]  /*53840*/  LDL.LU.64 R16, [R1+0x3268] ;  /* 0x0032680001107983 */ /* 0x000f280000300a00 */
[----:B------:R-:W4:Y:S04]  /*53850*/  LDL.LU.64 R6, [R1+0x3260] ;  /* 0x0032600001067983 */ /* 0x000f280000300a00 */
[----:B------:R-:W4:Y:S02]  /*53860*/  LDL.LU.64 R4, [R1+0x3258] ;  /* 0x0032580001047983 */ /* 0x000f240000300a00 */
[----:B----4-:R-:W-:Y:S11]  /*53870*/  HMMA.16816.F32 R4, R8, R16, R4 ;  /* 0x000000100804723c */ /* 0x010ff60000001804 */
[----:B------:R-:W-:Y:S11]  /*53880*/  @!UPT UIADD3 URZ, URZ, URZ, URZ ;  /* 0x0000003f3f3ff290 */ /* 0x000ff6000fffe03f */
[----:B------:R-:W-:Y:S01]  /*53890*/  @!UPT UIADD3 URZ, URZ, URZ, URZ ;  /* 0x0000003f3f3ff290 */ /* 0x000fe2000fffe03f */
[----:B------:R-:W-:Y:S04]  /*538a0*/  STL.64 [R1+0x840], R4 ;  /* 0x0008400401007387 */ /* 0x000fe80000100a00 */
[----:B------:R0:W-:Y:S04]  /*538b0*/  STL.64 [R1+0x848], R6 ;  /* 0x0008480601007387 */ /* 0x0001e80000100a00 */
[----:B0-----:R-:W4:Y:S04]  /*538c0*/  LDL.LU.64 R6, [R1+0x3250] ;  /* 0x0032500001067983 */ /* 0x001f280000300a00 */
[----:B------:R-:W2:Y:S04]  /*538d0*/  LDL.LU.64 R4, [R1+0x3248] ;  /* 0x0032480001047983 */ /* 0x000ea80000300a00 */
[----:B---3--:R-:W-:Y:S04]  /*538e0*/  STL.64 [R1+0x31b8], R18 ;  /* 0x0031b81201007387 */ /* 0x008fe80000100a00 */
[----:B------:R0:W-:Y:S02]  /*538f0*/  STL.64 [R1+0x31b0], R16 ;  /* 0x0031b01001007387 */ /* 0x0001e40000100a00 */
[----:B0-----:R-:W-:-:S02]  /*53900*/  MOV R16, R23 ;  /* 0x0000001700107202 */ /* 0x001fc40000000f00 */
[----:B------:R-:W-:-:S05]  /*53910*/  MOV R17, R22 ;  /* 0x0000001600117202 */ /* 0x000fca0000000f00 */
[----:B------:R0:W-:Y:S02]  /*53920*/  STL.64 [R1+0x31d0], R16 ;  /* 0x0031d01001007387 */ /* 0x0001e40000100a00 */
[----:B0-----:R-:W-:Y:S01]  /*53930*/  MOV R16, R21 ;  /* 0x0000001500107202 */ /* 0x001fe20000000f00 */
[----:B------:R-:W-:Y:S01]  /*53940*/  IMAD.MOV.U32 R17, RZ, RZ, R20 ;  /* 0x000000ffff117224 */ /* 0x000fe200078e0014 */
[----:B--2---:R-:W-:Y:S01]  /*53950*/  HMMA.16816.F32 R24, R8, R4, R24 ;  /* 0x000000040818723c */ /* 0x004fe20000001818 */
[----:B----4-:R-:W-:Y:S11]  /*53960*/  MOV R21, R6 ;  /* 0x0000000600157202 */ /* 0x010ff60000000f00 */
[----:B------:R-:W-:Y:S11]  /*53970*/  @!UPT UIADD3 URZ, URZ, URZ, URZ ;  /* 0x0000003f3f3ff290 */ /* 0x000ff6000fffe03f */
[----:B------:R0:W-:Y:S04]  /*53980*/  STL.64 [R1+0x830], R24 ;  /* 0x0008301801007387 */ /* 0x0001e80000100a00 */
[----:B------:R1:W-:Y:S04]  /*53990*/  STL.64 [R1+0x838], R26 ;  /* 0x0008381a01007387 */ /* 0x0003e80000100a00 */
[----:B0-----:R-:W2:Y:S04]  /*539a0*/  LDL.LU R24, [R1+0x7a0] ;  /* 0x0007a00001187983 */ /* 0x001ea80000300800 */
[----:B------:R-:W2:Y:S04]  /*539b0*/  LDL.LU R25, [R1+0x7a4] ;  /* 0x0007a40001197983 */ /* 0x000ea80000300800 */
[----:B-1----:R-:W2:Y:S04]  /*539c0*/  LDL.LU R26, [R1+0x7a8] ;  /* 0x0007a800011a7983 */ /* 0x002ea80000300800 */
[----:B------:R-:W2:Y:S04]  /*539d0*/  LDL.LU R27, [R1+0x7ac] ;  /* 0x0007ac00011b7983 */ /* 0x000ea80000300800 */
[----:B------:R-:W3:Y:S04]  /*539e0*/  LDL.LU R20, [R1+0x7b0] ;  /* 0x0007b00001147983 */ /* 0x000ee80000300800 */
[----:B------:R-:W4:Y:S04]  /*539f0*/  LDL.LU R6, [R1+0x3244] ;  /* 0x0032440001067983 */ /* 0x000f280000300800 */
[----:B------:R-:W3:Y:S04]  /*53a00*/  LDL.LU R22, [R1+0x7b8] ;  /* 0x0007b80001167983 */ /* 0x000ee80000300800 */
[----:B------:R-:W3:Y:S04]  /*53a10*/  LDL.LU R23, [R1+0x7bc] ;  /* 0x0007bc0001177983 */ /* 0x000ee80000300800 */
[----:B------:R0:W-:Y:S02]  /*53a20*/  STL.64 [R1+0x31e8], R16 ;  /* 0x0031e81001007387 */ /* 0x0001e40000100a00 */
[----:B0-----:R-:W-:-:S02]  /*53a30*/  MOV R16, R28 ;  /* 0x0000001c00107202 */ /* 0x001fc40000000f00 */
[----:B------:R-:W-:Y:S01]  /*53a40*/  MOV R17, R14 ;  /* 0x0000000e00117202 */ /* 0x000fe20000000f00 */
[----:B------:R-:W2:Y:S04]  /*53a50*/  LDL.LU R28, [R1+0x3240] ;  /* 0x00324000011c7983 */ /* 0x000ea80000300800 */
[----:B------:R0:W-:Y:S04]  /*53a60*/  STL.64 [R1+0x3200], R16 ;  /* 0x0032001001007387 */ /* 0x0001e80000100a00 */
[----:B0-----:R-:W2:Y:S04]  /*53a70*/  LDL.LU.64 R16, [R1+0x230] ;  /* 0x0002300001107983 */ /* 0x001ea80000300a00 */
[----:B------:R-:W2:Y:S04]  /*53a80*/  LDL.LU.64 R18, [R1+0x238] ;  /* 0x0002380001127983 */ /* 0x000ea80000300a00 */
[----:B----4-:R-:W-:Y:S04]  /*53a90*/  STL.64 [R1+0x31c8], R6 ;  /* 0x0031c80601007387 */ /* 0x010fe80000100a00 */
        /* <DEDUP_REMOVED lines=27> */
[----:B------:R-:W4:Y:S02]  /*53c50*/  LDL.LU.64 R20, [R1+0x3230] ;  /* 0x0032300001147983 */ /* 0x000f240000300a00 */
[----:B----4-:R-:W-:Y:S02]  /*53c60*/  HMMA.16816.F32 R8, R8, R20, R24 ;  /* 0x000000140808723c */ /* 0x010fe40000001818 */
[----:B------:R-:W4:Y:S04]  /*53c70*/  LDL.LU.64 R26, [R1+0x3228] ;  /* 0x00322800011a7983 */ /* 0x000f280000300a00 */
[----:B------:R-:W2:Y:S01]  /*53c80*/  LDL.LU.64 R24, [R1+0x3220] ;  /* 0x0032200001187983 */ /* 0x000ea20000300a00 */
[----:B------:R-:W-:Y:S11]  /*53c90*/  MOV R14, R16 ;  /* 0x00000010000e7202 */ /* 0x000ff60000000f00 */
[----:B------:R-:W-:Y:S05]  /*53ca0*/  @!UPT UIADD3 URZ, URZ, URZ, URZ ;  /* 0x0000003f3f3ff290 */ /* 0x000fea000fffe03f */
[----:B------:R0:W-:Y:S04]  /*53cb0*/  STL.64 [R1+0x810], R8 ;  /* 0x0008100801007387 */ /* 0x0001e80000100a00 */
[----:B------:R4:W-:Y:S04]  /*53cc0*/  STL.64 [R1+0x818], R10 ;  /* 0x0008180a01007387 */ /* 0x0009e80000100a00 */
[----:B0-----:R-:W3:Y:S04]  /*53cd0*/  LDL.LU R8, [R1+0x690] ;  /* 0x0006900001087983 */ /* 0x001ee80000300800 */
[----:B------:R-:W3:Y:S01]  /*53ce0*/  LDL.LU R9, [R1+0x694] ;  /* 0x0006940001097983 */ /* 0x000ee20000300800 */
[----:B--2---:R-:W-:Y:S01]  /*53cf0*/  HMMA.16816.F32 R4, R16, R24, R4 ;  /* 0x000000181004723c */ /* 0x004fe20000001804 */
[----:B----4-:R-:W-:-:S02]  /*53d00*/  MOV R10, R27 ;  /* 0x0000001b000a7202 */ /* 0x010fc40000000f00 */
[----:B------:R-:W2:Y:S01]  /*53d10*/  LDL.LU R27, [R1+0x321c] ;  /* 0x00321c00011b7983 */ /* 0x000ea20000300800 */
[----:B------:R-:W-:-:S03]  /*53d20*/  MOV R11, R26 ;  /* 0x0000001a000b7202 */ /* 0x000fc60000000f00 */
[----:B------:R-:W2:Y:S04]  /*53d30*/  LDL.LU R26, [R1+0x3218] ;  /* 0x00321800011a7983 */ /* 0x000ea80000300800 */
[----:B---3--:R-:W-:Y:S04]  /*53d40*/  STL.64 [R1+0x3170], R22 ;  /* 0x0031701601007387 */ /* 0x008fe80000100a00 */
[----:B------:R0:W-:Y:S08]  /*53d50*/  STL.64 [R1+0x3168], R20 ;  /* 0x0031681401007387 */ /* 0x0001f00000100a00 */
[----:B------:R-:W-:Y:S04]  /*53d60*/  STL.64 [R1+0x800], R4 ;  /* 0x0008000401007387 */ /* 0x000fe80000100a00 */
[----:B------:R1:W-:Y:S01]  /*53d70*/  STL.64 [R1+0x808], R6 ;  /* 0x0008080601007387 */ /* 0x0003e20000100a00 */
[----:B0-----:R-:W-:-:S02]  /*53d80*/  MOV R21, R3 ;  /* 0x0000000300157202 */ /* 0x001fc40000000f00 */
[----:B------:R-:W-:Y:S01]  /*53d90*/  MOV R3, R17 ;  /* 0x0000001100037202 */ /* 0x000fe20000000f00 */
[----:B-1----:R-:W3:Y:S04]  /*53da0*/  LDL.LU.64 R6, [R1+0x3210] ;  /* 0x0032100001067983 */ /* 0x002ee80000300a00 */
[----:B------:R-:W3:Y:S04]  /*53db0*/  LDL.LU.64 R4, [R1+0x3208] ;  /* 0x0032080001047983 */ /* 0x000ee80000300a00 */
[----:B------:R-:W3:Y:S01]  /*53dc0*/  LDL.LU.64 R16, [R1+0x3200] ;  /* 0x0032000001107983 */ /* 0x000ee20000300a00 */
[----:B------:R-:W-:Y:S01]  /*53dd0*/  IMAD.MOV.U32 R22, RZ, RZ, R2 ;  /* 0x000000ffff167224 */ /* 0x000fe200078e0002 */
[----:B------:R-:W-:-:S02]  /*53de0*/  MOV R23, R0 ;  /* 0x0000000000177202 */ /* 0x000fc40000000f00 */
[----:B------:R-:W-:Y:S02]  /*53df0*/  MOV R2, R18 ;  /* 0x0000001200027202 */ /* 0x000fe40000000f00 */
[----:B------:R-:W-:Y:S02]  /*53e00*/  MOV R0, R19 ;  /* 0x0000001300007202 */ /* 0x000fe40000000f00 */
[----:B------:R-:W-:Y:S02]  /*53e10*/  MOV R24, R14 ;  /* 0x0000000e00187202 */ /* 0x000fe40000000f00 */
[----:B------:R-:W-:Y:S02]  /*53e20*/  MOV R25, R3 ;  /* 0x0000000300197202 */ /* 0x000fe40000000f00 */
[----:B------:R-:W-:Y:S01]  /*53e30*/  MOV R20, R28 ;  /* 0x0000001c00147202 */ /* 0x000fe20000000f00 */
[----:B--2---:R0:W-:Y:S02]  /*53e40*/  STL.64 [R1+0x3150], R26 ;  /* 0x0031501a01007387 */ /* 0x0041e40000100a00 */
[----:B0-----:R-:W-:Y:S01]  /*53e50*/  IMAD.MOV.U32 R26, RZ, RZ, R2 ;  /* 0x000000ffff1a7224 */ /* 0x001fe200078e0002 */
[----:B------:R-:W-:-:S07]  /*53e60*/  MOV R27, R0 ;  /* 0x00000000001b7202 */ /* 0x000fce0000000f00 */
[----:B---3--:R-:W-:Y:S01]  /*53e70*/  HMMA.16816.F32 R16, R24, R16, R4 ;  /* 0x000000101810723c */ /* 0x008fe20000001804 */
[----:B------:R-:W2:Y:S04]  /*53e80*/  LDL.LU.64 R6, [R1+0x31f8] ;  /* 0x0031f80001067983 */ /* 0x000ea80000300a00 */
[----:B------:R-:W2:Y:S11]  /*53e90*/  LDL.LU.64 R4, [R1+0x31f0] ;  /* 0x0031f00001047983 */ /* 0x000eb60000300a00 */
[----:B------:R-:W-:Y:S08]  /*53ea0*/  @!UPT UIADD3 URZ, URZ, URZ, URZ ;  /* 0x0000003f3f3ff290 */ /* 0x000ff0000fffe03f */
[----:B------:R-:W-:Y:S02]  /*53eb0*/  MOV R28, R16 ;  /* 0x00000010001c7202 */ /* 0x000fe40000000f00 */
[----:B------:R-:W-:Y:S02]  /*53ec0*/  MOV R3, R17 ;  /* 0x0000001100037202 */ /* 0x000fe40000000f00 */
[----:B------:R-:W2:Y:S01]  /*53ed0*/  LDL.LU.64 R16, [R1+0x31e8] ;  /* 0x0031e80001107983 */ /* 0x000ea20000300a00 */
[----:B------:R-:W-:Y:S02]  /*53ee0*/  MOV R2, R18 ;  /* 0x0000001200027202 */ /* 0x000fe40000000f00 */
[----:B------:R-:W-:-:S05]  /*53ef0*/  MOV R0, R19 ;  /* 0x0000001300007202 */ /* 0x000fca0000000f00 */
[----:B------:R-:W-:Y:S04]  /*53f00*/  STL [R1+0x2db4], R0 ;  /* 0x002db40001007387 */ /* 0x000fe80000100800 */
[----:B------:R-:W-:Y:S04]  /*53f10*/  STL [R1+0x2db0], R2 ;  /* 0x002db00201007387 */ /* 0x000fe80000100800 */
[----:B------:R-:W-:Y:S04]  /*53f20*/  STL [R1+0x2dac], R3 ;  /* 0x002dac0301007387 */ /* 0x000fe80000100800 */
[----:B------:R-:W-:Y:S01]  /*53f30*/  STL [R1+0x2da8], R28 ;  /* 0x002da81c01007387 */ /* 0x000fe20000100800 */
[C---:B--2---:R-:W-:Y:S03]  /*53f40*/  HMMA.16816.F32 R16, R24.reuse, R16, R4 ;  /* 0x000000101810723c */ /* 0x044fe60000001804 */
[----:B------:R-:W2:Y:S04]  /*53f50*/  LDL.LU.64 R6, [R1+0x31e0] ;  /* 0x0031e00001067983 */ /* 0x000ea80000300a00 */
[----:B------:R-:W2:Y:S11]  /*53f60*/  LDL.LU.64 R4, [R1+0x31d8] ;  /* 0x0031d80001047983 */ /* 0x000eb60000300a00 */
[----:B------:R-:W-:Y:S05]  /*53f70*/  @!UPT UIADD3 URZ, URZ, URZ, URZ ;  /* 0x0000003f3f3ff290 */ /* 0x000fea000fffe03f */
[----:B------:R0:W-:Y:S04]  /*53f80*/  STL.64 [R1+0x7e0], R16 ;  /* 0x0007e01001007387 */ /* 0x0001e80000100a00 */
[----:B------:R2:W-:Y:S04]  /*53f90*/  STL.64 [R1+0x7e8], R18 ;  /* 0x0007e81201007387 */ /* 0x0005e80000100a00 */
[----:B0-----:R-:W2:Y:S02]  /*53fa0*/  LDL.LU.64 R16, [R1+0x31d0] ;  /* 0x0031d00001107983 */ /* 0x001ea40000300a00 */
[----:B--2---:R-:W-:Y:S02]  /*53fb0*/  HMMA.16816.F32 R16, R24, R16, R4 ;  /* 0x000000101810723c */ /* 0x004fe40000001804 */
[----:B------:R-:W2:Y:S04]  /*53fc0*/  LDL.LU.64 R6, [R1+0x31c8] ;  /* 0x0031c80001067983 */ /* 0x000ea80000300a00 */
[----:B------:R-:W3:Y:S11]  /*53fd0*/  LDL.LU.64 R4, [R1+0x31c0] ;  /* 0x0031c00001047983 */ /* 0x000ef60000300a00 */
[----:B------:R-:W-:Y:S07]  /*53fe0*/  @!UPT UIADD3 URZ, URZ, URZ, URZ ;  /* 0x0000003f3f3ff290 */ /* 0x000fee000fffe03f */
[----:B------:R-:W-:Y:S01]  /*53ff0*/  IMAD.MOV.U32 R3, RZ, RZ, R18 ;  /* 0x000000ffff037224 */ /* 0x000fe200078e0012 */
[----:B------:R-:W-:Y:S02]  /*54000*/  MOV R28, R19 ;  /* 0x00000013001c7202 */ /* 0x000fe40000000f00 */
[----:B------:R-:W-:Y:S01]  /*54010*/  MOV R0, R16 ;  /* 0x0000001000007202 */ /* 0x000fe20000000f00 */
[----:B------:R-:W4:Y:S01]  /*54020*/  LDL.LU.64 R18, [R1+0x31b8] ;  /* 0x0031b80001127983 */ /* 0x000f220000300a00 */
[----:B------:R-:W-:-:S03]  /*54030*/  MOV R2, R17 ;  /* 0x0000001100027202 */ /* 0x000fc60000000f00 */
[----:B------:R-:W2:Y:S04]  /*54040*/  LDL.LU.64 R16, [R1+0x31b0] ;  /* 0x0031b00001107983 */ /* 0x000ea80000300a00 */
[----:B------:R-:W-:Y:S04]  /*54050*/  STL [R1+0x2dec], R28 ;  /* 0x002dec1c01007387 */ /* 0x000fe80000100800 */
[----:B------:R-:W-:Y:S04]  /*54060*/  STL [R1+0x2de8], R3 ;  /* 0x002de80301007387 */ /* 0x000fe80000100800 */
[----:B------:R-:W-:Y:S04]  /*54070*/  STL [R1+0x2de4], R2 ;  /* 0x002de40201007387 */ /* 0x000fe80000100800 */
[----:B------:R-:W-:Y:S01]  /*54080*/  STL [R1+0x2de0], R0 ;  /* 0x002de00001007387 */ /* 0x000fe20000100800 */
[C---:B--2---:R-:W-:Y:S11]  /*54090*/  HMMA.16816.F32 R8, R24.reuse, R16, R8 ;  /* 0x000000101808723c */ /* 0x044ff60000001808 */
[----:B------:R-:W-:Y:S11]  /*540a0*/  @!UPT UIADD3 URZ, URZ, URZ, URZ ;  /* 0x0000003f3f3ff290 */ /* 0x000ff6000fffe03f */
[----:B------:R-:W-:Y:S01]  /*540b0*/  @!UPT UIADD3 URZ, URZ, URZ, URZ ;  /* 0x0000003f3f3ff290 */ /* 0x000fe2000fffe03f */
[----:B------:R-:W-:Y:S04]  /*540c0*/  STL.64 [R1+0x7c0], R8 ;  /* 0x0007c00801007387 */ /* 0x000fe80000100a00 */
[----:B------:R0:W-:Y:S04]  /*540d0*/  STL.64 [R1+0x7c8], R10 ;  /* 0x0007c80a01007387 */ /* 0x0001e80000100a00 */
[----:B0-----:R-:W2:Y:S04]  /*540e0*/  LDL.LU.64 R10, [R1+0x31a8] ;  /* 0x0031a800010a7983 */ /* 0x001ea80000300a00 */
[----:B------:R-:W2:Y:S01]  /*540f0*/  LDL.LU.64 R8, [R1+0x31a0] ;  /* 0x0031a00001087983 */ /* 0x000ea20000300a00 */
[----:B---3--:R-:W-:Y:S03]  /*54100*/  HMMA.16816.F32 R20, R24, R4, R20 ;  /* 0x000000041814723c */ /* 0x008fe60000001814 */
[----:B----4-:R-:W-:Y:S11]  /*54110*/  STL.64 [R1+0x30f0], R18 ;  /* 0x0030f01201007387 */ /* 0x010ff60000100a00 */
[----:B------:R-:W-:Y:S09]  /*54120*/  @!UPT UIADD3 URZ, URZ, URZ, URZ ;  /* 0x0000003f3f3ff290 */ /* 0x000ff2000fffe03f */
[----:B------:R-:W-:Y:S04]  /*54130*/  STL.64 [R1+0x7b0], R20 ;  /* 0x0007b01401007387 */ /* 0x000fe80000100a00 */
[----:B------:R0:W-:Y:S04]  /*54140*/  STL.64 [R1+0x30e8], R6 ;  /* 0x0030e80601007387 */ /* 0x0001e80000100a00 */
[----:B------:R-:W3:Y:S04]  /*54150*/  LDL.LU R4, [R1+0x3d0] ;  /* 0x0003d00001047983 */ /* 0x000ee80000300800 */
[----:B------:R-:W3:Y:S04]  /*54160*/  LDL.LU R5, [R1+0x3d4] ;  /* 0x0003d40001057983 */ /* 0x000ee80000300800 */
[----:B0-----:R-:W4:Y:S01]  /*54170*/  LDL.LU R6, [R1+0x3d8] ;  /* 0x0003d80001067983 */ /* 0x001f220000300800 */
[----:B------:R-:W-:-:S03]  /*54180*/  MOV R7, R29 ;  /* 0x0000001d00077202 */ /* 0x000fc60000000f00 */
[----:B------:R-:W3:Y:S01]  /*54190*/  LDL.LU R29, [R1+0x3198] ;  /* 0x00319800011d7983 */ /* 0x000ee20000300800 */
[----:B--2---:R-:W-:-:S03]  /*541a0*/  MOV R16, R11 ;  /* 0x0000000b00107202 */ /* 0x004fc60000000f00 */
[----:B------:R-:W2:Y:S01]  /*541b0*/  LDL.LU R11, [R1+0x3194] ;  /* 0x00319400010b7983 */ /* 0x000ea20000300800 */
[----:B------:R-:W-:Y:S01]  /*541c0*/  MOV R17, R10 ;  /* 0x0000000a00117202 */ /* 0x000fe20000000f00 */
[----:B------:R-:W-:Y:S01]  /*541d0*/  IMAD.MOV.U32 R19, RZ, RZ, R8 ;  /* 0x000000ffff137224 */ /* 0x000fe200078e0008 */
[----:B------:R-:W-:Y:S01]  /*541e0*/  MOV R18, R9 ;  /* 0x0000000900127202 */ /* 0x000fe20000000f00 */
[----:B------:R-:W2:Y:S04]  /*541f0*/  LDL.LU R10, [R1+0x3190] ;  /* 0x00319000010a7983 */ /* 0x000ea80000300800 */
[----:B------:R-:W2:Y:S04]  /*54200*/  LDL.LU R9, [R1+0x318c] ;  /* 0x00318c0001097983 */ /* 0x000ea80000300800 */
[----:B------:R-:W2:Y:S04]  /*54210*/  LDL.LU R8, [R1+0x3188] ;  /* 0x0031880001087983 */ /* 0x000ea80000300800 */
[----:B------:R0:W-:Y:S04]  /*54220*/  STL.64 [R1+0x3110], R18 ;  /* 0x0031101201007387 */ /* 0x0001e80000100a00 */
[----:B------:R1:W-:Y:S04]  /*54230*/  STL.64 [R1+0x3108], R16 ;  /* 0x0031081001007387 */ /* 0x0003e80000100a00 */
[----:B0-----:R-:W2:Y:S04]  /*54240*/  LDL R18, [R1+0x58] ;  /* 0x0000580001127983 */ /* 0x001ea80000100800 */
[----:B------:R-:W2:Y:S04]  /*54250*/  LDL R19, [R1+0x5c] ;  /* 0x00005c0001137983 */ /* 0x000ea80000100800 */
[----:B--2---:R0:W-:Y:S04]  /*54260*/  STL.64 [R1+0x3120], R18 ;  /* 0x0031201201007387 */ /* 0x0041e80000100a00 */
[----:B-1----:R-:W2:Y:S04]  /*54270*/  LDL.LU R16, [R1+0x4a0] ;  /* 0x0004a00001107983 */ /* 0x002ea80000300800 */
[----:B------:R-:W2:Y:S04]  /*54280*/  LDL.LU R17, [R1+0x4a4] ;  /* 0x0004a40001117983 */ /* 0x000ea80000300800 */
[----:B0-----:R-:W2:Y:S04]  /*54290*/  LDL.LU R18, [R1+0x4a8] ;  /* 0x0004a80001127983 */ /* 0x001ea80000300800 */
[----:B------:R-:W2:Y:S04]  /*542a0*/  LDL.LU R19, [R1+0x4ac] ;  /* 0x0004ac0001137983 */ /* 0x000ea80000300800 */
[----:B--2---:R0:W-:Y:S04]  /*542b0*/  STL.64 [R1+0x3140], R18 ;  /* 0x0031401201007387 */ /* 0x0041e80000100a00 */
[----:B------:R1:W-:Y:S01]  /*542c0*/  STL.64 [R1+0x3138], R16 ;  /* 0x0031381001007387 */ /* 0x0003e20000100a00 */
[----:B0-----:R-:W-:-:S02]  /*542d0*/  MOV R18, R10 ;  /* 0x0000000a00127202 */ /* 0x001fc40000000f00 */
[----:B------:R-:W-:Y:S02]  /*542e0*/  MOV R19, R11 ;  /* 0x0000000b00137202 */ /* 0x000fe40000000f00 */
[----:B-1----:R-:W-:Y:S02]  /*542f0*/  MOV R16, R8 ;  /* 0x0000000800107202 */ /* 0x002fe40000000f00 */
[----:B------:R-:W2:Y:S01]  /*54300*/  LDL.LU R8, [R1+0x3184] ;  /* 0x0031840001087983 */ /* 0x000ea20000300800 */
[----:B------:R-:W-:-:S03]  /*54310*/  MOV R17, R9 ;  /* 0x0000000900117202 */ /* 0x000fc60000000f00 */
[----:B------:R-:W2:Y:S04]  /*54320*/  LDL.LU R9, [R1+0x3180] ;  /* 0x0031800001097983 */ /* 0x000ea80000300800 */
[----:B------:R-:W2:Y:S04]  /*54330*/  LDL.LU R10, [R1+0x317c] ;  /* 0x00317c00010a7983 */ /* 0x000ea80000300800 */
[----:B------:R-:W2:Y:S04]  /*54340*/  LDL.LU R11, [R1+0x3178] ;  /* 0x00317800010b7983 */ /* 0x000ea80000300800 */
[----:B------:R-:W-:Y:S04]  /*54350*/  STL.64 [R1+0x3160], R18 ;  /* 0x0031601201007387 */ /* 0x000fe80000100a00 */
[----:B------:R0:W-:Y:S04]  /*54360*/  STL.64 [R1+0x3158], R16 ;  /* 0x0031581001007387 */ /* 0x0001e80000100a00 */
[----:B0-----:R-:W2:Y:S04]  /*54370*/  LDL.LU R16, [R1+0x4c0] ;  /* 0x0004c00001107983 */ /* 0x001ea80000300800 */
[----:B------:R-:W2:Y:S04]  /*54380*/  LDL.LU R17, [R1+0x4c4] ;  /* 0x0004c40001117983 */ /* 0x000ea80000300800 */
[----:B------:R-:W2:Y:S04]  /*54390*/  LDL.LU R18, [R1+0x4c8] ;  /* 0x0004c80001127983 */ /* 0x000ea80000300800 */
[----:B------:R-:W2:Y:S04]  /*543a0*/  LDL.LU R19, [R1+0x4cc] ;  /* 0x0004cc0001137983 */ /* 0x000ea80000300800 */
[----:B----4-:R0:W-:Y:S04]  /*543b0*/  STL.64 [R1+0x3100], R6 ;  /* 0x0031000601007387 */ /* 0x0101e80000100a00 */
[----:B---3--:R1:W-:Y:S04]  /*543c0*/  STL.64 [R1+0x30f8], R4 ;  /* 0x0030f80401007387 */ /* 0x0083e80000100a00 */
[----:B0-----:R-:W3:Y:S01]  /*543d0*/  LDL.64 R6, [R1+0x38] ;  /* 0x0000380001067983 */ /* 0x001ee20000100a00 */
[----:B------:R-:W-:-:S02]  /*543e0*/  MOV R28, R22 ;  /* 0x00000016001c7202 */ /* 0x000fc40000000f00 */
[----:B------:R-:W-:Y:S01]  /*543f0*/  MOV R3, R23 ;  /* 0x0000001700037202 */ /* 0x000fe20000000f00 */
[----:B---3--:R0:W-:Y:S04]  /*54400*/  STL.64 [R1+0x3118], R6 ;  /* 0x0031180601007387 */ /* 0x0081e80000100a00 */
[----:B-1----:R-:W3:Y:S04]  /*54410*/  LDL.LU R4, [R1+0x490] ;  /* 0x0004900001047983 */ /* 0x002ee80000300800 */
[----:B------:R-:W3:Y:S04]  /*54420*/  LDL.LU R5, [R1+0x494] ;  /* 0x0004940001057983 */ /* 0x000ee80000300800 */
[----:B0-----:R-:W4:Y:S01]  /*54430*/  LDL.LU R6, [R1+0x498] ;  /* 0x0004980001067983 */ /* 0x001f220000300800 */
[C---:B--2---:R-:W-:Y:S01]  /*54440*/  HMMA.16816.F32 R20, R24.reuse, R12, R8 ;  /* 0x0000000c1814723c */ /* 0x044fe20000001808 */
[----:B------:R-:W-:Y:S11]  /*54450*/  MOV R7, R29 ;  /* 0x0000001d00077202 */ /* 0x000ff60000000f00 */
[----:B------:R-:W-:Y:S11]  /*54460*/  @!UPT UIADD3 URZ, URZ, URZ, URZ ;  /* 0x0000003f3f3ff290 */ /* 0x000ff6000fffe03f */
[----:B------:R-:W-:Y:S01]  /*54470*/  @!UPT UIADD3 URZ, URZ, URZ, URZ ;  /* 0x0000003f3f3ff290 */ /* 0x000fe2000fffe03f */
[----:B------:R-:W-:Y:S02]  /*54480*/  MOV R8, R20 ;  /* 0x0000001400087202 */ /* 0x000fe40000000f00 */
[----:B------:R-:W-:Y:S01]  /*54490*/  MOV R9, R21 ;  /* 0x0000001500097202 */ /* 0x000fe20000000f00 */
[----:B----4-:R0:W-:Y:S04]  /*544a0*/  STL.64 [R1+0x3130], R6 ;  /* 0x0031300601007387 */ /* 0x0101e80000100a00 */
[----:B---3--:R-:W-:Y:S04]  /*544b0*/  STL.64 [R1+0x3128], R4 ;  /* 0x0031280401007387 */ /* 0x008fe80000100a00 */
[----:B0-----:R-:W2:Y:S04]  /*544c0*/  LDL.64 R6, [R1+0x78] ;  /* 0x0000780001067983 */ /* 0x001ea80000100a00 */
[----:B------:R0:W-:Y:S04]  /*544d0*/  STL.64 [R1+0x7a8], R22 ;  /* 0x0007a81601007387 */ /* 0x0001e80000100a00 */
[----:B0-----:R-:W3:Y:S04]  /*544e0*/  LDL.LU.64 R22, [R1+0x3170] ;  /* 0x0031700001167983 */ /* 0x001ee80000300a00 */
[----:B------:R-:W4:Y:S04]  /*544f0*/  LDL.LU.64 R20, [R1+0x3168] ;  /* 0x0031680001147983 */ /* 0x000f280000300a00 */
[----:B------:R0:W-:Y:S04]  /*54500*/  STL.64 [R1+0x3148], R8 ;  /* 0x0031480801007387 */ /* 0x0001e80000100a00 */
[----:B0-----:R-:W2:Y:S04]  /*54510*/  LDL.LU.64 R8, [R1+0x210] ;  /* 0x0002100001087983 */ /* 0x001ea80000300a00 */
[----:B------:R-:W2:Y:S01]  /*54520*/  LDL.LU.64 R10, [R1+0x218] ;  /* 0x00021800010a7983 */ /* 0x000ea20000300a00 */
[----:B----4-:R-:W-:Y:S03]  /*54530*/  HMMA.16816.F32 R24, R24, R20, R16 ;  /* 0x000000141818723c */ /* 0x010fe60000001810 */
[----:B------:R-:W4:Y:S04]  /*54540*/  LDL.LU.64 R18, [R1+0x3160] ;  /* 0x0031600001127983 */ /* 0x000f280000300a00 */
[----:B------:R-:W4:Y:S11]  /*54550*/  LDL.LU.64 R16, [R1+0x3158] ;  /* 0x0031580001107983 */ /* 0x000f360000300a00 */
[----:B------:R-:W-:Y:S05]  /*54560*/  @!UPT UIADD3 URZ, URZ, URZ, URZ ;  /* 0x0000003f3f3ff290 */ /* 0x000fea000fffe03f */
[----:B------:R-:W-:Y:S01]  /*54570*/  STL.64 [R1+0x750], R24 ;  /* 0x0007501801007387 */ /* 0x000fe20000100a00 */
[----:B------:R-:W-:Y:S01]  /*54580*/  IMAD.MOV.U32 R13, RZ, RZ, R26 ;  /* 0x000000ffff0d7224 */ /* 0x000fe200078e001a */
[----:B------:R-:W-:Y:S02]  /*54590*/  MOV R12, R27 ;  /* 0x0000001b000c7202 */ /* 0x000fe40000000f00 */
[----:B------:R-:W4:Y:S01]  /*545a0*/  LDL.LU.64 R26, [R1+0x3150] ;  /* 0x00315000011a7983 */ /* 0x000f220000300a00 */
[----:B--2---:R-:W-:Y:S02]  /*545b0*/  MOV R5, R8 ;  /* 0x0000000800057202 */ /* 0x004fe40000000f00 */
[----:B------:R-:W-:Y:S02]  /*545c0*/  MOV R4, R9 ;  /* 0x0000000900047202 */ /* 0x000fe40000000f00 */
[----:B------:R-:W-:Y:S02]  /*545d0*/  MOV R2, R10 ;  /* 0x0000000a00027202 */ /* 0x000fe40000000f00 */
[----:B------:R-:W-:Y:S01]  /*545e0*/  MOV R0, R11 ;  /* 0x0000000b00007202 */ /* 0x000fe20000000f00 */
[----:B----4-:R-:W-:Y:S01]  /*545f0*/  HMMA.16816.F32 R16, R8, R26, R16 ;  /* 0x0000001a0810723c */ /* 0x010fe20000001810 */
[----:B------:R-:W2:Y:S11]  /*54600*/  LDL.LU.64 R8, [R1+0x3148] ;  /* 0x0031480001087983 */ /* 0x000eb60000300a00 */
[----:B------:R-:W-:Y:S11]  /*54610*/  @!UPT UIADD3 URZ, URZ, URZ, URZ ;  /* 0x0000003f3f3ff290 */ /* 0x000ff6000fffe03f */
[----:B------:R0:W-:Y:S01]  /*54620*/  STL.64 [R1+0x720], R16 ;  /* 0x0007201001007387 */ /* 0x0001e20000100a00 */
[----:B------:R-:W-:Y:S02]  /*54630*/  MOV R11, R18 ;  /* 0x00000012000b7202 */ /* 0x000fe40000000f00 */
[----:B------:R-:W-:Y:S02]  /*54640*/  MOV R10, R19 ;  /* 0x00000013000a7202 */ /* 0x000fe40000000f00 */
[----:B------:R-:W4:Y:S04]  /*54650*/  LDL.LU.64 R18, [R1+0x3140] ;  /* 0x0031400001127983 */ /* 0x000f280000300a00 */
[----:B0-----:R-:W4:Y:S01]  /*54660*/  LDL.LU.64 R16, [R1+0x3138] ;  /* 0x0031380001107983 */ /* 0x001f220000300a00 */
[----:B------:R-:W-:Y:S01]  /*54670*/  IMAD.MOV.U32 R24, RZ, RZ, R5 ;  /* 0x000000ffff187224 */ /* 0x000fe200078e0005 */
[----:B------:R-:W-:-:S02]  /*54680*/  MOV R25, R4 ;  /* 0x0000000400197202 */ /* 0x000fc40000000f00 */
[----:B------:R0:W-:Y:S02]  /*54690*/  STL.64 [R1+0x30a0], R26 ;  /* 0x0030a01a01007387 */ /* 0x0001e40000100a00 */
[----:B0-----:R-:W-:Y:S02]  /*546a0*/  MOV R26, R2 ;  /* 0x00000002001a7202 */ /* 0x001fe40000000f00 */
[----:B------:R-:W-:Y:S01]  /*546b0*/  MOV R27, R0 ;  /* 0x00000000001b7202 */ /* 0x000fe20000000f00 */
[----:B------:R-:W-:Y:S01]  /*546c0*/  STL [R1+0x2cf4], R10 ;  /* 0x002cf40a01007387 */ /* 0x000fe20000100800 */
[----:B------:R-:W-:Y:S02]  /*546d0*/  MOV R2, R6 ;  /* 0x0000000600027202 */ /* 0x000fe40000000f00 */
[----:B------:R-:W-:Y:S01]  /*546e0*/  MOV R0, R7 ;  /* 0x0000000700007202 */ /* 0x000fe20000000f00 */
[----:B------:R-:W-:Y:S02]  /*546f0*/  STL [R1+0x2cf0], R11 ;  /* 0x002cf00b01007387 */ /* 0x000fe40000100800 */
[----:B----4-:R-:W-:Y:S02]  /*54700*/  HMMA.16816.F32 R16, R24, R6, R16 ;  /* 0x000000061810723c */ /* 0x010fe40000001810 */
[----:B------:R-:W4:Y:S04]  /*54710*/  LDL.LU.64 R6, [R1+0x3130] ;  /* 0x0031300001067983 */ /* 0x000f280000300a00 */
[----:B------:R-:W4:Y:S11]  /*54720*/  LDL.LU.64 R4, [R1+0x3128] ;  /* 0x0031280001047983 */ /* 0x000f360000300a00 */
[----:B------:R-:W-:Y:S06]  /*54730*/  @!UPT UIADD3 URZ, URZ, URZ, URZ ;  /* 0x0000003f3f3ff290 */ /* 0x000fec000fffe03f */
[----:B------:R4:W-:Y:S01]  /*54740*/  STL [R1+0x710], R16 ;  /* 0x0007101001007387 */ /* 0x0009e20000100800 */
[----:B------:R-:W-:Y:S01]  /*54750*/  MOV R21, R18 ;  /* 0x0000001200157202 */ /* 0x000fe20000000f00 */
[----:B------:R-:W-:Y:S02]  /*54760*/  IMAD.MOV.U32 R20, RZ, RZ, R19 ;  /* 0x000000ffff147224 */ /* 0x000fe400078e0013 */
[----:B------:R-:W4:Y:S01]  /*54770*/  LDL.LU.64 R18, [R1+0x3120] ;  /* 0x0031200001127983 */ /* 0x000f220000300a00 */
[----:B------:R-:W-:-:S03]  /*54780*/  MOV R29, R17 ;  /* 0x00000011001d7202 */ /* 0x000fc60000000f00 */
[----:B------:R-:W-:Y:S04]  /*54790*/  STL [R1+0x2ce8], R21 ;  /* 0x002ce81501007387 */ /* 0x000fe80000100800 */
[----:B------:R-:W-:Y:S04]  /*547a0*/  STL [R1+0x2ce4], R29 ;  /* 0x002ce41d01007387 */ /* 0x000fe80000100800 */
[----:B------:R-:W-:Y:S01]  /*547b0*/  STL [R1+0x2ce0], R20 ;  /* 0x002ce01401007387 */ /* 0x000fe20000100800 */
[----:B----4-:R-:W-:Y:S03]  /*547c0*/  HMMA.16816.F32 R16, R24, R18, R4 ;  /* 0x000000121810723c */ /* 0x010fe60000001804 */
[----:B------:R-:W4:Y:S11]  /*547d0*/  LDL.LU.64 R6, [R1+0x3118] ;  /* 0x0031180001067983 */ /* 0x000f360000300a00 */
[----:B------:R-:W-:Y:S09]  /*547e0*/  @!UPT UIADD3 URZ, URZ, URZ, URZ ;  /* 0x0000003f3f3ff290 */ /* 0x000ff2000fffe03f */
[----:B------:R-:W-:Y:S01]  /*547f0*/  STL [R1+0x694], R17 ;  /* 0x0006941101007387 */ /* 0x000fe20000100800 */
[----:B------:R-:W-:-:S03]  /*54800*/  MOV R11, R16 ;  /* 0x00000010000b7202 */ /* 0x000fc60000000f00 */
[----:B------:R0:W-:Y:S04]  /*54810*/  STL.64 [R1+0x698], R18 ;  /* 0x0006981201007387 */ /* 0x0001e80000100a00 */
[----:B0-----:R-:W2:Y:S04]  /*54820*/  LDL.LU.64 R18, [R1+0x3110] ;  /* 0x0031100001127983 */ /* 0x001ea80000300a00 */
[----:B------:R-:W2:Y:S04]  /*54830*/  LDL.LU.64 R16, [R1+0x3108] ;  /* 0x0031080001107983 */ /* 0x000ea80000300a00 */
[----:B------:R-:W-:Y:S01]  /*54840*/  STL [R1+0x2cf8], R11 ;  /* 0x002cf80b01007387 */ /* 0x000fe20000100800 */
[----:B----4-:R-:W-:-:S02]  /*54850*/  MOV R14, R6 ;  /* 0x00000006000e7202 */ /* 0x010fc40000000f00 */
[----:B------:R-:W-:Y:S01]  /*54860*/  MOV R21, R7 ;  /* 0x0000000700157202 */ /* 0x000fe20000000f00 */
[----:B--2---:R-:W-:Y:S01]  /*54870*/  HMMA.16816.F32 R16, R24, R6, R16 ;  /* 0x000000061810723c */ /* 0x004fe20000001810 */
[----:B------:R-:W2:Y:S04]  /*54880*/  LDL.LU.64 R6, [R1+0x3100] ;  /* 0x0031000001067983 */ /* 0x000ea80000300a00 */
[----:B------:R-:W2:Y:S11]  /*54890*/  LDL.LU.64 R4, [R1+0x30f8] ;  /* 0x0030f80001047983 */ /* 0x000eb60000300a00 */
[----:B------:R-:W-:Y:S07]  /*548a0*/  @!UPT UIADD3 URZ, URZ, URZ, URZ ;  /* 0x0000003f3f3ff290 */ /* 0x000fee000fffe03f */
[----:B------:R-:W-:Y:S01]  /*548b0*/  STL.64 [R1+0x680], R16 ;  /* 0x0006801001007387 */ /* 0x000fe20000100a00 */
[----:B------:R-:W-:-:S03]  /*548c0*/  MOV R10, R19 ;  /* 0x00000013000a7202 */ /* 0x000fc60000000f00 */
[----:B------:R0:W-:Y:S04]  /*548d0*/  STL [R1+0x688], R18 ;  /* 0x0006881201007387 */ /* 0x0001e80000100800 */
[----:B0-----:R-:W2:Y:S02]  /*548e0*/  LDL.LU.64 R18, [R1+0x30f0] ;  /* 0x0030f00001127983 */ /* 0x001ea40000300a00 */
[----:B--2---:R-:W-:Y:S02]  /*548f0*/  HMMA.16816.F32 R16, R24, R18, R4 ;  /* 0x000000121810723c */ /* 0x004fe40000001804 */
[----:B------:R-:W2:Y:S11]  /*54900*/  LDL.LU.64 R6, [R1+0x30e8] ;  /* 0x0030e80001067983 */ /* 0x000eb60000300a00 */
[----:B------:R-:W-:Y:S10]  /*54910*/  @!UPT UIADD3 URZ, URZ, URZ, URZ ;  /* 0x0000003f3f3ff290 */ /* 0x000ff4000fffe03f */
[----:B------:R0:W-:Y:S01]  /*54920*/  STL.64 [R1+0x650], R16 ;  /* 0x0006501001007387 */ /* 0x0001e20000100a00 */
[----:B------:R-:W-:-:S03]  /*54930*/  MOV R11, R19 ;  /* 0x00000013000b7202 */ /* 0x000fc60000000f00 */
[----:B------:R1:W-:Y:S04]  /*54940*/  STL [R1+0x658], R18 ;  /* 0x0006581201007387 */ /* 0x0003e80000100800 */
[----:B0-----:R-:W4:Y:S04]  /*54950*/  LDL.LU R16, [R1+0x190] ;  /* 0x0001900001107983 */ /* 0x001f280000300800 */
[----:B------:R-:W4:Y:S04]  /*54960*/  LDL.LU R17, [R1+0x194] ;  /* 0x0001940001117983 */ /* 0x000f280000300800 */
[----:B-1----:R-:W2:Y:S04]  /*54970*/  LDL.LU R18, [R1+0x198] ;  /* 0x0001980001127983 */ /* 0x002ea80000300800 */
[----:B------:R-:W2:Y:S04]  /*54980*/  LDL.LU R19, [R1+0x19c] ;  /* 0x00019c0001137983 */ /* 0x000ea80000300800 */
[----:B--2---:R-:W-:Y:S04]  /*54990*/  STL.64 [R1+0x2f40], R18 ;  /* 0x002f401201007387 */ /* 0x004fe80000100a00 */
[----:B----4-:R0:W-:Y:S04]  /*549a0*/  STL.64 [R1+0x2f38], R16 ;  /* 0x002f381001007387 */ /* 0x0101e80000100a00 */
[----:B0-----:R-:W2:Y:S04]  /*549b0*/  LDL.LU R16, [R1+0x1b0] ;  /* 0x0001b00001107983 */ /* 0x001ea80000300800 */
[----:B------:R-:W2:Y:S04]  /*549c0*/  LDL.LU R17, [R1+0x1b4] ;  /* 0x0001b40001117983 */ /* 0x000ea80000300800 */
[----:B------:R-:W4:Y:S04]  /*549d0*/  LDL.LU R18, [R1+0x1b8] ;  /* 0x0001b80001127983 */ /* 0x000f280000300800 */
[----:B------:R-:W4:Y:S04]  /*549e0*/  LDL.LU R19, [R1+0x1bc] ;  /* 0x0001bc0001137983 */ /* 0x000f280000300800 */
[----:B----4-:R-:W-:Y:S04]  /*549f0*/  STL.64 [R1+0x2fb0], R18 ;  /* 0x002fb01201007387 */ /* 0x010fe80000100a00 */
[----:B--2---:R0:W-:Y:S04]  /*54a00*/  STL.64 [R1+0x2fa8], R16 ;  /* 0x002fa81001007387 */ /* 0x0041e80000100a00 */
        /* <DEDUP_REMOVED lines=11> */
[----:B--2---:R0:W-:Y:S02]  /*54ac0*/  STL.64 [R1+0x30a8], R16 ;  /* 0x0030a81001007387 */ /* 0x0041e40000100a00 */
[----:B0-----:R-:W-:-:S02]  /*54ad0*/  MOV R16, R7 ;  /* 0x0000000700107202 */ /* 0x001fc40000000f00 */
[----:B------:R-:W2:Y:S04]  /*54ae0*/  LDL.LU R7, [R1+0x30e0] ;  /* 0x0030e00001077983 */ /* 0x000ea80000300800 */
[----:B------:R-:W2:Y:S04]  /*54af0*/  LDL.LU R17, [R1+0x3b4] ;  /* 0x0003b40001117983 */ /* 0x000ea80000300800 */
[----:B------:R-:W2:Y:S04]  /*54b00*/  LDL.LU R18, [R1+0x3b8] ;  /* 0x0003b80001127983 */ /* 0x000ea80000300800 */
[----:B------:R-:W2:Y:S04]  /*54b10*/  LDL.LU R19, [R1+0x3bc] ;  /* 0x0003bc0001137983 */ /* 0x000ea80000300800 */
[----:B------:R0:W-:Y:S04]  /*54b20*/  STL.64 [R1+0x2d00], R10 ;  /* 0x002d000a01007387 */ /* 0x0001e80000100a00 */
[----:B------:R-:W-:Y:S04]  /*54b30*/  STL.64 [R1+0x2df0], R8 ;  /* 0x002df00801007387 */ /* 0x000fe80000100a00 */
[----:B0-----:R-:W4:Y:S01]  /*54b40*/  LDL.LU.64 R10, [R1+0x58] ;  /* 0x00005800010a7983 */ /* 0x001f220000300a00 */
[----:B--2---:R-:W-:Y:S03]  /*54b50*/  HMMA.16816.F32 R16, R24, R6, R16 ;  /* 0x000000061810723c */ /* 0x004fe60000001810 */
[----:B----4-:R-:W-:Y:S11]  /*54b60*/  STL.64 [R1+0x3080], R10 ;  /* 0x0030800a01007387 */ /* 0x010ff60000100a00 */
[----:B------:R-:W-:Y:S09]  /*54b70*/  @!UPT UIADD3 URZ, URZ, URZ, URZ ;  /* 0x0000003f3f3ff290 */ /* 0x000ff2000fffe03f */
[----:B------:R-:W-:Y:S04]  /*54b80*/  STL.64 [R1+0x648], R18 ;  /* 0x0006481201007387 */ /* 0x000fe80000100a00 */
[----:B------:R0:W-:Y:S04]  /*54b90*/  STL.64 [R1+0x3050], R6 ;  /* 0x0030500601007387 */ /* 0x0001e80000100a00 */
[----:B------:R-:W2:Y:S04]  /*54ba0*/  LDL.LU R4, [R1+0x4e0] ;  /* 0x0004e00001047983 */ /* 0x000ea80000300800 */
[----:B------:R-:W2:Y:S04]  /*54bb0*/  LDL.LU R5, [R1+0x4e4] ;  /* 0x0004e40001057983 */ /* 0x000ea80000300800 */
[----:B0-----:R-:W4:Y:S01]  /*54bc0*/  LDL.LU R6, [R1+0x4e8] ;  /* 0x0004e80001067983 */ /* 0x001f220000300800 */
[----:B------:R-:W-:-:S03]  /*54bd0*/  MOV R7, R15 ;  /* 0x0000000f00077202 */ /* 0x000fc60000000f00 */
[----:B------:R-:W2:Y:S01]  /*54be0*/  LDL.LU R15, [R1+0x30dc] ;  /* 0x0030dc00010f7983 */ /* 0x000ea20000300800 */
[----:B------:R-:W-:Y:S01]  /*54bf0*/  MOV R29, R16 ;  /* 0x00000010001d7202 */ /* 0x000fe20000000f00 */
[----:B------:R-:W-:Y:S02]  /*54c00*/  IMAD.MOV.U32 R20, RZ, RZ, R17 ;  /* 0x000000ffff147224 */ /* 0x000fe400078e0011 */
[----:B----4-:R0:W-:Y:S04]  /*54c10*/  STL.64 [R1+0x3060], R6 ;  /* 0x0030600601007387 */ /* 0x0101e80000100a00 */
[----:B--2---:R-:W-:Y:S01]  /*54c20*/  STL.64 [R1+0x3058], R4 ;  /* 0x0030580401007387 */ /* 0x004fe20000100a00 */
[----:B0-----:R-:W-:-:S03]  /*54c30*/  MOV R6, R14 ;  /* 0x0000000e00067202 */ /* 0x001fc60000000f00 */
[----:B------:R-:W2:Y:S04]  /*54c40*/  LDL.LU R14, [R1+0x30d8] ;  /* 0x0030d800010e7983 */ /* 0x000ea80000300800 */
[----:B------:R-:W4:Y:S04]  /*54c50*/  LDL.LU R16, [R1+0x370] ;  /* 0x0003700001107983 */ /* 0x000f280000300800 */
[----:B------:R-:W4:Y:S04]  /*54c60*/  LDL.LU R17, [R1+0x374] ;  /* 0x0003740001117983 */ /* 0x000f280000300800 */
[----:B------:R-:W2:Y:S04]  /*54c70*/  LDL.LU R18, [R1+0x378] ;  /* 0x0003780001127983 */ /* 0x000ea80000300800 */
[----:B------:R-:W2:Y:S01]  /*54c80*/  LDL.LU R19, [R1+0x37c] ;  /* 0x00037c0001137983 */ /* 0x000ea20000300800 */
[----:B------:R-:W-:-:S02]  /*54c90*/  MOV R10, R2 ;  /* 0x00000002000a7202 */ /* 0x000fc40000000f00 */
[----:B------:R-:W-:Y:S02]  /*54ca0*/  MOV R11, R0 ;  /* 0x00000000000b7202 */ /* 0x000fe40000000f00 */
[----:B------:R-:W-:Y:S01]  /*54cb0*/  MOV R7, R21 ;  /* 0x0000001500077202 */ /* 0x000fe20000000f00 */
[----:B--2---:R-:W-:Y:S04]  /*54cc0*/  STL.64 [R1+0x30c8], R18 ;  /* 0x0030c81201007387 */ /* 0x004fe80000100a00 */
[----:B----4-:R0:W-:Y:S04]  /*54cd0*/  STL.64 [R1+0x30c0], R16 ;  /* 0x0030c01001007387 */ /* 0x0101e80000100a00 */
[----:B0-----:R-:W2:Y:S04]  /*54ce0*/  LDL.LU R16, [R1+0x390] ;  /* 0x0003900001107983 */ /* 0x001ea80000300800 */
[----:B------:R-:W2:Y:S04]  /*54cf0*/  LDL.LU R17, [R1+0x394] ;  /* 0x0003940001117983 */ /* 0x000ea80000300800 */
[----:B------:R-:W2:Y:S04]  /*54d00*/  LDL.LU R18, [R1+0x398] ;  /* 0x0003980001127983 */ /* 0x000ea80000300800 */
[----:B------:R-:W2:Y:S04]  /*54d10*/  LDL.LU R19, [R1+0x39c] ;  /* 0x00039c0001137983 */ /* 0x000ea80000300800 */
[----:B------:R0:W-:Y:S04]  /*54d20*/  STL.64 [R1+0x3098], R10 ;  /* 0x0030980a01007387 */ /* 0x0001e80000100a00 */
[----:B------:R-:W4:Y:S04]  /*54d30*/  LDL.LU R8, [R1+0x350] ;  /* 0x0003500001087983 */ /* 0x000f280000300800 */
[----:B------:R-:W4:Y:S04]  /*54d40*/  LDL.LU R9, [R1+0x354] ;  /* 0x0003540001097983 */ /* 0x000f280000300800 */
[----:B0-----:R-:W4:Y:S04]  /*54d50*/  LDL.LU R10, [R1+0x358] ;  /* 0x00035800010a7983 */ /* 0x001f280000300800 */
[----:B------:R-:W4:Y:S04]  /*54d60*/  LDL.LU R11, [R1+0x35c] ;  /* 0x00035c00010b7983 */ /* 0x000f280000300800 */
[----:B------:R0:W-:Y:S04]  /*54d70*/  STL.64 [R1+0x3078], R6 ;  /* 0x0030780601007387 */ /* 0x0001e80000100a00 */
[----:B------:R-:W2:Y:S04]  /*54d80*/  LDL.LU R4, [R1+0x310] ;  /* 0x0003100001047983 */ /* 0x000ea80000300800 */
[----:B------:R-:W2:Y:S01]  /*54d90*/  LDL.LU R5, [R1+0x314] ;  /* 0x0003140001057983 */ /* 0x000ea20000300800 */
[----:B0-----:R-:W-:-:S03]  /*54da0*/  MOV R6, R14 ;  /* 0x0000000e00067202 */ /* 0x001fc60000000f00 */
[----:B------:R-:W2:Y:S01]  /*54db0*/  LDL.LU R14, [R1+0x30d4] ;  /* 0x0030d400010e7983 */ /* 0x000ea20000300800 */
[----:B------:R-:W-:-:S03]  /*54dc0*/  MOV R7, R15 ;  /* 0x0000000f00077202 */ /* 0x000fc60000000f00 */
[----:B------:R-:W2:Y:S04]  /*54dd0*/  LDL.LU R15, [R1+0x30d0] ;  /* 0x0030d000010f7983 */ /* 0x000ea80000300800 */
[----:B------:R-:W-:Y:S01]  /*54de0*/  STL.64 [R1+0x3090], R6 ;  /* 0x0030900601007387 */ /* 0x000fe20000100a00 */
[----:B--2---:R-:W-:Y:S03]  /*54df0*/  HMMA.16816.F32 R16, R24, R14, R16 ;  /* 0x0000000e1810723c */ /* 0x004fe60000001810 */
        /* <DEDUP_REMOVED lines=8> */
[----:B0-----:R-:W2:Y:S04]  /*54e80*/  LDL.LU.64 R18, [R1+0x30c8] ;  /* 0x0030c80001127983 */ /* 0x001ea80000300a00 */
[----:B------:R-:W2:Y:S04]  /*54e90*/  LDL.LU.64 R16, [R1+0x30c0] ;  /* 0x0030c00001107983 */ /* 0x000ea80000300a00 */
[----:B------:R3:W-:Y:S04]  /*54ea0*/  STL.64 [R1+0x3048], R14 ;  /* 0x0030480e01007387 */ /* 0x0007e80000100a00 */
[----:B------:R0:W-:Y:S01]  /*54eb0*/  STL.64 [R1+0x3040], R12 ;  /* 0x0030400c01007387 */ /* 0x0001e20000100a00 */
[----:B---3--:R-:W-:Y:S01]  /*54ec0*/  IMAD.MOV.U32 R14, RZ, RZ, R22 ;  /* 0x000000ffff0e7224 */ /* 0x008fe200078e0016 */
[----:B------:R-:W-:-:S02]  /*54ed0*/  MOV R15, R23 ;  /* 0x00000017000f7202 */ /* 0x000fc40000000f00 */
[----:B0-----:R-:W3:Y:S04]  /*54ee0*/  LDL.LU R12, [R1+0x4f0] ;  /* 0x0004f000010c7983 */ /* 0x001ee80000300800 */
[----:B------:R-:W3:Y:S04]  /*54ef0*/  LDL.LU R13, [R1+0x4f4] ;  /* 0x0004f400010d7983 */ /* 0x000ee80000300800 */
[----:B------:R-:W2:Y:S04]  /*54f00*/  LDL.LU R22, [R1+0x30bc] ;  /* 0x0030bc0001167983 */ /* 0x000ea80000300800 */
[----:B------:R-:W2:Y:S04]  /*54f10*/  LDL.LU R23, [R1+0x30b8] ;  /* 0x0030b80001177983 */ /* 0x000ea80000300800 */
[----:B------:R-:W-:Y:S01]  /*54f20*/  STL.64 [R1+0x3070], R14 ;  /* 0x0030700e01007387 */ /* 0x000fe20000100a00 */
[----:B--2---:R-:W-:Y:S03]  /*54f30*/  HMMA.16816.F32 R24, R24, R22, R16 ;  /* 0x000000161818723c */ /* 0x004fe60000001810 */
[----:B---3--:R0:W-:Y:S04]  /*54f40*/  STL.64 [R1+0x3068], R12 ;  /* 0x0030680c01007387 */ /* 0x0081e80000100a00 */
[----:B0-----:R-:W2:Y:S04]  /*54f50*/  LDL.LU R12, [R1+0x4d0] ;  /* 0x0004d000010c7983 */ /* 0x001ea80000300800 */
[----:B------:R-:W2:Y:S04]  /*54f60*/  LDL.LU R13, [R1+0x4d4] ;  /* 0x0004d400010d7983 */ /* 0x000ea80000300800 */
[----:B------:R-:W2:Y:S04]  /*54f70*/  LDL.LU R14, [R1+0x4d8] ;  /* 0x0004d800010e7983 */ /* 0x000ea80000300800 */
[----:B------:R-:W2:Y:S05]  /*54f80*/  LDL.LU R15, [R1+0x4dc] ;  /* 0x0004dc00010f7983 */ /* 0x000eaa0000300800 */
[----:B------:R-:W-:Y:S01]  /*54f90*/  MOV R21, R27 ;  /* 0x0000001b00157202 */ /* 0x000fe20000000f00 */
[----:B------:R-:W4:Y:S04]  /*54fa0*/  LDL.LU.64 R18, [R1+0x30b0] ;  /* 0x0030b00001127983 */ /* 0x000f280000300a00 */
[----:B------:R-:W4:Y:S04]  /*54fb0*/  LDL.LU.64 R16, [R1+0x30a8] ;  /* 0x0030a80001107983 */ /* 0x000f280000300a00 */
[----:B------:R-:W-:Y:S04]  /*54fc0*/  STL [R1+0x534], R25 ;  /* 0x0005341901007387 */ /* 0x000fe80000100800 */
[----:B------:R0:W-:Y:S04]  /*54fd0*/  STL [R1+0x538], R26 ;  /* 0x0005381a01007387 */ /* 0x0001e80000100800 */
[----:B0-----:R-:W4:Y:S01]  /*54fe0*/  LDL.LU.64 R26, [R1+0x30a0] ;  /* 0x0030a000011a7983 */ /* 0x001f220000300a00 */
[----:B------:R-:W-:-:S03]  /*54ff0*/  MOV R20, R24 ;  /* 0x0000001800147202 */ /* 0x000fc60000000f00 */
[----:B------:R-:W-:Y:S04]  /*55000*/  STL.64 [R1+0x3038], R22 ;  /* 0x0030381601007387 */ /* 0x000fe80000100a00 */
[----:B------:R0:W-:Y:S04]  /*55010*/  STL.64 [R1+0x3030], R20 ;  /* 0x0030301401007387 */ /* 0x0001e80000100a00 */
[----:B0-----:R-:W3:Y:S04]  /*55020*/  LDL.LU R20, [R1+0x500] ;  /* 0x0005000001147983 */ /* 0x001ee80000300800 */
[----:B------:R-:W3:Y:S04]  /*55030*/  LDL.LU R21, [R1+0x504] ;  /* 0x0005040001157983 */ /* 0x000ee80000300800 */
[----:B------:R-:W3:Y:S04]  /*55040*/  LDL.LU R22, [R1+0x508] ;  /* 0x0005080001167983 */ /* 0x000ee80000300800 */
[----:B------:R-:W3:Y:S01]  /*55050*/  LDL.LU R23, [R1+0x50c] ;  /* 0x00050c0001177983 */ /* 0x000ee20000300800 */
[C---:B----4-:R-:W-:Y:S11]  /*55060*/  HMMA.16816.F32 R8, R16.reuse, R26, R8 ;  /* 0x0000001a1008723c */ /* 0x050ff60000001808 */
[----:B------:R-:W-:Y:S11]  /*55070*/  @!UPT UIADD3 URZ, URZ, URZ, URZ ;  /* 0x0000003f3f3ff290 */ /* 0x000ff6000fffe03f */
[----:B------:R-:W-:Y:S01]  /*55080*/  @!UPT UIADD3 URZ, URZ, URZ, URZ ;  /* 0x0000003f3f3ff290 */ /* 0x000fe2000fffe03f */
[----:B------:R-:W-:Y:S04]  /*55090*/  STL.64 [R1+0x4b0], R8 ;  /* 0x0004b00801007387 */ /* 0x000fe80000100a00 */
[----:B------:R0:W-:Y:S04]  /*550a0*/  STL.64 [R1+0x4b8], R10 ;  /* 0x0004b80a01007387 */ /* 0x0001e80000100a00 */
[----:B0-----:R-:W4:Y:S04]  /*550b0*/  LDL.LU.64 R10, [R1+0x3098] ;  /* 0x00309800010a7983 */ /* 0x001f280000300a00 */
[----:B------:R0:W-:Y:S04]  /*550c0*/  STL.64 [R1+0x3028], R26 ;  /* 0x0030281a01007387 */ /* 0x0001e80000100a00 */
[----:B------:R-:W2:Y:S04]  /*550d0*/  LDL.LU R24, [R1+0x2f0] ;  /* 0x0002f00001187983 */ /* 0x000ea80000300800 */
[----:B------:R-:W2:Y:S04]  /*550e0*/  LDL.LU R25, [R1+0x2f4] ;  /* 0x0002f40001197983 */ /* 0x000ea80000300800 */
[----:B0-----:R-:W2:Y:S04]  /*550f0*/  LDL.LU R26, [R1+0x2f8] ;  /* 0x0002f800011a7983 */ /* 0x001ea80000300800 */
[----:B------:R-:W2:Y:S01]  /*55100*/  LDL.LU R27, [R1+0x2fc] ;  /* 0x0002fc00011b7983 */ /* 0x000ea20000300800 */
[C---:B----4-:R-:W-:Y:S03]  /*55110*/  HMMA.16816.F32 R8, R16.reuse, R10, R4 ;  /* 0x0000000a1008723c */ /* 0x050fe60000001804 */
[----:B------:R-:W4:Y:S04]  /*55120*/  LDL.LU.64 R6, [R1+0x3090] ;  /* 0x0030900001067983 */ /* 0x000f280000300a00 */
[----:B------:R-:W4:Y:S11]  /*55130*/  LDL.LU.64 R4, [R1+0x3088] ;  /* 0x0030880001047983 */ /* 0x000f360000300a00 */
[----:B------:R-:W-:Y:S05]  /*55140*/  @!UPT UIADD3 URZ, URZ, URZ, URZ ;  /* 0x0000003f3f3ff290 */ /* 0x000fea000fffe03f */
        /* <DEDUP_REMOVED lines=8> */
[----:B0-----:R-:W2:Y:S04]  /*551d0*/  LDL.LU.64 R6, [R1+0x3078] ;  /* 0x0030780001067983 */ /* 0x001ea80000300a00 */
[----:B------:R0:W-:Y:S04]  /*551e0*/  STL.64 [R1+0x3000], R10 ;  /* 0x0030000a01007387 */ /* 0x0001e80000100a00 */
[----:B0-----:R-:W4:Y:S01]  /*551f0*/  LDL.64 R10, [R1+0x18] ;  /* 0x00001800010a7983 */ /* 0x001f220000100a00 */
[----:B--2---:R-:W-:Y:S03]  /*55200*/  HMMA.16816.F32 R4, R16, R6, R12 ;  /* 0x000000061004723c */ /* 0x004fe6000000180c */
[----:B------:R-:W2:Y:S04]  /*55210*/  LDL.LU.64 R14, [R1+0x3070] ;  /* 0x00307000010e7983 */ /* 0x000ea80000300a00 */
[----:B------:R-:W2:Y:S11]  /*55220*/  LDL.LU.64 R12, [R1+0x3068] ;  /* 0x00306800010c7983 */ /* 0x000eb60000300a00 */
[----:B------:R-:W-:Y:S05]  /*55230*/  @!UPT UIADD3 URZ, URZ, URZ, URZ ;  /* 0x0000003f3f3ff290 */ /* 0x000fea000fffe03f */
[----:B------:R-:W-:Y:S04]  /*55240*/  STL.64 [R1+0x480], R4 ;  /* 0x0004800401007387 */ /* 0x000fe80000100a00 */
[----:B------:R0:W-:Y:S04]  /*55250*/  STL.64 [R1+0x488], R6 ;  /* 0x0004880601007387 */ /* 0x0001e80000100a00 */
[----:B0-----:R-:W2:Y:S04]  /*55260*/  LDL.LU.64 R6, [R1+0x3060] ;  /* 0x0030600001067983 */ /* 0x001ea80000300a00 */
[----:B------:R-:W2:Y:S01]  /*55270*/  LDL.LU.64 R4, [R1+0x3058] ;  /* 0x0030580001047983 */ /* 0x000ea20000300a00 */
[----:B----4-:R-:W-:-:S02]  /*55280*/  MOV R2, R10 ;  /* 0x0000000a00027202 */ /* 0x010fc40000000f00 */
[----:B------:R-:W-:Y:S01]  /*55290*/  MOV R0, R11 ;  /* 0x0000000b00007202 */ /* 0x000fe20000000f00 */
[C---:B--2---:R-:W-:Y:S11]  /*552a0*/  HMMA.16816.F32 R4, R16.reuse, R10, R4 ;  /* 0x0000000a1004723c */ /* 0x044ff60000001804 */
[----:B------:R-:W-:Y:S11]  /*552b0*/  @!UPT UIADD3 URZ, URZ, URZ, URZ ;  /* 0x0000003f3f3ff290 */ /* 0x000ff6000fffe03f */
[----:B------:R-:W-:Y:S01]  /*552c0*/  @!UPT UIADD3 URZ, URZ, URZ, URZ ;  /* 0x0000003f3f3ff290 */ /* 0x000fe2000fffe03f */
[----:B------:R-:W-:Y:S04]  /*552d0*/  STL.64 [R1+0x3d0], R4 ;  /* 0x0003d00401007387 */ /* 0x000fe80000100a00 */
[----:B------:R0:W-:Y:S04]  /*552e0*/  STL.64 [R1+0x3d8], R6 ;  /* 0x0003d80601007387 */ /* 0x0001e80000100a00 */
[----:B0-----:R-:W2:Y:S04]  /*552f0*/  LDL.LU.64 R6, [R1+0x3050] ;  /* 0x0030500001067983 */ /* 0x001ea80000300a00 */
[----:B------:R-:W4:Y:S01]  /*55300*/  LDL.64 R10, [R1+0x78] ;  /* 0x00007800010a7983 */ /* 0x000f220000100a00 */
[C---:B--2---:R-:W-:Y:S03]  /*55310*/  HMMA.16816.F32 R12, R16.reuse, R6, R12 ;  /* 0x00000006100c723c */ /* 0x044fe6000000180c */
[----:B----4-:R0:W-:Y:S04]  /*55320*/  STL.64 [R1+0x3010], R10 ;  /* 0x0030100a01007387 */ /* 0x0101e80000100a00 */
[----:B------:R-:W2:Y:S04]  /*55330*/  LDL.LU R8, [R1+0x510] ;  /* 0x0005100001087983 */ /* 0x000ea80000300800 */
[----:B------:R-:W2:Y:S04]  /*55340*/  LDL.LU R9, [R1+0x514] ;  /* 0x0005140001097983 */ /* 0x000ea80000300800 */
[----:B0-----:R-:W2:Y:S04]  /*55350*/  LDL.LU R10, [R1+0x518] ;  /* 0x00051800010a7983 */ /* 0x001ea80000300800 */
[----:B------:R-:W2:Y:S04]  /*55360*/  LDL.LU R11, [R1+0x51c] ;  /* 0x00051c00010b7983 */ /* 0x000ea80000300800 */
[----:B------:R-:W-:Y:S04]  /*55370*/  STL.64 [R1+0x3b0], R12 ;  /* 0x0003b00c01007387 */ /* 0x000fe80000100a00 */
[----:B------:R0:W-:Y:S04]  /*55380*/  STL.64 [R1+0x3b8], R14 ;  /* 0x0003b80e01007387 */ /* 0x0001e80000100a00 */
[----:B0-----:R-:W3:Y:S04]  /*55390*/  LDL.LU.64 R14, [R1+0x3048] ;  /* 0x00304800010e7983 */ /* 0x001ee80000300a00 */
[----:B------:R-:W4:Y:S04]  /*553a0*/  LDL.LU.64 R12, [R1+0x3040] ;  /* 0x00304000010c7983 */ /* 0x000f280000300a00 */
        /* <DEDUP_REMOVED lines=16> */
[----:B------:R-:W2:Y:S04]  /*554b0*/  LDL.LU R14, [R1+0x568] ;  /* 0x00056800010e7983 */ /* 0x000ea80000300800 */
[----:B------:R-:W2:Y:S01]  /*554c0*/  LDL.LU R15, [R1+0x56c] ;  /* 0x00056c00010f7983 */ /* 0x000ea20000300800 */
[----:B---3--:R-:W-:Y:S03]  /*554d0*/  HMMA.16816.F32 R16, R16, R22, R24 ;  /* 0x000000161010723c */ /* 0x008fe60000001818 */
[----:B--2---:R0:W-:Y:S04]  /*554e0*/  STL.64 [R1+0x2fe8], R14 ;  /* 0x002fe80e01007387 */ /* 0x0041e80000100a00 */
[----:B----4-:R-:W-:Y:S04]  /*554f0*/  STL.64 [R1+0x2fe0], R12 ;  /* 0x002fe00c01007387 */ /* 0x010fe80000100a00 */
[----:B0-----:R-:W2:Y:S04]  /*55500*/  LDL.64 R14, [R1+0x38] ;  /* 0x00003800010e7983 */ /* 0x001ea80000100a00 */
[----:B------:R-:W3:Y:S08]  /*55510*/  LDL.LU.64 R26, [R1+0x3028] ;  /* 0x00302800011a7983 */ /* 0x000ef00000300a00 */
[----:B------:R-:W-:Y:S04]  /*55520*/  STL.64 [R1+0x370], R16 ;  /* 0x0003701001007387 */ /* 0x000fe80000100a00 */
[----:B------:R0:W-:Y:S04]  /*55530*/  STL.64 [R1+0x378], R18 ;  /* 0x0003781201007387 */ /* 0x0001e80000100a00 */
[----:B0-----:R-:W3:Y:S04]  /*55540*/  LDL.LU.64 R18, [R1+0x3020] ;  /* 0x0030200001127983 */ /* 0x001ee80000300a00 */
[----:B------:R-:W3:Y:S04]  /*55550*/  LDL.LU.64 R16, [R1+0x3018] ;  /* 0x0030180001107983 */ /* 0x000ee80000300a00 */
[----:B------:R-:W-:Y:S04]  /*55560*/  STL.64 [R1+0x2fc8], R22 ;  /* 0x002fc81601007387 */ /* 0x000fe80000100a00 */
[----:B------:R0:W-:Y:S04]  /*55570*/  STL.64 [R1+0x2fc0], R20 ;  /* 0x002fc01401007387 */ /* 0x0001e80000100a00 */
[----:B0-----:R-:W4:Y:S04]  /*55580*/  LDL.LU R20, [R1+0x540] ;  /* 0x0005400001147983 */ /* 0x001f280000300800 */
[----:B------:R-:W4:Y:S04]  /*55590*/  LDL.LU R21, [R1+0x544] ;  /* 0x0005440001157983 */ /* 0x000f280000300800 */
[----:B------:R-:W4:Y:S04]  /*555a0*/  LDL.LU R22, [R1+0x548] ;  /* 0x0005480001167983 */ /* 0x000f280000300800 */
        /* <DEDUP_REMOVED lines=8> */
[----:B------:R-:W2:Y:S04]  /*55630*/  LDL.LU R24, [R1+0x570] ;  /* 0x0005700001187983 */ /* 0x000ea80000300800 */
[----:B------:R-:W2:Y:S04]  /*55640*/  LDL.LU R25, [R1+0x574] ;  /* 0x0005740001197983 */ /* 0x000ea80000300800 */
[----:B0-----:R-:W2:Y:S04]  /*55650*/  LDL.LU R26, [R1+0x578] ;  /* 0x00057800011a7983 */ /* 0x001ea80000300800 */
[----:B------:R-:W2:Y:S01]  /*55660*/  LDL.LU R27, [R1+0x57c] ;  /* 0x00057c00011b7983 */ /* 0x000ea20000300800 */
[----:B---3--:R-:W-:Y:S03]  /*55670*/  HMMA.16816.F32 R4, R16, R10, R4 ;  /* 0x0000000a1004723c */ /* 0x008fe60000001804 */
        /* <DEDUP_REMOVED lines=8> */
[----:B0-----:R-:W-:-:S02]  /*55700*/  MOV R5, R10 ;  /* 0x0000000a00057202 */ /* 0x001fc40000000f00 */
[----:B------:R-:W-:Y:S01]  /*55710*/  MOV R4, R11 ;  /* 0x0000000b00047202 */ /* 0x000fe20000000f00 */
[----:B-1----:R-:W3:Y:S04]  /*55720*/  LDL.LU.64 R6, [R1+0x3008] ;  /* 0x0030080001067983 */ /* 0x002ee80000300a00 */
[----:B------:R-:W4:Y:S01]  /*55730*/  LDL.LU.64 R10, [R1+0x3000] ;  /* 0x00300000010a7983 */ /* 0x000f220000300a00 */
[C---:B--2---:R-:W-:Y:S08]  /*55740*/  HMMA.16816.F32 R24, R16.reuse, R14, R24 ;  /* 0x0000000e1018723c */ /* 0x044ff00000001818 */
[----:B----4-:R-:W-:Y:S11]  /*55750*/  HMMA.16816.F32 R20, R16, R10, R20 ;  /* 0x0000000a1014723c */ /* 0x010ff60000001814 */
[----:B------:R-:W-:Y:S11]  /*55760*/  @!UPT UIADD3 URZ, URZ, URZ, URZ ;  /* 0x0000003f3f3ff290 */ /* 0x000ff6000fffe03f */
[----:B------:R-:W-:Y:S01]  /*55770*/  @!UPT UIADD3 URZ, URZ, URZ, URZ ;  /* 0x0000003f3f3ff290 */ /* 0x000fe2000fffe03f */
[----:B------:R0:W-:Y:S04]  /*55780*/  STL.64 [R1+0x310], R20 ;  /* 0x0003101401007387 */ /* 0x0001e80000100a00 */
[----:B------:R1:W-:Y:S04]  /*55790*/  STL.64 [R1+0x318], R22 ;  /* 0x0003181601007387 */ /* 0x0003e80000100a00 */
[----:B0-----:R-:W2:Y:S04]  /*557a0*/  LDL.LU R20, [R1+0x590] ;  /* 0x0005900001147983 */ /* 0x001ea80000300800 */
[----:B------:R-:W2:Y:S04]  /*557b0*/  LDL.LU R21, [R1+0x594] ;  /* 0x0005940001157983 */ /* 0x000ea80000300800 */
[----:B-1----:R-:W2:Y:S04]  /*557c0*/  LDL.LU R22, [R1+0x598] ;  /* 0x0005980001167983 */ /* 0x002ea80000300800 */
[----:B------:R-:W2:Y:S04]  /*557d0*/  LDL.LU R23, [R1+0x59c] ;  /* 0x00059c0001177983 */ /* 0x000ea80000300800 */
[----:B------:R0:W-:Y:S04]  /*557e0*/  STL.64 [R1+0x2f88], R10 ;  /* 0x002f880a01007387 */ /* 0x0001e80000100a00 */
[----:B------:R-:W-:Y:S04]  /*557f0*/  STL.64 [R1+0x2f0], R24 ;  /* 0x0002f01801007387 */ /* 0x000fe80000100a00 */
[----:B------:R1:W-:Y:S01]  /*55800*/  STL.64 [R1+0x2f8], R26 ;  /* 0x0002f81a01007387 */ /* 0x0003e20000100a00 */
[----:B0-----:R-:W-:Y:S01]  /*55810*/  IMAD.MOV.U32 R10, RZ, RZ, R2 ;  /* 0x000000ffff0a7224 */ /* 0x001fe200078e0002 */
[----:B------:R-:W-:-:S02]  /*55820*/  MOV R11, R0 ;  /* 0x00000000000b7202 */ /* 0x000fc40000000f00 */
[----:B------:R-:W-:Y:S02]  /*55830*/  MOV R2, R14 ;  /* 0x0000000e00027202 */ /* 0x000fe40000000f00 */
[----:B------:R-:W-:Y:S01]  /*55840*/  MOV R0, R15 ;  /* 0x0000000f00007202 */ /* 0x000fe20000000f00 */
[----:B-1----:R-:W3:Y:S04]  /*55850*/  LDL.LU.64 R26, [R1+0x2ff8] ;  /* 0x002ff800011a7983 */ /* 0x002ee80000300a00 */
[----:B------:R-:W3:Y:S04]  /*55860*/  LDL.LU.64 R24, [R1+0x2ff0] ;  /* 0x002ff00001187983 */ /* 0x000ee80000300a00 */
[----:B------:R-:W4:Y:S04]  /*55870*/  LDL.LU.64 R14, [R1+0x2fe8] ;  /* 0x002fe800010e7983 */ /* 0x000f280000300a00 */
[----:B------:R-:W4:Y:S01]  /*55880*/  LDL.LU.64 R12, [R1+0x2fe0] ;  /* 0x002fe000010c7983 */ /* 0x000f220000300a00 */
[C---:B---3--:R-:W-:Y:S08]  /*55890*/  HMMA.16816.F32 R24, R16.reuse, R6, R24 ;  /* 0x000000061018723c */ /* 0x048ff00000001818 */
[----:B----4-:R-:W-:Y:S01]  /*558a0*/  HMMA.16816.F32 R8, R16, R10, R12 ;  /* 0x0000000a1008723c */ /* 0x010fe2000000180c */
[----:B------:R-:W2:Y:S04]  /*558b0*/  LDL.LU.64 R14, [R1+0x2fd8] ;  /* 0x002fd800010e7983 */ /* 0x000ea80000300a00 */
[----:B------:R-:W3:Y:S11]  /*558c0*/  LDL.LU.64 R12, [R1+0x2fd0] ;  /* 0x002fd000010c7983 */ /* 0x000ef60000300a00 */
[----:B------:R-:W-:Y:S07]  /*558d0*/  @!UPT UIADD3 URZ, URZ, URZ, URZ ;  /* 0x0000003f3f3ff290 */ /* 0x000fee000fffe03f */
[----:B------:R-:W-:Y:S04]  /*558e0*/  STL.64 [R1+0x2d0], R8 ;  /* 0x0002d00801007387 */ /* 0x000fe80000100a00 */
[----:B------:R0:W-:Y:S04]  /*558f0*/  STL.64 [R1+0x2d8], R10 ;  /* 0x0002d80a01007387 */ /* 0x0001e80000100a00 */
[----:B------:R1:W-:Y:S04]  /*55900*/  STL.64 [R1+0x2b0], R24 ;  /* 0x0002b01801007387 */ /* 0x0003e80000100a00 */
[----:B------:R4:W-:Y:S01]  /*55910*/  STL.64 [R1+0x2b8], R26 ;  /* 0x0002b81a01007387 */ /* 0x0009e20000100a00 */
[----:B0-----:R-:W-:-:S02]  /*55920*/  MOV R10, R5 ;  /* 0x00000005000a7202 */ /* 0x001fc40000000f00 */
[----:B------:R-:W-:Y:S01]  /*55930*/  MOV R11, R4 ;  /* 0x00000004000b7202 */ /* 0x000fe20000000f00 */
[----:B-1----:R-:W2:Y:S04]  /*55940*/  LDL.LU R24, [R1+0x580] ;  /* 0x0005800001187983 */ /* 0x002ea80000300800 */
[----:B------:R-:W2:Y:S04]  /*55950*/  LDL.LU R25, [R1+0x584] ;  /* 0x0005840001197983 */ /* 0x000ea80000300800 */
[----:B----4-:R-:W4:Y:S04]  /*55960*/  LDL.LU R26, [R1+0x588] ;  /* 0x00058800011a7983 */ /* 0x010f280000300800 */
[----:B------:R-:W4:Y:S04]  /*55970*/  LDL.LU R27, [R1+0x58c] ;  /* 0x00058c00011b7983 */ /* 0x000f280000300800 */
[----:B------:R0:W-:Y:S04]  /*55980*/  STL.64 [R1+0x2fa0], R10 ;  /* 0x002fa00a01007387 */ /* 0x0001e80000100a00 */
[----:B------:R-:W2:Y:S04]  /*55990*/  LDL.LU R8, [R1+0x5a0] ;  /* 0x0005a00001087983 */ /* 0x000ea80000300800 */
[----:B------:R-:W2:Y:S04]  /*559a0*/  LDL.LU R9, [R1+0x5a4] ;  /* 0x0005a40001097983 */ /* 0x000ea80000300800 */
[----:B0-----:R-:W2:Y:S04]  /*559b0*/  LDL.LU R10, [R1+0x5a8] ;  /* 0x0005a800010a7983 */ /* 0x001ea80000300800 */
[----:B------:R-:W2:Y:S04]  /*559c0*/  LDL.LU R11, [R1+0x5ac] ;  /* 0x0005ac00010b7983 */ /* 0x000ea80000300800 */
[----:B------:R0:W-:Y:S04]  /*559d0*/  STL.64 [R1+0x2f50], R6 ;  /* 0x002f500601007387 */ /* 0x0001e80000100a00 */
[----:B0-----:R-:W2:Y:S04]  /*559e0*/  LDL.64 R6, [R1+0x18] ;  /* 0x0000180001067983 */ /* 0x001ea80000100a00 */
[----:B--2---:R0:W-:Y:S02]  /*559f0*/  STL.64 [R1+0x2f68], R6 ;  /* 0x002f680601007387 */ /* 0x0041e40000100a00 */
[----:B0-----:R-:W-:-:S02]  /*55a00*/  MOV R6, R2 ;  /* 0x0000000200067202 */ /* 0x001fc40000000f00 */
[----:B------:R-:W-:-:S05]  /*55a10*/  MOV R7, R0 ;  /* 0x0000000000077202 */ /* 0x000fca0000000f00 */
[----:B------:R0:W-:Y:S04]  /*55a20*/  STL.64 [R1+0x2f80], R6 ;  /* 0x002f800601007387 */ /* 0x0001e80000100a00 */
[----:B------:R-:W2:Y:S04]  /*55a30*/  LDL.LU R4, [R1+0x5c0] ;  /* 0x0005c00001047983 */ /* 0x000ea80000300800 */
[----:B------:R-:W2:Y:S04]  /*55a40*/  LDL.LU R5, [R1+0x5c4] ;  /* 0x0005c40001057983 */ /* 0x000ea80000300800 */
[----:B0-----:R-:W2:Y:S04]  /*55a50*/  LDL.LU R6, [R1+0x5c8] ;  /* 0x0005c80001067983 */ /* 0x001ea80000300800 */
        /* <DEDUP_REMOVED lines=10> */
[----:B0-----:R-:W4:Y:S04]  /*55b00*/  LDL.LU.64 R22, [R1+0x2fc8] ;  /* 0x002fc80001167983 */ /* 0x001f280000300a00 */
[----:B------:R-:W2:Y:S04]  /*55b10*/  LDL.LU.64 R20, [R1+0x2fc0] ;  /* 0x002fc00001147983 */ /* 0x000ea80000300a00 */
[----:B------:R-:W-:Y:S04]  /*55b20*/  STL.64 [R1+0x2f60], R14 ;  /* 0x002f600e01007387 */ /* 0x000fe80000100a00 */
[----:B---3--:R0:W-:Y:S04]  /*55b30*/  STL.64 [R1+0x2f58], R12 ;  /* 0x002f580c01007387 */ /* 0x0081e80000100a00 */
[----:B0-----:R-:W3:Y:S04]  /*55b40*/  LDL.LU R12, [R1+0x5e0] ;  /* 0x0005e000010c7983 */ /* 0x001ee80000300800 */
[----:B------:R-:W3:Y:S04]  /*55b50*/  LDL.LU R13, [R1+0x5e4] ;  /* 0x0005e400010d7983 */ /* 0x000ee80000300800 */
[----:B------:R-:W2:Y:S04]  /*55b60*/  LDL.LU R14, [R1+0x5e8] ;  /* 0x0005e800010e7983 */ /* 0x000ea80000300800 */
[----:B------:R-:W2:Y:S01]  /*55b70*/  LDL.LU R15, [R1+0x5ec] ;  /* 0x0005ec00010f7983 */ /* 0x000ea20000300800 */
[----:B----4-:R-:W-:Y:S03]  /*55b80*/  HMMA.16816.F32 R16, R16, R22, R24 ;  /* 0x000000161010723c */ /* 0x010fe60000001818 */
[----:B--2---:R-:W-:Y:S04]  /*55b90*/  STL.64 [R1+0x2f78], R14 ;  /* 0x002f780e01007387 */ /* 0x004fe80000100a00 */
[----:B---3--:R0:W-:Y:S04]  /*55ba0*/  STL.64 [R1+0x2f70], R12 ;  /* 0x002f700c01007387 */ /* 0x0081e80000100a00 */
[----:B0-----:R-:W2:Y:S04]  /*55bb0*/  LDL.LU R12, [R1+0x5d0] ;  /* 0x0005d000010c7983 */ /* 0x001ea80000300800 */
[----:B------:R-:W2:Y:S04]  /*55bc0*/  LDL.LU R13, [R1+0x5d4] ;  /* 0x0005d400010d7983 */ /* 0x000ea80000300800 */
[----:B------:R-:W2:Y:S04]  /*55bd0*/  LDL.LU R14, [R1+0x5d8] ;  /* 0x0005d800010e7983 */ /* 0x000ea80000300800 */
[----:B------:R-:W2:Y:S04]  /*55be0*/  LDL.LU R15, [R1+0x5dc] ;  /* 0x0005dc00010f7983 */ /* 0x000ea80000300800 */
[----:B------:R-:W3:Y:S04]  /*55bf0*/  LDL.LU.64 R26, [R1+0x2fb8] ;  /* 0x002fb800011a7983 */ /* 0x000ee80000300a00 */
        /* <DEDUP_REMOVED lines=15> */
[C---:B---3--:R-:W-:Y:S03]  /*55cf0*/  HMMA.16816.F32 R8, R16.reuse, R10, R4 ;  /* 0x0000000a1008723c */ /* 0x048fe60000001804 */
[----:B------:R-:W3:Y:S04]  /*55d00*/  LDL.LU.64 R6, [R1+0x2f98] ;  /* 0x002f980001067983 */ /* 0x000ee80000300a00 */
[----:B------:R-:W3:Y:S11]  /*55d10*/  LDL.LU.64 R4, [R1+0x2f90] ;  /* 0x002f900001047983 */ /* 0x000ef60000300a00 */
[----:B------:R-:W-:Y:S05]  /*55d20*/  @!UPT UIADD3 URZ, URZ, URZ, URZ ;  /* 0x0000003f3f3ff290 */ /* 0x000fea000fffe03f */
        /* <DEDUP_REMOVED lines=9> */
[----:B------:R0:W-:Y:S04]  /*55dc0*/  STL.64 [R1+0x2f18], R10 ;  /* 0x002f180a01007387 */ /* 0x0001e80000100a00 */
[----:B------:R-:W3:Y:S04]  /*55dd0*/  LDL.LU R8, [R1+0x600] ;  /* 0x0006000001087983 */ /* 0x000ee80000300800 */
[----:B------:R-:W3:Y:S04]  /*55de0*/  LDL.LU R9, [R1+0x604] ;  /* 0x0006040001097983 */ /* 0x000ee80000300800 */
[----:B0-----:R-:W3:Y:S04]  /*55df0*/  LDL.LU R10, [R1+0x608] ;  /* 0x00060800010a7983 */ /* 0x001ee80000300800 */
[----:B------:R-:W3:Y:S01]  /*55e00*/  LDL.LU R11, [R1+0x60c] ;  /* 0x00060c00010b7983 */ /* 0x000ee20000300800 */
[C---:B--2---:R-:W-:Y:S03]  /*55e10*/  HMMA.16816.F32 R4, R16.reuse, R6, R12 ;  /* 0x000000061004723c */ /* 0x044fe6000000180c */
[----:B------:R-:W2:Y:S04]  /*55e20*/  LDL.LU.64 R14, [R1+0x2f78] ;  /* 0x002f7800010e7983 */ /* 0x000ea80000300a00 */
[----:B------:R-:W2:Y:S11]  /*55e30*/  LDL.LU.64 R12, [R1+0x2f70] ;  /* 0x002f7000010c7983 */ /* 0x000eb60000300a00 */
[----:B------:R-:W-:Y:S05]  /*55e40*/  @!UPT UIADD3 URZ, URZ, URZ, URZ ;  /* 0x0000003f3f3ff290 */ /* 0x000fea000fffe03f */
[----:B------:R-:W-:Y:S04]  /*55e50*/  STL.64 [R1+0x1f0], R4 ;  /* 0x0001f00401007387 */ /* 0x000fe80000100a00 */
[----:B------:R0:W-:Y:S04]  /*55e60*/  STL.64 [R1+0x1f8], R6 ;  /* 0x0001f80601007387 */ /* 0x0001e80000100a00 */
[----:B0-----:R-:W2:Y:S02]  /*55e70*/  LDL.LU.64 R6, [R1+0x2f68] ;  /* 0x002f680001067983 */ /* 0x001ea40000300a00 */
[C---:B--2---:R-:W-:Y:S01]  /*55e80*/  HMMA.16816.F32 R12, R16.reuse, R6, R12 ;  /* 0x00000006100c723c */ /* 0x044fe2000000180c */
[----:B------:R-:W-:Y:S01]  /*55e90*/  IMAD.MOV.U32 R2, RZ, RZ, R6 ;  /* 0x000000ffff027224 */ /* 0x000fe200078e0006 */
[----:B------:R-:W-:Y:S11]  /*55ea0*/  MOV R0, R7 ;  /* 0x0000000700007202 */ /* 0x000ff60000000f00 */
[----:B------:R-:W-:Y:S10]  /*55eb0*/  @!UPT UIADD3 URZ, URZ, URZ, URZ ;  /* 0x0000003f3f3ff290 */ /* 0x000ff4000fffe03f */
[----:B------:R-:W-:Y:S04]  /*55ec0*/  STL.64 [R1+0x1d0], R12 ;  /* 0x0001d00c01007387 */ /* 0x000fe80000100a00 */
[----:B------:R0:W-:Y:S04]  /*55ed0*/  STL.64 [R1+0x1d8], R14 ;  /* 0x0001d80e01007387 */ /* 0x0001e80000100a00 */
[----:B0-----:R-:W4:Y:S04]  /*55ee0*/  LDL.LU.64 R14, [R1+0x2f60] ;  /* 0x002f6000010e7983 */ /* 0x001f280000300a00 */
[----:B------:R-:W2:Y:S04]  /*55ef0*/  LDL.LU.64 R12, [R1+0x2f58] ;  /* 0x002f5800010c7983 */ /* 0x000ea80000300a00 */
[----:B------:R-:W3:Y:S02]  /*55f00*/  LDL.LU.64 R6, [R1+0x2f50] ;  /* 0x002f500001067983 */ /* 0x000ee40000300a00 */
[C---:B---3--:R-:W-:Y:S02]  /*55f10*/  HMMA.16816.F32 R8, R16.reuse, R6, R8 ;  /* 0x000000061008723c */ /* 0x048fe40000001808 */
[----:B------:R4:W-:Y:S06]  /*55f20*/  STL.64 [R1+0x2f00], R6 ;  /* 0x002f000601007387 */ /* 0x0009ec0000100a00 */
[C---:B----4-:R-:W-:Y:S11]  /*55f30*/  HMMA.16816.F32 R4, R16.reuse, R14, R24 ;  /* 0x0000000e1004723c */ /* 0x050ff60000001818 */
[----:B------:R-:W-:Y:S04]  /*55f40*/  @!UPT UIADD3 URZ, URZ, URZ, URZ ;  /* 0x0000003f3f3ff290 */ /* 0x000fe8000fffe03f */
[----:B------:R-:W-:Y:S04]  /*55f50*/  STL.64 [R1+0x4c0], R8 ;  /* 0x0004c00801007387 */ /* 0x000fe80000100a00 */
[----:B------:R-:W-:Y:S04]  /*55f60*/  STL.64 [R1+0x4c8], R10 ;  /* 0x0004c80a01007387 */ /* 0x000fe80000100a00 */
[----:B------:R-:W3:Y:S04]  /*55f70*/  LDL.LU R24, [R1+0x610] ;  /* 0x0006100001187983 */ /* 0x000ee80000300800 */
[----:B------:R-:W-:Y:S04]  /*55f80*/  STL.64 [R1+0x4e0], R4 ;  /* 0x0004e00401007387 */ /* 0x000fe80000100a00 */
[----:B------:R-:W-:Y:S04]  /*55f90*/  STL.64 [R1+0x4e8], R6 ;  /* 0x0004e80601007387 */ /* 0x000fe80000100a00 */
[----:B------:R-:W3:Y:S04]  /*55fa0*/  LDL.LU R25, [R1+0x614] ;  /* 0x0006140001197983 */ /* 0x000ee80000300800 */
[----:B------:R-:W3:Y:S04]  /*55fb0*/  LDL.LU R26, [R1+0x618] ;  /* 0x00061800011a7983 */ /* 0x000ee80000300800 */
[----:B------:R-:W3:Y:S04]  /*55fc0*/  LDL.LU R27, [R1+0x61c] ;  /* 0x00061c00011b7983 */ /* 0x000ee80000300800 */
[----:B------:R-:W-:Y:S04]  /*55fd0*/  STL.64 [R1+0x2ed0], R14 ;  /* 0x002ed00e01007387 */ /* 0x000fe80000100a00 */
[----:B--2---:R0:W-:Y:S04]  /*55fe0*/  STL.64 [R1+0x2ec8], R12 ;  /* 0x002ec80c01007387 */ /* 0x0041e80000100a00 */
[----:B0-----:R-:W2:Y:S04]  /*55ff0*/  LDL.LU R12, [R1+0x6c0] ;  /* 0x0006c000010c7983 */ /* 0x001ea80000300800 */
[----:B------:R-:W2:Y:S04]  /*56000*/  LDL.LU R13, [R1+0x6c4] ;  /* 0x0006c400010d7983 */ /* 0x000ea80000300800 */
[----:B------:R-:W4:Y:S04]  /*56010*/  LDL.LU R14, [R1+0x6c8] ;  /* 0x0006c800010e7983 */ /* 0x000f280000300800 */
[----:B------:R-:W4:Y:S04]  /*56020*/  LDL.LU R15, [R1+0x6cc] ;  /* 0x0006cc00010f7983 */ /* 0x000f280000300800 */
[----:B----4-:R-:W-:Y:S04]  /*56030*/  STL.64 [R1+0x2ee0], R14 ;  /* 0x002ee00e01007387 */ /* 0x010fe80000100a00 */
[----:B--2---:R-:W-:Y:S04]  /*56040*/  STL.64 [R1+0x2ed8], R12 ;  /* 0x002ed80c01007387 */ /* 0x004fe80000100a00 */
[----:B------:R-:W2:Y:S04]  /*56050*/  LDL.64 R10, [R1+0x78] ;  /* 0x00007800010a7983 */ /* 0x000ea80000100a00 */
[----:B--2---:R0:W-:Y:S04]  /*56060*/  STL.64 [R1+0x2f30], R10 ;  /* 0x002f300a01007387 */ /* 0x0041e80000100a00 */
[----:B------:R-:W2:Y:S04]  /*56070*/  LDL.LU R8, [R1+0x630] ;  /* 0x0006300001087983 */ /* 0x000ea80000300800 */
[----:B------:R-:W2:Y:S04]  /*56080*/  LDL.LU R9, [R1+0x634] ;  /* 0x0006340001097983 */ /* 0x000ea80000300800 */
[----:B0-----:R-:W2:Y:S04]  /*56090*/  LDL.LU R10, [R1+0x638] ;  /* 0x00063800010a7983 */ /* 0x001ea80000300800 */
[----:B------:R-:W2:Y:S04]  /*560a0*/  LDL.LU R11, [R1+0x63c] ;  /* 0x00063c00010b7983 */ /* 0x000ea80000300800 */
[----:B------:R-:W4:Y:S04]  /*560b0*/  LDL.LU R4, [R1+0x6a0] ;  /* 0x0006a00001047983 */ /* 0x000f280000300800 */
[----:B------:R-:W4:Y:S04]  /*560c0*/  LDL.LU R5, [R1+0x6a4] ;  /* 0x0006a40001057983 */ /* 0x000f280000300800 */
[----:B------:R-:W2:Y:S04]  /*560d0*/  LDL.LU R6, [R1+0x6a8] ;  /* 0x0006a80001067983 */ /* 0x000ea80000300800 */
[----:B------:R-:W2:Y:S01]  /*560e0*/  LDL.LU R7, [R1+0x6ac] ;  /* 0x0006ac0001077983 */ /* 0x000ea20000300800 */
[----:B---3--:R-:W-:Y:S03]  /*560f0*/  HMMA.16816.F32 R16, R16, R22, R24 ;  /* 0x000000161010723c */ /* 0x008fe60000001818 */
[----:B--2---:R-:W-:Y:S04]  /*56100*/  STL.64 [R1+0x2f10], R6 ;  /* 0x002f100601007387 */ /* 0x004fe80000100a00 */
[----:B----4-:R0:W-:Y:S04]  /*56110*/  STL.64 [R1+0x2f08], R4 ;  /* 0x002f080401007387 */ /* 0x0101e80000100a00 */
[----:B0-----:R-:W2:Y:S04]  /*56120*/  LDL.LU R4, [R1+0x670] ;  /* 0x0006700001047983 */ /* 0x001ea80000300800 */
[----:B------:R-:W2:Y:S04]  /*56130*/  LDL.LU R5, [R1+0x674] ;  /* 0x0006740001057983 */ /* 0x000ea80000300800 */
[----:B------:R-:W3:Y:S04]  /*56140*/  LDL.LU R6, [R1+0x678] ;  /* 0x0006780001067983 */ /* 0x000ee80000300800 */
[----:B------:R-:W3:Y:S01]  /*56150*/  LDL.LU R7, [R1+0x67c] ;  /* 0x00067c0001077983 */ /* 0x000ee20000300800 */
        /* <DEDUP_REMOVED lines=8> */
[----:B------:R0:W-:Y:S04]  /*561e0*/  STL.64 [R1+0x2ef8], R14 ;  /* 0x002ef80e01007387 */ /* 0x0001e80000100a00 */
[----:B0-----:R-:W3:Y:S04]  /*561f0*/  LDL.64 R14, [R1+0x38] ;  /* 0x00003800010e7983 */ /* 0x001ee80000100a00 */
[----:B------:R-:W4:Y:S04]  /*56200*/  LDL.LU.64 R26, [R1+0x2f48] ;  /* 0x002f4800011a7983 */ /* 0x000f280000300a00 */
[----:B------:R-:W-:Y:S04]  /*56210*/  STL.64 [R1+0x1b0], R16 ;  /* 0x0001b01001007387 */ /* 0x000fe80000100a00 */
[----:B------:R0:W-:Y:S04]  /*56220*/  STL.64 [R1+0x1b8], R18 ;  /* 0x0001b81201007387 */ /* 0x0001e80000100a00 */
[----:B0-----:R-:W4:Y:S04]  /*56230*/  LDL.LU.64 R18, [R1+0x2f40] ;  /* 0x002f400001127983 */ /* 0x001f280000300a00 */
[----:B------:R-:W4:Y:S04]  /*56240*/  LDL.LU.64 R16, [R1+0x2f38] ;  /* 0x002f380001107983 */ /* 0x000f280000300a00 */
[----:B------:R-:W-:Y:S04]  /*56250*/  STL.64 [R1+0x2ec0], R22 ;  /* 0x002ec01601007387 */ /* 0x000fe80000100a00 */
        /* <DEDUP_REMOVED lines=20> */
[----:B----4-:R-:W-:Y:S01]  /*563a0*/  HMMA.16816.F32 R4, R16, R10, R4 ;  /* 0x0000000a1004723c */ /* 0x010fe20000001804 */
[----:B------:R-:W-:-:S02]  /*563b0*/  MOV R2, R10 ;  /* 0x0000000a00027202 */ /* 0x000fc40000000f00 */
[----:B------:R-:W-:Y:S11]  /*563c0*/  MOV R0, R11 ;  /* 0x0000000b00007202 */ /* 0x000ff60000000f00 */
[----:B------:R-:W-:Y:S09]  /*563d0*/  @!UPT UIADD3 URZ, URZ, URZ, URZ ;  /* 0x0000003f3f3ff290 */ /* 0x000ff2000fffe03f */
[----:B------:R-:W-:Y:S04]  /*563e0*/  STL.64 [R1+0x520], R4 ;  /* 0x0005200401007387 */ /* 0x000fe80000100a00 */
[----:B------:R0:W-:Y:S04]  /*563f0*/  STL.64 [R1+0x528], R6 ;  /* 0x0005280601007387 */ /* 0x0001e80000100a00 */
[----:B0-----:R-:W4:Y:S04]  /*56400*/  LDL.LU.64 R6, [R1+0x2f28] ;  /* 0x002f280001067983 */ /* 0x001f280000300a00 */
[----:B------:R-:W4:Y:S04]  /*56410*/  LDL.LU.64 R4, [R1+0x2f20] ;  /* 0x002f200001047983 */ /* 0x000f280000300a00 */
[----:B------:R-:W4:Y:S02]  /*56420*/  LDL.LU.64 R10, [R1+0x2f18] ;  /* 0x002f1800010a7983 */ /* 0x000f240000300a00 */
[C---:B----4-:R-:W-:Y:S11]  /*56430*/  HMMA.16816.F32 R4, R16.reuse, R10, R4 ;  /* 0x0000000a1004723c */ /* 0x050ff60000001804 */
[----:B------:R-:W-:Y:S11]  /*56440*/  @!UPT UIADD3 URZ, URZ, URZ, URZ ;  /* 0x0000003f3f3ff290 */ /* 0x000ff6000fffe03f */
[----:B------:R-:W-:Y:S01]  /*56450*/  @!UPT UIADD3 URZ, URZ, URZ, URZ ;  /* 0x0000003f3f3ff290 */ /* 0x000fe2000fffe03f */
        /* <DEDUP_REMOVED lines=12> */
[----:B------:R0:W-:Y:S04]  /*56520*/  STL.64 [R1+0x570], R4 ;  /* 0x0005700401007387 */ /* 0x0001e80000100a00 */
[----:B------:R1:W-:Y:S01]  /*56530*/  STL.64 [R1+0x578], R6 ;  /* 0x0005780601007387 */ /* 0x0003e20000100a00 */
[----:B0-----:R-:W-:Y:S02]  /*56540*/  MOV R5, R14 ;  /* 0x0000000e00057202 */ /* 0x001fe40000000f00 */
[----:B------:R-:W-:Y:S01]  /*56550*/  MOV R4, R15 ;  /* 0x0000000f00047202 */ /* 0x000fe20000000f00 */
[----:B-1----:R-:W3:Y:S04]  /*56560*/  LDL.LU.64 R6, [R1+0x2f00] ;  /* 0x002f000001067983 */ /* 0x002ee80000300a00 */
        /* <DEDUP_REMOVED lines=14> */
[----:B0-----:R-:W2:Y:S04]  /*56650*/  LDL.LU.64 R14, [R1+0x2ed0] ;  /* 0x002ed000010e7983 */ /* 0x001ea80000300a00 */
[----:B------:R-:W3:Y:S04]  /*56660*/  LDL.LU.64 R12, [R1+0x2ec8] ;  /* 0x002ec800010c7983 */ /* 0x000ee80000300a00 */
[----:B------:R-:W-:Y:S01]  /*56670*/  STL.64 [R1+0x2e50], R6 ;  /* 0x002e500601007387 */ /* 0x000fe20000100a00 */
[C---:B--2---:R-:W-:Y:S11]  /*56680*/  HMMA.16816.F32 R20, R16.reuse, R14, R20 ;  /* 0x0000000e1014723c */ /* 0x044ff60000001814 */
[----:B------:R-:W-:Y:S11]  /*56690*/  @!UPT UIADD3 URZ, URZ, URZ, URZ ;  /* 0x0000003f3f3ff290 */ /* 0x000ff6000fffe03f */
[----:B------:R-:W-:Y:S01]  /*566a0*/  @!UPT UIADD3 URZ, URZ, URZ, URZ ;  /* 0x0000003f3f3ff290 */ /* 0x000fe2000fffe03f */
[----:B------:R-:W-:Y:S04]  /*566b0*/  STL.64 [R1+0x5d0], R20 ;  /* 0x0005d01401007387 */ /* 0x000fe80000100a00 */
[----:B------:R0:W-:Y:S04]  /*566c0*/  STL.64 [R1+0x5d8], R22 ;  /* 0x0005d81601007387 */ /* 0x0001e80000100a00 */
[----:B0-----:R-:W2:Y:S04]  /*566d0*/  LDL.LU.64 R22, [R1+0x2ec0] ;  /* 0x002ec00001167983 */ /* 0x001ea80000300a00 */
[----:B------:R-:W4:Y:S04]  /*566e0*/  LDL.LU.64 R20, [R1+0x2eb8] ;  /* 0x002eb80001147983 */ /* 0x000f280000300a00 */
[----:B------:R-:W-:Y:S04]  /*566f0*/  STL.64 [R1+0x2e48], R14 ;  /* 0x002e480e01007387 */ /* 0x000fe80000100a00 */
[----:B---3--:R0:W-:Y:S04]  /*56700*/  STL.64 [R1+0x2e40], R12 ;  /* 0x002e400c01007387 */ /* 0x0081e80000100a00 */
[----:B0-----:R-:W3:Y:S04]  /*56710*/  LDL.LU.64 R12, [R1+0x170] ;  /* 0x00017000010c7983 */ /* 0x001ee80000300a00 */
[----:B------:R-:W3:Y:S01]  /*56720*/  LDL.LU.64 R14, [R1+0x178] ;  /* 0x00017800010e7983 */ /* 0x000ee20000300a00 */
[----:B--2---:R-:W-:Y:S03]  /*56730*/  HMMA.16816.F32 R16, R16, R22, R24 ;  /* 0x000000161010723c */ /* 0x004fe60000001818 */
[----:B------:R-:W3:Y:S11]  /*56740*/  LDL.LU.64 R26, [R1+0x2eb0] ;  /* 0x002eb000011a7983 */ /* 0x000ef60000300a00 */
[----:B------:R-:W-:Y:S09]  /*56750*/  @!UPT UIADD3 URZ, URZ, URZ, URZ ;  /* 0x0000003f3f3ff290 */ /* 0x000ff2000fffe03f */
[----:B------:R-:W-:Y:S04]  /*56760*/  STL.64 [R1+0x190], R16 ;  /* 0x0001901001007387 */ /* 0x000fe80000100a00 */
[----:B------:R0:W-:Y:S04]  /*56770*/  STL.64 [R1+0x198], R18 ;  /* 0x0001981201007387 */ /* 0x0001e80000100a00 */
[----:B0-----:R-:W2:Y:S04]  /*56780*/  LDL.LU.64 R18, [R1+0x2ea8] ;  /* 0x002ea80001127983 */ /* 0x001ea80000300a00 */
[----:B------:R-:W2:Y:S04]  /*56790*/  LDL.LU.64 R16, [R1+0x2ea0] ;  /* 0x002ea00001107983 */ /* 0x000ea80000300a00 */
[----:B------:R-:W-:Y:S04]  /*567a0*/  STL.64 [R1+0x2e38], R22 ;  /* 0x002e381601007387 */ /* 0x000fe80000100a00 */
[----:B----4-:R3:W-:Y:S02]  /*567b0*/  STL.64 [R1+0x2e30], R20 ;  /* 0x002e301401007387 */ /* 0x0107e40000100a00 */
[----:B---3--:R-:W-:Y:S11]  /*567c0*/  HMMA.16816.F32 R20, R12, R26, R8 ;  /* 0x0000001a0c14723c */ /* 0x008ff60000001808 */
[----:B------:R-:W-:Y:S11]  /*567d0*/  @!UPT UIADD3 URZ, URZ, URZ, URZ ;  /* 0x0000003f3f3ff290 */ /* 0x000ff6000fffe03f */
[----:B------:R-:W-:Y:S01]  /*567e0*/  @!UPT UIADD3 URZ, URZ, URZ, URZ ;  /* 0x0000003f3f3ff290 */ /* 0x000fe2000fffe03f */
[----:B------:R0:W-:Y:S04]  /*567f0*/  STL.64 [R1+0x5e0], R20 ;  /* 0x0005e01401007387 */ /* 0x0001e80000100a00 */
[----:B------:R1:W-:Y:S04]  /*56800*/  STL.64 [R1+0x5e8], R22 ;  /* 0x0005e81601007387 */ /* 0x0003e80000100a00 */
[----:B------:R-:W-:Y:S04]  /*56810*/  STL.64 [R1+0x2e18], R26 ;  /* 0x002e181a01007387 */ /* 0x000fe80000100a00 */
[----:B0-----:R-:W3:Y:S04]  /*56820*/  LDL.LU R20, [R1+0x8a0] ;  /* 0x0008a00001147983 */ /* 0x001ee80000300800 */
[----:B------:R-:W3:Y:S04]  /*56830*/  LDL.LU R21, [R1+0x8a4] ;  /* 0x0008a40001157983 */ /* 0x000ee80000300800 */
[----:B-1----:R-:W4:Y:S04]  /*56840*/  LDL.LU R22, [R1+0x8a8] ;  /* 0x0008a80001167983 */ /* 0x002f280000300800 */
[----:B------:R-:W4:Y:S04]  /*56850*/  LDL.LU R23, [R1+0x8ac] ;  /* 0x0008ac0001177983 */ /* 0x000f280000300800 */
        /* <DEDUP_REMOVED lines=8> */
[----:B0-----:R-:W-:Y:S01]  /*568e0*/  IMAD.MOV.U32 R22, RZ, RZ, R5 ;  /* 0x000000ffff167224 */ /* 0x001fe200078e0005 */
[----:B------:R-:W-:-:S05]  /*568f0*/  MOV R23, R4 ;  /* 0x0000000400177202 */ /* 0x000fca0000000f00 */
[----:B------:R0:W-:Y:S04]  /*56900*/  STL.64 [R1+0x2e80], R22 ;  /* 0x002e801601007387 */ /* 0x0001e80000100a00 */
[----:B-1----:R-:W3:Y:S04]  /*56910*/  LDL.LU R20, [R1+0x730] ;  /* 0x0007300001147983 */ /* 0x002ee80000300800 */
[----:B------:R-:W3:Y:S04]  /*56920*/  LDL.LU R21, [R1+0x734] ;  /* 0x0007340001157983 */ /* 0x000ee80000300800 */
[----:B0-----:R-:W4:Y:S04]  /*56930*/  LDL.LU R22, [R1+0x738] ;  /* 0x0007380001167983 */ /* 0x001f280000300800 */
[----:B------:R-:W4:Y:S01]  /*56940*/  LDL.LU R23, [R1+0x73c] ;  /* 0x00073c0001177983 */ /* 0x000f220000300800 */
[----:B------:R-:W-:-:S02]  /*56950*/  MOV R7, R14 ;  /* 0x0000000e00077202 */ /* 0x000fc40000000f00 */
[----:B------:R-:W-:Y:S02]  /*56960*/  MOV R6, R15 ;  /* 0x0000000f00067202 */ /* 0x000fe40000000f00 */
[----:B------:R-:W-:Y:S02]  /*56970*/  MOV R26, R7 ;  /* 0x00000007001a7202 */ /* 0x000fe40000000f00 */
[----:B------:R-:W-:Y:S01]  /*56980*/  MOV R27, R6 ;  /* 0x00000006001b7202 */ /* 0x000fe20000000f00 */
[----:B----4-:R-:W-:Y:S04]  /*56990*/  STL.64 [R1+0x2e98], R22 ;  /* 0x002e981601007387 */ /* 0x010fe80000100a00 */
[----:B---3--:R0:W-:Y:S04]  /*569a0*/  STL.64 [R1+0x2e90], R20 ;  /* 0x002e901401007387 */ /* 0x0081e80000100a00 */
[----:B0-----:R-:W3:Y:S04]  /*569b0*/  LDL.LU R20, [R1+0x700] ;  /* 0x0007000001147983 */ /* 0x001ee80000300800 */
[----:B------:R-:W3:Y:S04]  /*569c0*/  LDL.LU R21, [R1+0x704] ;  /* 0x0007040001157983 */ /* 0x000ee80000300800 */
[----:B------:R-:W3:Y:S04]  /*569d0*/  LDL.LU R22, [R1+0x708] ;  /* 0x0007080001167983 */ /* 0x000ee80000300800 */
[----:B------:R-:W3:Y:S04]  /*569e0*/  LDL.LU R23, [R1+0x70c] ;  /* 0x00070c0001177983 */ /* 0x000ee80000300800 */
[----:B------:R-:W4:Y:S01]  /*569f0*/  LDL.LU.64 R6, [R1+0x18] ;  /* 0x0000180001067983 */ /* 0x000f220000300a00 */
[----:B--2---:R-:W-:-:S02]  /*56a00*/  MOV R15, R16 ;  /* 0x00000010000f7202 */ /* 0x004fc40000000f00 */
[----:B------:R-:W-:Y:S02]  /*56a10*/  MOV R8, R13 ;  /* 0x0000000d00087202 */ /* 0x000fe40000000f00 */
[----:B------:R-:W-:Y:S02]  /*56a20*/  MOV R14, R17 ;  /* 0x00000011000e7202 */ /* 0x000fe40000000f00 */
[----:B------:R-:W-:Y:S01]  /*56a30*/  MOV R13, R18 ;  /* 0x00000012000d7202 */ /* 0x000fe20000000f00 */
[----:B----4-:R0:W-:Y:S04]  /*56a40*/  STL.64 [R1+0x2e78], R6 ;  /* 0x002e780601007387 */ /* 0x0101e80000100a00 */
[----:B------:R-:W2:Y:S04]  /*56a50*/  LDL.LU R4, [R1+0x740] ;  /* 0x0007400001047983 */ /* 0x000ea80000300800 */
[----:B------:R-:W2:Y:S04]  /*56a60*/  LDL.LU R5, [R1+0x744] ;  /* 0x0007440001057983 */ /* 0x000ea80000300800 */
[----:B0-----:R-:W2:Y:S04]  /*56a70*/  LDL.LU R6, [R1+0x748] ;  /* 0x0007480001067983 */ /* 0x001ea80000300800 */
[----:B------:R-:W2:Y:S04]  /*56a80*/  LDL.LU R7, [R1+0x74c] ;  /* 0x00074c0001077983 */ /* 0x000ea80000300800 */
[----:B------:R-:W4:Y:S04]  /*56a90*/  LDL.LU R16, [R1+0xa0] ;  /* 0x0000a00001107983 */ /* 0x000f280000300800 */
[----:B------:R-:W4:Y:S04]  /*56aa0*/  LDL.LU R17, [R1+0xa4] ;  /* 0x0000a40001117983 */ /* 0x000f280000300800 */
[----:B------:R-:W2:Y:S01]  /*56ab0*/  LDL R18, [R1+0xa8] ;  /* 0x0000a80001127983 */ /* 0x000ea20000100800 */
[----:B------:R-:W-:Y:S01]  /*56ac0*/  IMAD.MOV.U32 R9, RZ, RZ, R12 ;  /* 0x000000ffff097224 */ /* 0x000fe200078e000c */
[----:B------:R-:W-:-:S02]  /*56ad0*/  MOV R12, R19 ;  /* 0x00000013000c7202 */ /* 0x000fc40000000f00 */
[----:B--2---:R-:W-:Y:S04]  /*56ae0*/  STL [R1+0x29e0], R18 ;  /* 0x0029e01201007387 */ /* 0x004fe80000100800 */
[----:B------:R-:W2:Y:S01]  /*56af0*/  LDL R19, [R1+0xac] ;  /* 0x0000ac0001137983 */ /* 0x000ea20000100800 */
[----:B------:R-:W-:Y:S02]  /*56b00*/  MOV R24, R9 ;  /* 0x0000000900187202 */ /* 0x000fe40000000f00 */
[----:B------:R-:W-:Y:S02]  /*56b10*/  MOV R25, R8 ;  /* 0x0000000800197202 */ /* 0x000fe40000000f00 */
[----:B------:R-:W-:Y:S02]  /*56b20*/  MOV R10, R2 ;  /* 0x00000002000a7202 */ /* 0x000fe40000000f00 */
[----:B------:R-:W-:Y:S01]  /*56b30*/  MOV R11, R0 ;  /* 0x00000000000b7202 */ /* 0x000fe20000000f00 */
[----:B--2---:R-:W-:Y:S04]  /*56b40*/  STL [R1+0x29e4], R19 ;  /* 0x0029e41301007387 */ /* 0x004fe80000100800 */
[----:B----4-:R0:W-:Y:S04]  /*56b50*/  STL.64 [R1+0x2e10], R16 ;  /* 0x002e101001007387 */ /* 0x0101e80000100a00 */
[----:B0-----:R-:W2:Y:S04]  /*56b60*/  LDL.LU.64 R16, [R1+0x150] ;  /* 0x0001500001107983 */ /* 0x001ea80000300a00 */
[----:B------:R-:W4:Y:S01]  /*56b70*/  LDL.LU.64 R18, [R1+0x158] ;  /* 0x0001580001127983 */ /* 0x000f220000300a00 */
[C---:B---3--:R-:W-:Y:S03]  /*56b80*/  HMMA.16816.F32 R8, R24.reuse, R10, R20 ;  /* 0x0000000a1808723c */ /* 0x048fe60000001814 */
[----:B----4-:R-:W-:Y:S04]  /*56b90*/  STL.64 [R1+0x2e28], R18 ;  /* 0x002e281201007387 */ /* 0x010fe80000100a00 */
[----:B--2---:R0:W-:Y:S04]  /*56ba0*/  STL.64 [R1+0x2e20], R16 ;  /* 0x002e201001007387 */ /* 0x0041e80000100a00 */
        /* <DEDUP_REMOVED lines=20> */
[C---:B---3--:R-:W-:Y:S03]  /*56cf0*/  HMMA.16816.F32 R20, R24.reuse, R22, R4 ;  /* 0x000000161814723c */ /* 0x048fe60000001804 */
[----:B--2---:R-:W-:Y:S04]  /*56d00*/  STL.64 [R1+0x2e08], R10 ;  /* 0x002e080a01007387 */ /* 0x004fe80000100a00 */
[----:B----4-:R0:W-:Y:S04]  /*56d10*/  STL.64 [R1+0x2e00], R8 ;  /* 0x002e000801007387 */ /* 0x0101e80000100a00 */
        /* <DEDUP_REMOVED lines=9> */
[C---:B---3--:R-:W-:Y:S01]  /*56db0*/  HMMA.16816.F32 R20, R24.reuse, R6, R20 ;  /* 0x000000061814723c */ /* 0x048fe20000001814 */
[----:B------:R-:W-:Y:S01]  /*56dc0*/  IMAD.MOV.U32 R2, RZ, RZ, R6 ;  /* 0x000000ffff027224 */ /* 0x000fe200078e0006 */
[----:B------:R-:W-:Y:S11]  /*56dd0*/  MOV R0, R7 ;  /* 0x0000000700007202 */ /* 0x000ff60000000f00 */
        /* <DEDUP_REMOVED lines=9> */
[----:B------:R-:W-:Y:S04]  /*56e70*/  STL.64 [R1+0x6c0], R12 ;  /* 0x0006c00c01007387 */ /* 0x000fe80000100a00 */
[----:B------:R0:W-:Y:S04]  /*56e80*/  STL.64 [R1+0x6c8], R14 ;  /* 0x0006c80e01007387 */ /* 0x0001e80000100a00 */
[----:B0-----:R-:W3:Y:S04]  /*56e90*/  LDL.LU.64 R14, [R1+0x2e48] ;  /* 0x002e4800010e7983 */ /* 0x001ee80000300a00 */
[----:B------:R-:W4:Y:S01]  /*56ea0*/  LDL.LU.64 R12, [R1+0x2e40] ;  /* 0x002e4000010c7983 */ /* 0x000f220000300a00 */
        /* <DEDUP_REMOVED lines=13> */
[----:B---3--:R-:W-:Y:S03]  /*56f80*/  HMMA.16816.F32 R24, R24, R22, R16 ;  /* 0x000000161818723c */ /* 0x008fe60000001810 */
[----:B------:R-:W3:Y:S04]  /*56f90*/  LDL.LU.64 R18, [R1+0x2e28] ;  /* 0x002e280001127983 */ /* 0x000ee80000300a00 */
[----:B------:R-:W4:Y:S11]  /*56fa0*/  LDL.LU.64 R16, [R1+0x2e20] ;  /* 0x002e200001107983 */ /* 0x000f360000300a00 */
[----:B------:R-:W-:Y:S05]  /*56fb0*/  @!UPT UIADD3 URZ, URZ, URZ, URZ ;  /* 0x0000003f3f3ff290 */ /* 0x000fea000fffe03f */
[----:B------:R-:W-:Y:S04]  /*56fc0*/  STL.64 [R1+0x170], R24 ;  /* 0x0001701801007387 */ /* 0x000fe80000100a00 */
[----:B------:R0:W-:Y:S04]  /*56fd0*/  STL.64 [R1+0x178], R26 ;  /* 0x0001781a01007387 */ /* 0x0001e80000100a00 */
[----:B0-----:R-:W4:Y:S04]  /*56fe0*/  LDL.LU.64 R26, [R1+0x2e18] ;  /* 0x002e1800011a7983 */ /* 0x001f280000300a00 */
[----:B------:R0:W-:Y:S04]  /*56ff0*/  STL.64 [R1+0x2da0], R22 ;  /* 0x002da01601007387 */ /* 0x0001e80000100a00 */
[----:B--2---:R4:W-:Y:S04]  /*57000*/  STL.64 [R1+0x2d98], R20 ;  /* 0x002d981401007387 */ /* 0x0049e80000100a00 */
[----:B0-----:R-:W2:Y:S01]  /*57010*/  LDL.LU.64 R22, [R1+0x78] ;  /* 0x0000780001167983 */ /* 0x001ea20000300a00 */
[----:B---3--:R-:W-:-:S02]  /*57020*/  MOV R5, R18 ;  /* 0x0000001200057202 */ /* 0x008fc40000000f00 */
[----:B----4-:R-:W-:Y:S02]  /*57030*/  MOV R21, R16 ;  /* 0x0000001000157202 */ /* 0x010fe40000000f00 */
[----:B------:R-:W-:Y:S02]  /*57040*/  MOV R20, R17 ;  /* 0x0000001100147202 */ /* 0x000fe40000000f00 */
[----:B------:R-:W-:Y:S01]  /*57050*/  MOV R4, R19 ;  /* 0x0000001300047202 */ /* 0x000fe20000000f00 */
[----:B------:R-:W-:Y:S01]  /*57060*/  HMMA.16816.F32 R8, R16, R26, R8 ;  /* 0x0000001a1008723c */ /* 0x000fe20000001808 */
[----:B------:R-:W3:Y:S11]  /*57070*/  LDL.LU.64 R16, [R1+0x2e10] ;  /* 0x002e100001107983 */ /* 0x000ef60000300a00 */
[----:B------:R-:W-:Y:S11]  /*57080*/  @!UPT UIADD3 URZ, URZ, URZ, URZ ;  /* 0x0000003f3f3ff290 */ /* 0x000ff6000fffe03f */
[----:B------:R-:W-:Y:S01]  /*57090*/  STL [R1+0x700], R8 ;  /* 0x0007000801007387 */ /* 0x000fe20000100800 */
[----:B------:R-:W-:Y:S02]  /*570a0*/  MOV R18, R10 ;  /* 0x0000000a00127202 */ /* 0x000fe40000000f00 */
[----:B------:R-:W-:Y:S01]  /*570b0*/  MOV R19, R9 ;  /* 0x0000000900137202 */ /* 0x000fe20000000f00 */
[----:B------:R0:W-:Y:S04]  /*570c0*/  STL [R1+0x70c], R11 ;  /* 0x00070c0b01007387 */ /* 0x0001e80000100800 */
[----:B0-----:R-:W2:Y:S04]  /*570d0*/  LDL.LU.64 R10, [R1+0x2e08] ;  /* 0x002e0800010a7983 */ /* 0x001ea80000300a00 */
[----:B------:R-:W2:Y:S01]  /*570e0*/  LDL.LU.64 R8, [R1+0x2e00] ;  /* 0x002e000001087983 */ /* 0x000ea20000300a00 */
[----:B------:R-:W-:Y:S01]  /*570f0*/  IMAD.MOV.U32 R24, RZ, RZ, R21 ;  /* 0x000000ffff187224 */ /* 0x000fe200078e0015 */
[----:B------:R-:W-:-:S02]  /*57100*/  MOV R25, R20 ;  /* 0x0000001400197202 */ /* 0x000fc40000000f00 */
[----:B------:R0:W-:Y:S02]  /*57110*/  STL.64 [R1+0x2d80], R26 ;  /* 0x002d801a01007387 */ /* 0x0001e40000100a00 */
[----:B0-----:R-:W-:Y:S02]  /*57120*/  MOV R26, R5 ;  /* 0x00000005001a7202 */ /* 0x001fe40000000f00 */
[----:B------:R-:W-:Y:S01]  /*57130*/  MOV R27, R4 ;  /* 0x00000004001b7202 */ /* 0x000fe20000000f00 */
[----:B------:R-:W-:Y:S04]  /*57140*/  STL [R1+0x29ec], R19 ;  /* 0x0029ec1301007387 */ /* 0x000fe80000100800 */
[----:B------:R-:W-:Y:S02]  /*57150*/  STL [R1+0x29e8], R18 ;  /* 0x0029e81201007387 */ /* 0x000fe40000100800 */
[C---:B--2---:R-:W-:Y:S11]  /*57160*/  HMMA.16816.F32 R8, R24.reuse, R22, R8 ;  /* 0x000000161808723c */ /* 0x044ff60000001808 */
[----:B------:R-:W-:Y:S11]  /*57170*/  @!UPT UIADD3 URZ, URZ, URZ, URZ ;  /* 0x0000003f3f3ff290 */ /* 0x000ff6000fffe03f */
[----:B------:R-:W-:Y:S01]  /*57180*/  @!UPT UIADD3 URZ, URZ, URZ, URZ ;  /* 0x0000003f3f3ff290 */ /* 0x000fe2000fffe03f */
[----:B------:R-:W-:Y:S04]  /*57190*/  STL.64 [R1+0x740], R8 ;  /* 0x0007400801007387 */ /* 0x000fe80000100a00 */
[----:B------:R0:W-:Y:S04]  /*571a0*/  STL.64 [R1+0x748], R10 ;  /* 0x0007480a01007387 */ /* 0x0001e80000100a00 */
[----:B0-----:R-:W2:Y:S01]  /*571b0*/  LDL.LU.64 R10, [R1+0x2df8] ;  /* 0x002df800010a7983 */ /* 0x001ea20000300a00 */
[----:B------:R-:W-:Y:S02]  /*571c0*/  MOV R5, R22 ;  /* 0x0000001600057202 */ /* 0x000fe40000000f00 */
[----:B------:R-:W-:Y:S01]  /*571d0*/  MOV R4, R23 ;  /* 0x0000001700047202 */ /* 0x000fe20000000f00 */
[----:B------:R-:W-:Y:S04]  /*571e0*/  STL.64 [R1+0x2dd0], R6 ;  /* 0x002dd00601007387 */ /* 0x000fe80000100a00 */
[----:B------:R-:W-:Y:S04]  /*571f0*/  STL.64 [R1+0x2dc8], R4 ;  /* 0x002dc80401007387 */ /* 0x000fe80000100a00 */
[----:B------:R-:W4:Y:S01]  /*57200*/  LDL.LU.64 R8, [R1+0x2df0] ;  /* 0x002df00001087983 */ /* 0x000f220000300a00 */
[----:B--2---:R-:W-:Y:S01]  /*57210*/  HMMA.16816.F32 R12, R24, R10, R12 ;  /* 0x0000000a180c723c */ /* 0x004fe2000000180c */
[----:B------:R-:W-:-:S02]  /*57220*/  MOV R21, R10 ;  /* 0x0000000a00157202 */ /* 0x000fc40000000f00 */
[----:B------:R-:W-:Y:S11]  /*57230*/  MOV R20, R11 ;  /* 0x0000000b00147202 */ /* 0x000ff60000000f00 */
[----:B------:R-:W-:Y:S09]  /*57240*/  @!UPT UIADD3 URZ, URZ, URZ, URZ ;  /* 0x0000003f3f3ff290 */ /* 0x000ff2000fffe03f */
[----:B------:R-:W-:Y:S01]  /*57250*/  STL.64 [R1+0x778], R14 ;  /* 0x0007780e01007387 */ /* 0x000fe20000100a00 */
[----:B------:R-:W-:Y:S01]  /*57260*/  IMAD.MOV.U32 R19, RZ, RZ, R12 ;  /* 0x000000ffff137224 */ /* 0x000fe200078e000c */
[----:B------:R-:W-:Y:S02]  /*57270*/  MOV R18, R13 ;  /* 0x0000000d00127202 */ /* 0x000fe40000000f00 */
[----:B------:R0:W-:Y:S04]  /*57280*/  STL.64 [R1+0x2dd8], R20 ;  /* 0x002dd81401007387 */ /* 0x0001e80000100a00 */
[----:B0-----:R-:W2:Y:S04]  /*57290*/  LDL.LU R20, [R1+0x850] ;  /* 0x0008500001147983 */ /* 0x001ea80000300800 */
[----:B------:R-:W2:Y:S04]  /*572a0*/  LDL.LU R21, [R1+0x854] ;  /* 0x0008540001157983 */ /* 0x000ea80000300800 */
[----:B------:R-:W2:Y:S04]  /*572b0*/  LDL.LU R22, [R1+0x858] ;  /* 0x0008580001167983 */ /* 0x000ea80000300800 */
[----:B------:R-:W2:Y:S04]  /*572c0*/  LDL.LU R23, [R1+0x85c] ;  /* 0x00085c0001177983 */ /* 0x000ea80000300800 */
[----:B------:R-:W2:Y:S04]  /*572d0*/  LDL.LU.64 R6, [R1+0x38] ;  /* 0x0000380001067983 */ /* 0x000ea80000300a00 */
[----:B------:R-:W-:Y:S04]  /*572e0*/  STL.64 [R1+0x2c68], R18 ;  /* 0x002c681201007387 */ /* 0x000fe80000100a00 */
[----:B---3--:R0:W-:Y:S04]  /*572f0*/  STL.64 [R1+0x2c60], R16 ;  /* 0x002c601001007387 */ /* 0x0081e80000100a00 */
[----:B0-----:R-:W3:Y:S04]  /*57300*/  LDL.LU R16, [R1+0x130] ;  /* 0x0001300001107983 */ /* 0x001ee80000300800 */
[----:B------:R-:W3:Y:S04]  /*57310*/  LDL.LU R17, [R1+0x134] ;  /* 0x0001340001117983 */ /* 0x000ee80000300800 */
[----:B------:R-:W2:Y:S04]  /*57320*/  LDL.LU R18, [R1+0x138] ;  /* 0x0001380001127983 */ /* 0x000ea80000300800 */
[----:B------:R-:W2:Y:S04]  /*57330*/  LDL.LU R19, [R1+0x13c] ;  /* 0x00013c0001137983 */ /* 0x000ea80000300800 */
[----:B--2---:R-:W-:Y:S04]  /*57340*/  STL.64 [R1+0x2d90], R18 ;  /* 0x002d901201007387 */ /* 0x004fe80000100a00 */
[----:B---3--:R0:W-:Y:S04]  /*57350*/  STL.64 [R1+0x2d88], R16 ;  /* 0x002d881001007387 */ /* 0x0081e80000100a00 */
[----:B0-----:R-:W2:Y:S04]  /*57360*/  LDL.LU R16, [R1+0x840] ;  /* 0x0008400001107983 */ /* 0x001ea80000300800 */
[----:B------:R-:W2:Y:S04]  /*57370*/  LDL.LU R17, [R1+0x844] ;  /* 0x0008440001117983 */ /* 0x000ea80000300800 */
[----:B------:R-:W2:Y:S04]  /*57380*/  LDL.LU R18, [R1+0x848] ;  /* 0x0008480001127983 */ /* 0x000ea80000300800 */
[----:B------:R-:W2:Y:S04]  /*57390*/  LDL.LU R19, [R1+0x84c] ;  /* 0x00084c0001137983 */ /* 0x000ea80000300800 */
[----:B------:R-:W3:Y:S04]  /*573a0*/  LDL.LU R10, [R1+0x7a8] ;  /* 0x0007a800010a7983 */ /* 0x000ee80000300800 */
[----:B------:R-:W3:Y:S04]  /*573b0*/  LDL.LU R11, [R1+0x7ac] ;  /* 0x0007ac00010b7983 */ /* 0x000ee80000300800 */
[----:B------:R-:W2:Y:S04]  /*573c0*/  LDL.LU R12, [R1+0x830] ;  /* 0x00083000010c7983 */ /* 0x000ea80000300800 */
[----:B------:R-:W2:Y:S04]  /*573d0*/  LDL.LU R13, [R1+0x834] ;  /* 0x00083400010d7983 */ /* 0x000ea80000300800 */
[----:B------:R-:W2:Y:S04]  /*573e0*/  LDL.LU R14, [R1+0x838] ;  /* 0x00083800010e7983 */ /* 0x000ea80000300800 */
[----:B------:R-:W2:Y:S01]  /*573f0*/  LDL.LU R15, [R1+0x83c] ;  /* 0x00083c00010f7983 */ /* 0x000ea20000300800 */
[----:B------:R-:W-:Y:S03]  /*57400*/  HMMA.16816.F32 R20, R24, R6, R20 ;  /* 0x000000061814723c */ /* 0x000fe60000001814 */
[----:B---3--:R-:W-:Y:S04]  /*57410*/  STL.64 [R1+0x2d10], R10 ;  /* 0x002d100a01007387 */ /* 0x008fe80000100a00 */
[----:B----4-:R0:W-:Y:S04]  /*57420*/  STL.64 [R1+0x2d08], R8 ;  /* 0x002d080801007387 */ /* 0x0101e80000100a00 */
[----:B0-----:R-:W3:Y:S04]  /*57430*/  LDL.LU R8, [R1+0x7b0] ;  /* 0x0007b00001087983 */ /* 0x001ee80000300800 */
[----:B------:R-:W3:Y:S01]  /*57440*/  LDL.LU R9, [R1+0x7b4] ;  /* 0x0007b40001097983 */ /* 0x000ee20000300800 */
[----:B------:R-:W-:-:S02]  /*57450*/  MOV R10, R28 ;  /* 0x0000001c000a7202 */ /* 0x000fc40000000f00 */
[----:B------:R-:W-:Y:S01]  /*57460*/  MOV R11, R3 ;  /* 0x00000003000b7202 */ /* 0x000fe20000000f00 */
[----:B------:R-:W4:Y:S04]  /*57470*/  LDL.LU R28, [R1+0x2dec] ;  /* 0x002dec00011c7983 */ /* 0x000f280000300800 */
[----:B------:R-:W2:Y:S04]  /*57480*/  LDL.LU R3, [R1+0x2de8] ;  /* 0x002de80001037983 */ /* 0x000ea80000300800 */
[----:B------:R0:W-:Y:S02]  /*57490*/  STL.64 [R1+0x2d20], R10 ;  /* 0x002d200a01007387 */ /* 0x0001e40000100a00 */
[----:B0-----:R-:W-:-:S02]  /*574a0*/  MOV R10, R2 ;  /* 0x00000002000a7202 */ /* 0x001fc40000000f00 */
[----:B------:R-:W-:Y:S01]  /*574b0*/  MOV R11, R0 ;  /* 0x00000000000b7202 */ /* 0x000fe20000000f00 */
[----:B---3--:R0:W-:Y:S04]  /*574c0*/  STL.64 [R1+0x2d18], R8 ;  /* 0x002d180801007387 */ /* 0x0081e80000100a00 */
[----:B------:R-:W3:Y:S04]  /*574d0*/  LDL.LU R2, [R1+0x2de4] ;  /* 0x002de40001027983 */ /* 0x000ee80000300800 */
[----:B------:R-:W3:Y:S04]  /*574e0*/  LDL.LU R0, [R1+0x2de0] ;  /* 0x002de00001007983 */ /* 0x000ee80000300800 */
[----:B------:R1:W-:Y:S01]  /*574f0*/  STL.64 [R1+0x780], R20 ;  /* 0x0007801401007387 */ /* 0x0003e20000100a00 */
[----:B0-----:R-:W-:-:S02]  /*57500*/  MOV R9, R6 ;  /* 0x0000000600097202 */ /* 0x001fc40000000f00 */
[----:B------:R-:W-:Y:S01]  /*57510*/  MOV R8, R7 ;  /* 0x0000000700087202 */ /* 0x000fe20000000f00 */
[----:B------:R-:W-:Y:S04]  /*57520*/  STL.64 [R1+0x788], R22 ;  /* 0x0007881601007387 */ /* 0x000fe80000100a00 */
[----:B-1----:R-:W3:Y:S04]  /*57530*/  LDL.LU.64 R20, [R1+0x2dd8] ;  /* 0x002dd80001147983 */ /* 0x002ee80000300a00 */
[----:B------:R-:W4:Y:S04]  /*57540*/  LDL.LU.64 R6, [R1+0x2dd0] ;  /* 0x002dd00001067983 */ /* 0x000f280000300a00 */
[----:B------:R-:W4:Y:S01]  /*57550*/  LDL.LU.64 R4, [R1+0x2dc8] ;  /* 0x002dc80001047983 */ /* 0x000f220000300a00 */
[C---:B--2---:R-:W-:Y:S03]  /*57560*/  HMMA.16816.F32 R16, R24.reuse, R10, R16 ;  /* 0x0000000a1810723c */ /* 0x044fe60000001810 */
[----:B------:R0:W-:Y:S04]  /*57570*/  STL.64 [R1+0x2d30], R10 ;  /* 0x002d300a01007387 */ /* 0x0001e80000100a00 */
[----:B0-----:R-:W-:Y:S01]  /*57580*/  IMAD.MOV.U32 R10, RZ, RZ, R9 ;  /* 0x000000ffff0a7224 */ /* 0x001fe200078e0009 */
[----:B------:R-:W-:Y:S11]  /*57590*/  MOV R11, R8 ;  /* 0x00000008000b7202 */ /* 0x000ff60000000f00 */
[----:B------:R-:W-:Y:S04]  /*575a0*/  @!UPT UIADD3 URZ, URZ, URZ, URZ ;  /* 0x0000003f3f3ff290 */ /* 0x000fe8000fffe03f */
[----:B------:R-:W-:Y:S04]  /*575b0*/  STL.64 [R1+0x790], R16 ;  /* 0x0007901001007387 */ /* 0x000fe80000100a00 */
[----:B------:R-:W-:Y:S04]  /*575c0*/  STL.64 [R1+0x798], R18 ;  /* 0x0007981201007387 */ /* 0x000fe80000100a00 */
[----:B------:R3:W-:Y:S02]  /*575d0*/  STL.64 [R1+0x2d48], R10 ;  /* 0x002d480a01007387 */ /* 0x0007e40000100a00 */
[----:B---3--:R-:W-:Y:S01]  /*575e0*/  MOV R10, R21 ;  /* 0x00000015000a7202 */ /* 0x008fe20000000f00 */
[----:B----4-:R-:W-:Y:S01]  /*575f0*/  HMMA.16816.F32 R12, R24, R6, R12 ;  /* 0x00000006180c723c */ /* 0x010fe2000000180c */
[----:B------:R-:W-:-:S05]  /*57600*/  MOV R11, R20 ;  /* 0x00000014000b7202 */ /* 0x000fca0000000f00 */
[----:B------:R0:W-:Y:S04]  /*57610*/  STL.64 [R1+0x2d60], R10 ;  /* 0x002d600a01007387 */ /* 0x0001e80000100a00 */
[----:B------:R-:W2:Y:S04]  /*57620*/  LDL.LU R20, [R1+0x820] ;  /* 0x0008200001147983 */ /* 0x000ea80000300800 */
[----:B------:R-:W2:Y:S04]  /*57630*/  LDL.LU R21, [R1+0x824] ;  /* 0x0008240001157983 */ /* 0x000ea80000300800 */
[----:B------:R-:W2:Y:S01]  /*57640*/  LDL.LU R22, [R1+0x828] ;  /* 0x0008280001167983 */ /* 0x000ea20000300800 */
[----:B0-----:R-:W-:-:S02]  /*57650*/  MOV R10, R5 ;  /* 0x00000005000a7202 */ /* 0x001fc40000000f00 */
[----:B------:R-:W-:Y:S01]  /*57660*/  MOV R11, R4 ;  /* 0x00000004000b7202 */ /* 0x000fe20000000f00 */
[----:B------:R-:W2:Y:S04]  /*57670*/  LDL.LU R23, [R1+0x82c] ;  /* 0x00082c0001177983 */ /* 0x000ea80000300800 */
[----:B------:R-:W3:Y:S04]  /*57680*/  LDL.LU R16, [R1+0x810] ;  /* 0x0008100001107983 */ /* 0x000ee80000300800 */
[----:B------:R-:W3:Y:S04]  /*57690*/  LDL.LU R17, [R1+0x814] ;  /* 0x0008140001117983 */ /* 0x000ee80000300800 */
[----:B------:R-:W3:Y:S04]  /*576a0*/  LDL.LU R18, [R1+0x818] ;  /* 0x0008180001127983 */ /* 0x000ee80000300800 */
[----:B------:R-:W3:Y:S04]  /*576b0*/  LDL.LU R19, [R1+0x81c] ;  /* 0x00081c0001137983 */ /* 0x000ee80000300800 */
[----:B------:R0:W-:Y:S04]  /*576c0*/  STL.64 [R1+0x2d78], R10 ;  /* 0x002d780a01007387 */ /* 0x0001e80000100a00 */
[----:B------:R-:W4:Y:S04]  /*576d0*/  LDL.LU R8, [R1+0x800] ;  /* 0x0008000001087983 */ /* 0x000f280000300800 */
[----:B------:R-:W4:Y:S04]  /*576e0*/  LDL.LU R9, [R1+0x804] ;  /* 0x0008040001097983 */ /* 0x000f280000300800 */
[----:B0-----:R-:W4:Y:S04]  /*576f0*/  LDL.LU R10, [R1+0x808] ;  /* 0x00080800010a7983 */ /* 0x001f280000300800 */
[----:B------:R-:W4:Y:S04]  /*57700*/  LDL.LU R11, [R1+0x80c] ;  /* 0x00080c00010b7983 */ /* 0x000f280000300800 */
[----:B------:R-:W-:Y:S04]  /*57710*/  STL.64 [R1+0x830], R12 ;  /* 0x0008300c01007387 */ /* 0x000fe80000100a00 */
[----:B------:R0:W-:Y:S04]  /*57720*/  STL.64 [R1+0x838], R14 ;  /* 0x0008380e01007387 */ /* 0x0001e80000100a00 */
[----:B0-----:R-:W2:Y:S04]  /*57730*/  LDL.LU.64 R14, [R1+0x2dc0] ;  /* 0x002dc000010e7983 */ /* 0x001ea80000300a00 */
[----:B------:R-:W2:Y:S04]  /*57740*/  LDL.LU.64 R12, [R1+0x2db8] ;  /* 0x002db800010c7983 */ /* 0x000ea80000300a00 */
[----:B------:R0:W-:Y:S04]  /*57750*/  STL.64 [R1+0x2d28], R6 ;  /* 0x002d280601007387 */ /* 0x0001e80000100a00 */
[----:B------:R-:W2:Y:S04]  /*57760*/  LDL.LU R4, [R1+0x7c0] ;  /* 0x0007c00001047983 */ /* 0x000ea80000300800 */
[----:B------:R-:W2:Y:S04]  /*57770*/  LDL.LU R5, [R1+0x7c4] ;  /* 0x0007c40001057983 */ /* 0x000ea80000300800 */
[----:B0-----:R-:W2:Y:S04]  /*57780*/  LDL.LU R6, [R1+0x7c8] ;  /* 0x0007c80001067983 */ /* 0x001ea80000300800 */
[----:B------:R-:W2:Y:S04]  /*57790*/  LDL.LU R7, [R1+0x7cc] ;  /* 0x0007cc0001077983 */ /* 0x000ea80000300800 */
[----:B--2---:R0:W-:Y:S04]  /*577a0*/  STL.64 [R1+0x2d40], R6 ;  /* 0x002d400601007387 */ /* 0x0041e80000100a00 */
[----:B------:R1:W-:Y:S01]  /*577b0*/  STL.64 [R1+0x2d38], R4 ;  /* 0x002d380401007387 */ /* 0x0003e20000100a00 */
[----:B0-----:R-:W-:Y:S01]  /*577c0*/  IMAD.MOV.U32 R6, RZ, RZ, R3 ;  /* 0x000000ffff067224 */ /* 0x001fe200078e0003 */
[----:B------:R-:W-:-:S02]  /*577d0*/  MOV R7, R28 ;  /* 0x0000001c00077202 */ /* 0x000fc40000000f00 */
        /* <DEDUP_REMOVED lines=11> */
[----:B------:R-:W2:Y:S01]  /*57890*/  LDL.LU R7, [R1+0x7ec] ;  /* 0x0007ec0001077983 */ /* 0x000ea20000300800 */
[C---:B------:R-:W-:Y:S03]  /*578a0*/  HMMA.16816.F32 R20, R24.reuse, R14, R20 ;  /* 0x0000000e1814723c */ /* 0x040fe60000001814 */
[----:B--2---:R-:W-:Y:S04]  /*578b0*/  STL.64 [R1+0x2d70], R6 ;  /* 0x002d700601007387 */ /* 0x004fe80000100a00 */
[----:B------:R-:W-:Y:S11]  /*578c0*/  STL.64 [R1+0x2d68], R4 ;  /* 0x002d680401007387 */ /* 0x000ff60000100a00 */
[----:B------:R-:W-:Y:S05]  /*578d0*/  @!UPT UIADD3 URZ, URZ, URZ, URZ ;  /* 0x0000003f3f3ff290 */ /* 0x000fea000fffe03f */
[----:B------:R-:W-:Y:S04]  /*578e0*/  STL.64 [R1+0x820], R20 ;  /* 0x0008201401007387 */ /* 0x000fe80000100a00 */
[----:B------:R0:W-:Y:S04]  /*578f0*/  STL.64 [R1+0x828], R22 ;  /* 0x0008281601007387 */ /* 0x0001e80000100a00 */
[----:B0-----:R-:W3:Y:S04]  /*57900*/  LDL.LU.64 R22, [R1+0x2da0] ;  /* 0x002da00001167983 */ /* 0x001ee80000300a00 */
[----:B------:R-:W2:Y:S01]  /*57910*/  LDL.LU.64 R20, [R1+0x2d98] ;  /* 0x002d980001147983 */ /* 0x000ea20000300a00 */
[----:B---3--:R-:W-:Y:S03]  /*57920*/  HMMA.16816.F32 R24, R24, R22, R16 ;  /* 0x000000161818723c */ /* 0x008fe60000001810 */
[----:B------:R-:W4:Y:S04]  /*57930*/  LDL.LU.64 R18, [R1+0x2d90] ;  /* 0x002d900001127983 */ /* 0x000f280000300a00 */
[----:B------:R-:W4:Y:S11]  /*57940*/  LDL.LU.64 R16, [R1+0x2d88] ;  /* 0x002d880001107983 */ /* 0x000f360000300a00 */
[----:B------:R-:W-:Y:S05]  /*57950*/  @!UPT UIADD3 URZ, URZ, URZ, URZ ;  /* 0x0000003f3f3ff290 */ /* 0x000fea000fffe03f */
[----:B------:R-:W-:Y:S04]  /*57960*/  STL.64 [R1+0x810], R24 ;  /* 0x0008101801007387 */ /* 0x000fe80000100a00 */
[----:B------:R0:W-:Y:S04]  /*57970*/  STL.64 [R1+0x818], R26 ;  /* 0x0008181a01007387 */ /* 0x0001e80000100a00 */
[----:B0-----:R-:W4:Y:S01]  /*57980*/  LDL.LU.64 R26, [R1+0x2d80] ;  /* 0x002d8000011a7983 */ /* 0x001f220000300a00 */
[----:B------:R-:W-:Y:S02]  /*57990*/  MOV R4, R28 ;  /* 0x0000001c00047202 */ /* 0x000fe40000000f00 */
[----:B------:R-:W-:-:S02]  /*579a0*/  MOV R5, R3 ;  /* 0x0000000300057202 */ /* 0x000fc40000000f00 */
[----:B------:R-:W-:Y:S01]  /*579b0*/  MOV R6, R2 ;  /* 0x0000000200067202 */ /* 0x000fe20000000f00 */
[C---:B----4-:R-:W-:Y:S01]  /*579c0*/  HMMA.16816.F32 R24, R16.reuse, R26, R8 ;  /* 0x0000001a1018723c */ /* 0x050fe20000001808 */
[----:B------:R-:W3:Y:S01]  /*579d0*/  LDL.LU.64 R10, [R1+0x2d78] ;  /* 0x002d7800010a7983 */ /* 0x000ee20000300a00 */
[----:B------:R-:W-:Y:S11]  /*579e0*/  MOV R7, R0 ;  /* 0x0000000000077202 */ /* 0x000ff60000000f00 */
[----:B------:R-:W-:Y:S10]  /*579f0*/  @!UPT UIADD3 URZ, URZ, URZ, URZ ;  /* 0x0000003f3f3ff290 */ /* 0x000ff4000fffe03f */
[----:B------:R0:W-:Y:S04]  /*57a00*/  STL.64 [R1+0x800], R24 ;  /* 0x0008001801007387 */ /* 0x0001e80000100a00 */
[----:B------:R1:W-:Y:S04]  /*57a10*/  STL.64 [R1+0x808], R26 ;  /* 0x0008081a01007387 */ /* 0x0003e80000100a00 */
[----:B0-----:R-:W4:Y:S04]  /*57a20*/  LDL.LU R24, [R1+0x470] ;  /* 0x0004700001187983 */ /* 0x001f280000300800 */
[----:B------:R-:W4:Y:S04]  /*57a30*/  LDL.LU R25, [R1+0x474] ;  /* 0x0004740001197983 */ /* 0x000f280000300800 */
[----:B-1----:R-:W4:Y:S04]  /*57a40*/  LDL.LU R26, [R1+0x478] ;  /* 0x00047800011a7983 */ /* 0x002f280000300800 */
[----:B------:R-:W4:Y:S01]  /*57a50*/  LDL.LU R27, [R1+0x47c] ;  /* 0x00047c00011b7983 */ /* 0x000f220000300800 */
[C---:B---3--:R-:W-:Y:S03]  /*57a60*/  HMMA.16816.F32 R8, R16.reuse, R10, R4 ;  /* 0x0000000a1008723c */ /* 0x048fe60000001804 */
[----:B------:R-:W3:Y:S04]  /*57a70*/  LDL.LU.64 R6, [R1+0x2d70] ;  /* 0x002d700001067983 */ /* 0x000ee80000300a00 */
[----:B------:R-:W3:Y:S11]  /*57a80*/  LDL.LU.64 R4, [R1+0x2d68] ;  /* 0x002d680001047983 */ /* 0x000ef60000300a00 */
[----:B------:R-:W-:Y:S06]  /*57a90*/  @!UPT UIADD3 URZ, URZ, URZ, URZ ;  /* 0x0000003f3f3ff290 */ /* 0x000fec000fffe03f */
[----:B------:R-:W-:Y:S01]  /*57aa0*/  IMAD.MOV.U32 R2, RZ, RZ, R10 ;  /* 0x000000ffff027224 */ /* 0x000fe200078e000a */
[----:B------:R-:W-:Y:S02]  /*57ab0*/  MOV R0, R11 ;  /* 0x0000000b00007202 */ /* 0x000fe40000000f00 */
[----:B------:R-:W3:Y:S01]  /*57ac0*/  LDL.LU.64 R10, [R1+0x2d60] ;  /* 0x002d6000010a7983 */ /* 0x000ee20000300a00 */
[----:B------:R-:W-:Y:S02]  /*57ad0*/  MOV R28, R8 ;  /* 0x00000008001c7202 */ /* 0x000fe40000000f00 */
[----:B------:R-:W-:Y:S01]  /*57ae0*/  MOV R3, R9 ;  /* 0x0000000900037202 */ /* 0x000fe20000000f00 */
[----:B------:R-:W-:Y:S04]  /*57af0*/  STL [R1+0x2c28], R0 ;  /* 0x002c280001007387 */ /* 0x000fe80000100800 */
[----:B------:R-:W-:Y:S04]  /*57b00*/  STL [R1+0x2a44], R2 ;  /* 0x002a440201007387 */ /* 0x000fe80000100800 */
[----:B------:R-:W-:Y:S04]  /*57b10*/  STL [R1+0x2a40], R3 ;  /* 0x002a400301007387 */ /* 0x000fe80000100800 */
        /* <DEDUP_REMOVED lines=8> */
[C---:B---3--:R-:W-:Y:S02]  /*57ba0*/  HMMA.16816.F32 R8, R16.reuse, R10, R4 ;  /* 0x0000000a1008723c */ /* 0x048fe40000001804 */
[----:B------:R-:W3:Y:S04]  /*57bb0*/  LDL.LU.64 R6, [R1+0x2d40] ;  /* 0x002d400001067983 */ /* 0x000ee80000300a00 */
[----:B------:R-:W3:Y:S11]  /*57bc0*/  LDL.LU.64 R4, [R1+0x2d38] ;  /* 0x002d380001047983 */ /* 0x000ef60000300a00 */
[----:B------:R-:W-:Y:S06]  /*57bd0*/  @!UPT UIADD3 URZ, URZ, URZ, URZ ;  /* 0x0000003f3f3ff290 */ /* 0x000fec000fffe03f */
[----:B------:R-:W-:Y:S04]  /*57be0*/  STL.64 [R1+0x7d0], R8 ;  /* 0x0007d00801007387 */ /* 0x000fe80000100a00 */
[----:B------:R0:W-:Y:S04]  /*57bf0*/  STL.64 [R1+0x7d8], R10 ;  /* 0x0007d80a01007387 */ /* 0x0001e80000100a00 */
[----:B0-----:R-:W3:Y:S02]  /*57c00*/  LDL.LU.64 R10, [R1+0x2d30] ;  /* 0x002d3000010a7983 */ /* 0x001ee40000300a00 */
[C---:B---3--:R-:W-:Y:S02]  /*57c10*/  HMMA.16816.F32 R8, R16.reuse, R10, R4 ;  /* 0x0000000a1008723c */ /* 0x048fe40000001804 */
[----:B------:R-:W3:Y:S11]  /*57c20*/  LDL.LU.64 R6, [R1+0x2d28] ;  /* 0x002d280001067983 */ /* 0x000ef60000300a00 */
[----:B------:R-:W-:Y:S10]  /*57c30*/  @!UPT UIADD3 URZ, URZ, URZ, URZ ;  /* 0x0000003f3f3ff290 */ /* 0x000ff4000fffe03f */
        /* <DEDUP_REMOVED lines=8> */
[----:B------:R0:W-:Y:S04]  /*57cc0*/  STL.64 [R1+0x7b0], R4 ;  /* 0x0007b00401007387 */ /* 0x0001e80000100a00 */
[----:B------:R1:W-:Y:S04]  /*57cd0*/  STL.64 [R1+0x7b8], R6 ;  /* 0x0007b80601007387 */ /* 0x0003e80000100a00 */
[----:B0-----:R-:W2:Y:S04]  /*57ce0*/  LDL.LU R4, [R1+0xd0] ;  /* 0x0000d00001047983 */ /* 0x001ea80000300800 */
[----:B------:R-:W2:Y:S01]  /*57cf0*/  LDL.LU R5, [R1+0xd4] ;  /* 0x0000d40001057983 */ /* 0x000ea20000300800 */
[----:B-1----:R-:W-:-:S02]  /*57d00*/  MOV R6, R13 ;  /* 0x0000000d00067202 */ /* 0x002fc40000000f00 */
[----:B------:R-:W-:Y:S01]  /*57d10*/  MOV R7, R12 ;  /* 0x0000000c00077202 */ /* 0x000fe20000000f00 */
[----:B--2---:R0:W-:Y:S04]  /*57d20*/  STL.64 [R1+0x2cd8], R4 ;  /* 0x002cd80401007387 */ /* 0x0041e80000100a00 */
[----:B0-----:R-:W2:Y:S04]  /*57d30*/  LDL.LU R4, [R1+0x750] ;  /* 0x0007500001047983 */ /* 0x001ea80000300800 */
[----:B------:R-:W2:Y:S01]  /*57d40*/  LDL.LU R5, [R1+0x754] ;  /* 0x0007540001057983 */ /* 0x000ea20000300800 */
[C---:B---3--:R-:W-:Y:S03]  /*57d50*/  HMMA.16816.F32 R12, R16.reuse, R14, R8 ;  /* 0x0000000e100c723c */ /* 0x048fe60000001808 */
[----:B------:R-:W3:Y:S11]  /*57d60*/  LDL.LU.64 R10, [R1+0x2d00] ;  /* 0x002d0000010a7983 */ /* 0x000ef60000300a00 */
[----:B------:R-:W-:Y:S09]  /*57d70*/  @!UPT UIADD3 URZ, URZ, URZ, URZ ;  /* 0x0000003f3f3ff290 */ /* 0x000ff2000fffe03f */
[----:B------:R0:W-:Y:S04]  /*57d80*/  STL.64 [R1+0x7a0], R12 ;  /* 0x0007a00c01007387 */ /* 0x0001e80000100a00 */
[----:B------:R-:W-:Y:S04]  /*57d90*/  STL.64 [R1+0x7a8], R14 ;  /* 0x0007a80e01007387 */ /* 0x000fe80000100a00 */
[----:B0-----:R-:W3:Y:S04]  /*57da0*/  LDL.LU R12, [R1+0xe0] ;  /* 0x0000e000010c7983 */ /* 0x001ee80000300800 */
[----:B------:R-:W3:Y:S01]  /*57db0*/  LDL.LU R13, [R1+0xe4] ;  /* 0x0000e400010d7983 */ /* 0x000ee20000300800 */
[----:B--2---:R-:W-:Y:S03]  /*57dc0*/  HMMA.16816.F32 R4, R16, R22, R4 ;  /* 0x000000161004723c */ /* 0x004fe60000001804 */
[----:B------:R-:W2:Y:S04]  /*57dd0*/  LDL.64 R16, [R1+0xb0] ;  /* 0x0000b00001107983 */ /* 0x000ea80000100a00 */
[----:B--2---:R0:W-:Y:S04]  /*57de0*/  STL.64 [R1+0x2c70], R16 ;  /* 0x002c701001007387 */ /* 0x0041e80000100a00 */
[----:B0-----:R-:W2:Y:S01]  /*57df0*/  LDL.64 R16, [R1+0xc0] ;  /* 0x0000c00001107983 */ /* 0x001ea20000100a00 */
[----:B---3--:R-:W-:-:S03]  /*57e00*/  IMAD.MOV.U32 R19, RZ, RZ, R11 ;  /* 0x000000ffff137224 */ /* 0x008fc600078e000b */
[----:B--2---:R0:W-:Y:S04]  /*57e10*/  STL.64 [R1+0x2c88], R16 ;  /* 0x002c881001007387 */ /* 0x0041e80000100a00 */
[----:B0-----:R-:W2:Y:S04]  /*57e20*/  LDL.LU R16, [R1+0x650] ;  /* 0x0006500001107983 */ /* 0x001ea80000300800 */
[----:B------:R-:W2:Y:S04]  /*57e30*/  LDL.LU R17, [R1+0x654] ;  /* 0x0006540001117983 */ /* 0x000ea80000300800 */
[----:B------:R-:W3:Y:S04]  /*57e40*/  LDL.LU R18, [R1+0x658] ;  /* 0x0006580001127983 */ /* 0x000ee80000300800 */
[----:B------:R-:W2:Y:S04]  /*57e50*/  LDL.LU R11, [R1+0x2cf8] ;  /* 0x002cf800010b7983 */ /* 0x000ea80000300800 */
[----:B---3--:R-:W-:Y:S04]  /*57e60*/  STL.64 [R1+0x2c98], R18 ;  /* 0x002c981201007387 */ /* 0x008fe80000100a00 */
[----:B--2---:R0:W-:Y:S04]  /*57e70*/  STL.64 [R1+0x2c90], R16 ;  /* 0x002c901001007387 */ /* 0x0041e80000100a00 */
[----:B0-----:R-:W2:Y:S04]  /*57e80*/  LDL.LU R16, [R1+0x680] ;  /* 0x0006800001107983 */ /* 0x001ea80000300800 */
[----:B------:R-:W2:Y:S04]  /*57e90*/  LDL.LU R17, [R1+0x684] ;  /* 0x0006840001117983 */ /* 0x000ea80000300800 */
[----:B------:R-:W3:Y:S01]  /*57ea0*/  LDL.LU R18, [R1+0x688] ;  /* 0x0006880001127983 */ /* 0x000ee20000300800 */
[----:B------:R-:W-:-:S03]  /*57eb0*/  MOV R19, R10 ;  /* 0x0000000a00137202 */ /* 0x000fc60000000f00 */
[----:B------:R-:W2:Y:S04]  /*57ec0*/  LDL.LU R10, [R1+0x2cf4] ;  /* 0x002cf400010a7983 */ /* 0x000ea80000300800 */
[----:B---3--:R-:W-:Y:S04]  /*57ed0*/  STL.64 [R1+0x2ca8], R18 ;  /* 0x002ca81201007387 */ /* 0x008fe80000100a00 */
[----:B--2---:R0:W-:Y:S02]  /*57ee0*/  STL.64 [R1+0x2ca0], R16 ;  /* 0x002ca01001007387 */ /* 0x0041e40000100a00 */
[----:B0-----:R-:W-:-:S02]  /*57ef0*/  MOV R16, R11 ;  /* 0x0000000b00107202 */ /* 0x001fc40000000f00 */
[----:B------:R-:W2:Y:S04]  /*57f00*/  LDL.LU R11, [R1+0x2cf0] ;  /* 0x002cf000010b7983 */ /* 0x000ea80000300800 */
[----:B------:R-:W3:Y:S04]  /*57f10*/  LDL.LU R17, [R1+0x694] ;  /* 0x0006940001117983 */ /* 0x000ee80000300800 */
[----:B------:R-:W2:Y:S04]  /*57f20*/  LDL.LU R18, [R1+0x698] ;  /* 0x0006980001127983 */ /* 0x000ea80000300800 */
[----:B------:R-:W2:Y:S01]  /*57f30*/  LDL.LU R19, [R1+0x69c] ;  /* 0x00069c0001137983 */ /* 0x000ea20000300800 */
[----:B------:R-:W-:-:S02]  /*57f40*/  MOV R8, R4 ;  /* 0x0000000400087202 */ /* 0x000fc40000000f00 */
[----:B------:R-:W-:Y:S01]  /*57f50*/  MOV R9, R5 ;  /* 0x0000000500097202 */ /* 0x000fe20000000f00 */
[----:B------:R-:W4:Y:S04]  /*57f60*/  LDL.LU R4, [R1+0x720] ;  /* 0x0007200001047983 */ /* 0x000f280000300800 */
[----:B------:R-:W4:Y:S04]  /*57f70*/  LDL.LU R5, [R1+0x724] ;  /* 0x0007240001057983 */ /* 0x000f280000300800 */
[----:B--2---:R-:W-:Y:S04]  /*57f80*/  STL.64 [R1+0x2cb8], R18 ;  /* 0x002cb81201007387 */ /* 0x004fe80000100a00 */
[----:B---3--:R0:W-:Y:S04]  /*57f90*/  STL.64 [R1+0x2cb0], R16 ;  /* 0x002cb01001007387 */ /* 0x0081e80000100a00 */
[----:B0-----:R-:W2:Y:S04]  /*57fa0*/  LDL R16, [R1+0x100] ;  /* 0x0001000001107983 */ /* 0x001ea80000100800 */
[----:B------:R-:W2:Y:S01]  /*57fb0*/  LDL R17, [R1+0x104] ;  /* 0x0001040001117983 */ /* 0x000ea20000100800 */
[----:B------:R-:W-:-:S02]  /*57fc0*/  MOV R15, R6 ;  /* 0x00000006000f7202 */ /* 0x000fc40000000f00 */
[----:B------:R-:W-:Y:S02]  /*57fd0*/  MOV R14, R7 ;  /* 0x00000007000e7202 */ /* 0x000fe40000000f00 */
[----:B------:R-:W-:Y:S02]  /*57fe0*/  MOV R6, R11 ;  /* 0x0000000b00067202 */ /* 0x000fe40000000f00 */
[----:B------:R-:W-:Y:S01]  /*57ff0*/  MOV R7, R10 ;  /* 0x0000000a00077202 */ /* 0x000fe20000000f00 */
[----:B--2---:R0:W-:Y:S04]  /*58000*/  STL.64 [R1+0x2cd0], R16 ;  /* 0x002cd01001007387 */ /* 0x0041e80000100a00 */
[----:B0-----:R-:W4:Y:S04]  /*58010*/  LDL R16, [R1+0x110] ;  /* 0x0001100001107983 */ /* 0x001f280000100800 */
[----:B------:R-:W4:Y:S04]  /*58020*/  LDL R17, [R1+0x114] ;  /* 0x0001140001117983 */ /* 0x000f280000100800 */
[----:B------:R0:W-:Y:S04]  /*58030*/  STL.64 [R1+0x2c40], R8 ;  /* 0x002c400801007387 */ /* 0x0001e80000100a00 */
[----:B0-----:R-:W2:Y:S04]  /*58040*/  LDL.LU.64 R8, [R1+0x460] ;  /* 0x0004600001087983 */ /* 0x001ea80000300a00 */
[----:B------:R-:W3:Y:S04]  /*58050*/  LDL.LU.64 R10, [R1+0x468] ;  /* 0x00046800010a7983 */ /* 0x000ee80000300a00 */
[----:B---3--:R-:W-:Y:S04]  /*58060*/  STL.64 [R1+0x2c58], R10 ;  /* 0x002c580a01007387 */ /* 0x008fe80000100a00 */
[----:B--2---:R0:W-:Y:S02]  /*58070*/  STL.64 [R1+0x2c50], R8 ;  /* 0x002c500801007387 */ /* 0x0041e40000100a00 */
[----:B0-----:R-:W-:-:S02]  /*58080*/  MOV R8, R20 ;  /* 0x0000001400087202 */ /* 0x001fc40000000f00 */
[----:B------:R-:W2:Y:S04]  /*58090*/  LDL.LU R20, [R1+0x2cec] ;  /* 0x002cec0001147983 */ /* 0x000ea80000300800 */
[----:B------:R-:W3:Y:S04]  /*580a0*/  LDL.LU R9, [R1+0x534] ;  /* 0x0005340001097983 */ /* 0x000ee80000300800 */
[----:B------:R-:W2:Y:S01]  /*580b0*/  LDL.LU R10, [R1+0x538] ;  /* 0x00053800010a7983 */ /* 0x000ea20000300800 */
[----:B------:R-:W-:-:S03]  /*580c0*/  MOV R11, R21 ;  /* 0x00000015000b7202 */ /* 0x000fc60000000f00 */
[----:B------:R-:W3:Y:S01]  /*580d0*/  LDL.LU R21, [R1+0x2ce8] ;  /* 0x002ce80001157983 */ /* 0x000ee20000300800 */
[----:B----4-:R-:W-:Y:S03]  /*580e0*/  HMMA.16816.F32 R16, R24, R16, R4 ;  /* 0x000000101810723c */ /* 0x010fe60000001804 */
[----:B--2---:R-:W-:Y:S04]  /*580f0*/  STL.64 [R1+0x2c80], R10 ;  /* 0x002c800a01007387 */ /* 0x004fe80000100a00 */
[----:B---3--:R0:W-:Y:S02]  /*58100*/  STL.64 [R1+0x2c78], R8 ;  /* 0x002c780801007387 */ /* 0x0081e40000100a00 */
[----:B0-----:R-:W-:Y:S01]  /*58110*/  MOV R8, R29 ;  /* 0x0000001d00087202 */ /* 0x001fe20000000f00 */
[----:B------:R-:W-:Y:S01]  /*58120*/  IMAD.MOV.U32 R9, RZ, RZ, R20 ;  /* 0x000000ffff097224 */ /* 0x000fe200078e0014 */
[----:B------:R-:W2:Y:S04]  /*58130*/  LDL.LU R29, [R1+0x2ce4] ;  /* 0x002ce400011d7983 */ /* 0x000ea80000300800 */
[----:B------:R-:W3:Y:S04]  /*58140*/  LDL.LU R20, [R1+0x2ce0] ;  /* 0x002ce00001147983 */ /* 0x000ee80000300800 */
[----:B------:R-:W4:Y:S04]  /*58150*/  LDL.LU R10, [R1+0x648] ;  /* 0x00064800010a7983 */ /* 0x000f280000300800 */
[----:B------:R-:W4:Y:S04]  /*58160*/  LDL.LU R11, [R1+0x64c] ;  /* 0x00064c00010b7983 */ /* 0x000f280000300800 */
[----:B----4-:R3:W-:Y:S04]  /*58170*/  STL.64 [R1+0x2cc8], R10 ;  /* 0x002cc80a01007387 */ /* 0x0107e80000100a00 */
[----:B------:R0:W-:Y:S01]  /*58180*/  STL.64 [R1+0x2cc0], R8 ;  /* 0x002cc00801007387 */ /* 0x0001e20000100a00 */
[----:B---3--:R-:W-:-:S02]  /*58190*/  MOV R11, R20 ;  /* 0x00000014000b7202 */ /* 0x008fc40000000f00 */
[----:B------:R-:W-:Y:S01]  /*581a0*/  MOV R10, R21 ;  /* 0x00000015000a7202 */ /* 0x000fe20000000f00 */
[----:B0-----:R-:W3:Y:S04]  /*581b0*/  LDL.LU R8, [R1+0x710] ;  /* 0x0007100001087983 */ /* 0x001ee80000300800 */
[----:B------:R-:W-:Y:S04]  /*581c0*/  STL [R1+0x2c2c], R15 ;  /* 0x002c2c0f01007387 */ /* 0x000fe80000100800 */
[----:B------:R-:W4:Y:S04]  /*581d0*/  LDL.LU R20, [R1+0xf0] ;  /* 0x0000f00001147983 */ /* 0x000f280000300800 */
[----:B------:R-:W4:Y:S04]  /*581e0*/  LDL.LU R21, [R1+0xf4] ;  /* 0x0000f40001157983 */ /* 0x000f280000300800 */
[----:B------:R-:W3:Y:S04]  /*581f0*/  LDL.LU.64 R4, [R1+0x2cd8] ;  /* 0x002cd80001047983 */ /* 0x000ee80000300a00 */
[----:B------:R0:W-:Y:S04]  /*58200*/  STL.64 [R1+0x750], R16 ;  /* 0x0007501001007387 */ /* 0x0001e80000100a00 */
[----:B0-----:R-:W3:Y:S01]  /*58210*/  LDL.LU.64 R16, [R1+0x2cd0] ;  /* 0x002cd00001107983 */ /* 0x001ee20000300a00 */
[----:B--2---:R-:W-:-:S02]  /*58220*/  MOV R9, R29 ;  /* 0x0000001d00097202 */ /* 0x004fc40000000f00 */
[----:B------:R-:W-:Y:S02]  /*58230*/  MOV R7, R18 ;  /* 0x0000001200077202 */ /* 0x000fe40000000f00 */
[----:B------:R-:W-:-:S03]  /*58240*/  MOV R6, R19 ;  /* 0x0000001300067202 */ /* 0x000fc60000000f00 */
[----:B---3--:R-:W-:Y:S01]  /*58250*/  HMMA.16816.F32 R16, R24, R16, R8 ;  /* 0x000000101810723c */ /* 0x008fe20000001808 */
[----:B------:R-:W2:Y:S04]  /*58260*/  LDL.LU.64 R10, [R1+0x2cc8] ;  /* 0x002cc800010a7983 */ /* 0x000ea80000300a00 */
[----:B------:R-:W2:Y:S11]  /*58270*/  LDL.LU.64 R8, [R1+0x2cc0] ;  /* 0x002cc00001087983 */ /* 0x000eb60000300a00 */
[----:B------:R-:W-:Y:S07]  /*58280*/  @!UPT UIADD3 URZ, URZ, URZ, URZ ;  /* 0x0000003f3f3ff290 */ /* 0x000fee000fffe03f */
        /* <DEDUP_REMOVED lines=45> */
[----:B------:R-:W3:Y:S02]  /*58560*/  LDL.LU.64 R16, [R1+0x2c70] ;  /* 0x002c700001107983 */ /* 0x000ee40000300a00 */
[----:B---3--:R-:W-:Y:S01]  /*58570*/  HMMA.16816.F32 R4, R24, R16, R4 ;  /* 0x000000101804723c */ /* 0x008fe20000001804 */
[----:B------:R-:W-:Y:S11]  /*58580*/  MOV R0, R17 ;  /* 0x0000001100007202 */ /* 0x000ff60000000f00 */
[----:B------:R-:W-:Y:S11]  /*58590*/  @!UPT UIADD3 URZ, URZ, URZ, URZ ;  /* 0x0000003f3f3ff290 */ /* 0x000ff6000fffe03f */
[----:B------:R0:W-:Y:S04]  /*585a0*/  STL.64 [R1+0x6b0], R4 ;  /* 0x0006b00401007387 */ /* 0x0001e80000100a00 */
[----:B------:R-:W-:Y:S04]  /*585b0*/  STL.64 [R1+0x6b8], R6 ;  /* 0x0006b80601007387 */ /* 0x000fe80000100a00 */
[----:B------:R-:W3:Y:S01]  /*585c0*/  LDL.LU.64 R18, [R1+0x2c68] ;  /* 0x002c680001127983 */ /* 0x000ee20000300a00 */
[----:B0-----:R-:W-:-:S03]  /*585d0*/  MOV R4, R16 ;  /* 0x0000001000047202 */ /* 0x001fc60000000f00 */
[----:B------:R-:W2:Y:S02]  /*585e0*/  LDL.LU.64 R16, [R1+0x2c60] ;  /* 0x002c600001107983 */ /* 0x000ea40000300a00 */
[----:B--2---:R-:W-:Y:S11]  /*585f0*/  HMMA.16816.F32 R8, R24, R16, R8 ;  /* 0x000000101808723c */ /* 0x004ff60000001808 */
[----:B------:R-:W-:Y:S11]  /*58600*/  @!UPT UIADD3 URZ, URZ, URZ, URZ ;  /* 0x0000003f3f3ff290 */ /* 0x000ff6000fffe03f */
[----:B------:R-:W-:Y:S01]  /*58610*/  @!UPT UIADD3 URZ, URZ, URZ, URZ ;  /* 0x0000003f3f3ff290 */ /* 0x000fe2000fffe03f */
[----:B------:R0:W-:Y:S01]  /*58620*/  STL.64 [R1+0x698], R10 ;  /* 0x0006980a01007387 */ /* 0x0001e20000100a00 */
[----:B------:R-:W-:Y:S02]  /*58630*/  MOV R24, R8 ;  /* 0x0000000800187202 */ /* 0x000fe40000000f00 */
[----:B------:R-:W-:Y:S01]  /*58640*/  MOV R25, R9 ;  /* 0x0000000900197202 */ /* 0x000fe20000000f00 */
[----:B0-----:R-:W4:Y:S04]  /*58650*/  LDL.LU.64 R10, [R1+0x2c58] ;  /* 0x002c5800010a7983 */ /* 0x001f280000300a00 */
[----:B------:R-:W4:Y:S04]  /*58660*/  LDL.LU.64 R8, [R1+0x2c50] ;  /* 0x002c500001087983 */ /* 0x000f280000300a00 */
[----:B---3--:R-:W-:Y:S04]  /*58670*/  STL.64 [R1+0x2be8], R18 ;  /* 0x002be81201007387 */ /* 0x008fe80000100a00 */
[----:B------:R0:W-:Y:S04]  /*58680*/  STL.64 [R1+0x2be0], R16 ;  /* 0x002be01001007387 */ /* 0x0001e80000100a00 */
[----:B0-----:R-:W2:Y:S04]  /*58690*/  LDL.64 R16, [R1+0x100] ;  /* 0x0001000001107983 */ /* 0x001ea80000100a00 */
[----:B------:R0:W-:Y:S04]  /*586a0*/  STL.64 [R1+0x28a0], R24 ;  /* 0x0028a01801007387 */ /* 0x0001e80000100a00 */
[----:B0-----:R-:W4:Y:S04]  /*586b0*/  LDL.LU.64 R24, [R1+0x110] ;  /* 0x0001100001187983 */ /* 0x001f280000300a00 */
[----:B------:R-:W3:Y:S01]  /*586c0*/  LDL.LU.64 R26, [R1+0x118] ;  /* 0x00011800011a7983 */ /* 0x000ee20000300a00 */
[C---:B----4-:R-:W-:Y:S11]  /*586d0*/  HMMA.16816.F32 R20, R8.reuse, R24, R20 ;  /* 0x000000180814723c */ /* 0x050ff60000001814 */
[----:B------:R-:W-:Y:S11]  /*586e0*/  @!UPT UIADD3 URZ, URZ, URZ, URZ ;  /* 0x0000003f3f3ff290 */ /* 0x000ff6000fffe03f */
[----:B------:R-:W-:Y:S01]  /*586f0*/  @!UPT UIADD3 URZ, URZ, URZ, URZ ;  /* 0x0000003f3f3ff290 */ /* 0x000fe2000fffe03f */
[----:B------:R0:W-:Y:S04]  /*58700*/  STL.64 [R1+0x680], R20 ;  /* 0x0006801401007387 */ /* 0x0001e80000100a00 */
[----:B------:R-:W-:Y:S04]  /*58710*/  STL.64 [R1+0x688], R22 ;  /* 0x0006881601007387 */ /* 0x000fe80000100a00 */
[----:B0-----:R-:W4:Y:S04]  /*58720*/  LDL.LU.64 R20, [R1+0x2c48] ;  /* 0x002c480001147983 */ /* 0x001f280000300a00 */
[----:B---3--:R-:W-:Y:S04]  /*58730*/  STL.64 [R1+0x2bf8], R26 ;  /* 0x002bf81a01007387 */ /* 0x008fe80000100a00 */
[----:B------:R0:W-:Y:S04]  /*58740*/  STL.64 [R1+0x2bf0], R24 ;  /* 0x002bf01801007387 */ /* 0x0001e80000100a00 */
[----:B0-----:R-:W3:Y:S04]  /*58750*/  LDL.LU R24, [R1+0x4a0] ;  /* 0x0004a00001187983 */ /* 0x001ee80000300800 */
[----:B------:R-:W3:Y:S04]  /*58760*/  LDL.LU R25, [R1+0x4a4] ;  /* 0x0004a40001197983 */ /* 0x000ee80000300800 */
[----:B------:R-:W3:Y:S04]  /*58770*/  LDL.LU R26, [R1+0x4a8] ;  /* 0x0004a800011a7983 */ /* 0x000ee80000300800 */
[----:B------:R-:W3:Y:S01]  /*58780*/  LDL.LU R27, [R1+0x4ac] ;  /* 0x0004ac00011b7983 */ /* 0x000ee20000300800 */
[----:B--2---:R-:W-:Y:S01]  /*58790*/  MOV R29, R16 ;  /* 0x00000010001d7202 */ /* 0x004fe20000000f00 */
[----:B---3--:R-:W-:Y:S07]  /*587a0*/  HMMA.16816.F32 R24, R8, R16, R24 ;  /* 0x000000100818723c */ /* 0x008fee0000001818 */
[----:B------:R-:W-:Y:S11]  /*587b0*/  MOV R16, R4 ;  /* 0x0000000400107202 */ /* 0x000ff60000000f00 */
[----:B------:R-:W-:Y:S05]  /*587c0*/  @!UPT UIADD3 URZ, URZ, URZ, URZ ;  /* 0x0000003f3f3ff290 */ /* 0x000fea000fffe03f */
[----:B------:R-:W-:Y:S04]  /*587d0*/  STL.64 [R1+0x660], R24 ;  /* 0x0006601801007387 */ /* 0x000fe80000100a00 */
[----:B------:R-:W-:Y:S04]  /*587e0*/  STL.64 [R1+0x668], R26 ;  /* 0x0006681a01007387 */ /* 0x000fe80000100a00 */
[----:B------:R-:W2:Y:S04]  /*587f0*/  LDL.LU R4, [R1+0x480] ;  /* 0x0004800001047983 */ /* 0x000ea80000300800 */
[----:B------:R-:W2:Y:S04]  /*58800*/  LDL.LU R5, [R1+0x484] ;  /* 0x0004840001057983 */ /* 0x000ea80000300800 */
[----:B------:R-:W3:Y:S04]  /*58810*/  LDL.LU R6, [R1+0x488] ;  /* 0x0004880001067983 */ /* 0x000ee80000300800 */
[----:B------:R-:W3:Y:S01]  /*58820*/  LDL.LU R7, [R1+0x48c] ;  /* 0x00048c0001077983 */ /* 0x000ee20000300800 */
[----:B------:R-:W-:Y:S01]  /*58830*/  MOV R28, R17 ;  /* 0x00000011001c7202 */ /* 0x000fe20000000f00 */
[----:B------:R-:W-:-:S02]  /*58840*/  IMAD.MOV.U32 R17, RZ, RZ, R0 ;  /* 0x000000ffff117224 */ /* 0x000fc400078e0000 */
[----:B---3--:R-:W-:Y:S04]  /*58850*/  STL.64 [R1+0x2c38], R6 ;  /* 0x002c380601007387 */ /* 0x008fe80000100a00 */
[----:B--2---:R0:W-:Y:S04]  /*58860*/  STL.64 [R1+0x2c30], R4 ;  /* 0x002c300401007387 */ /* 0x0041e80000100a00 */
[----:B0-----:R-:W4:Y:S04]  /*58870*/  LDL.LU R4, [R1+0x490] ;  /* 0x0004900001047983 */ /* 0x001f280000300800 */
[----:B------:R-:W4:Y:S04]  /*58880*/  LDL.LU R5, [R1+0x494] ;  /* 0x0004940001057983 */ /* 0x000f280000300800 */
[----:B------:R-:W4:Y:S04]  /*58890*/  LDL.LU R6, [R1+0x498] ;  /* 0x0004980001067983 */ /* 0x000f280000300800 */
[----:B------:R-:W4:Y:S04]  /*588a0*/  LDL.LU R7, [R1+0x49c] ;  /* 0x00049c0001077983 */ /* 0x000f280000300800 */
[----:B------:R0:W-:Y:S04]  /*588b0*/  STL.64 [R1+0x2c00], R16 ;  /* 0x002c001001007387 */ /* 0x0001e80000100a00 */
[----:B0-----:R-:W2:Y:S04]  /*588c0*/  LDL.LU R16, [R1+0x3b0] ;  /* 0x0003b00001107983 */ /* 0x001ea80000300800 */
[----:B------:R-:W2:Y:S04]  /*588d0*/  LDL.LU R17, [R1+0x3b4] ;  /* 0x0003b40001117983 */ /* 0x000ea80000300800 */
[----:B------:R-:W3:Y:S04]  /*588e0*/  LDL.LU R18, [R1+0x3b8] ;  /* 0x0003b80001127983 */ /* 0x000ee80000300800 */
[----:B------:R-:W3:Y:S01]  /*588f0*/  LDL.LU R19, [R1+0x3bc] ;  /* 0x0003bc0001137983 */ /* 0x000ee20000300800 */
[----:B------:R-:W-:-:S02]  /*58900*/  MOV R15, R8 ;  /* 0x00000008000f7202 */ /* 0x000fc40000000f00 */
[----:B------:R-:W-:Y:S02]  /*58910*/  MOV R0, R9 ;  /* 0x0000000900007202 */ /* 0x000fe40000000f00 */
[----:B------:R-:W-:Y:S02]  /*58920*/  MOV R22, R10 ;  /* 0x0000000a00167202 */ /* 0x000fe40000000f00 */
[----:B------:R-:W-:Y:S01]  /*58930*/  MOV R23, R11 ;  /* 0x0000000b00177202 */ /* 0x000fe20000000f00 */
[----:B----4-:R-:W-:Y:S01]  /*58940*/  HMMA.16816.F32 R4, R8, R20, R4 ;  /* 0x000000140804723c */ /* 0x010fe20000001804 */
[----:B---3--:R-:W-:Y:S04]  /*58950*/  STL.64 [R1+0x2c10], R18 ;  /* 0x002c101201007387 */ /* 0x008fe80000100a00 */
[----:B--2---:R0:W-:Y:S11]  /*58960*/  STL.64 [R1+0x2c08], R16 ;  /* 0x002c081001007387 */ /* 0x0041f60000100a00 */
[----:B------:R-:W-:Y:S08]  /*58970*/  @!UPT UIADD3 URZ, URZ, URZ, URZ ;  /* 0x0000003f3f3ff290 */ /* 0x000ff0000fffe03f */
[----:B------:R-:W-:Y:S02]  /*58980*/  MOV R11, R6 ;  /* 0x00000006000b7202 */ /* 0x000fe40000000f00 */
[----:B------:R-:W-:Y:S01]  /*58990*/  MOV R10, R7 ;  /* 0x00000007000a7202 */ /* 0x000fe20000000f00 */
        /* <DEDUP_REMOVED lines=8> */
[----:B------:R-:W4:Y:S04]  /*58a20*/  LDL.LU.64 R8, [R1+0x2c40] ;  /* 0x002c400001087983 */ /* 0x000f280000300a00 */
[----:B------:R0:W-:Y:S04]  /*58a30*/  STL.64 [R1+0x650], R4 ;  /* 0x0006500401007387 */ /* 0x0001e80000100a00 */
[----:B------:R-:W2:Y:S04]  /*58a40*/  LDL.LU.64 R6, [R1+0x2c38] ;  /* 0x002c380001067983 */ /* 0x000ea80000300a00 */
[----:B0-----:R-:W2:Y:S04]  /*58a50*/  LDL.LU.64 R4, [R1+0x2c30] ;  /* 0x002c300001047983 */ /* 0x001ea80000300a00 */
[----:B------:R0:W-:Y:S02]  /*58a60*/  STL.64 [R1+0x2bd0], R20 ;  /* 0x002bd01401007387 */ /* 0x0001e40000100a00 */
[----:B0-----:R-:W-:Y:S01]  /*58a70*/  MOV R20, R15 ;  /* 0x0000000f00147202 */ /* 0x001fe20000000f00 */
[----:B------:R-:W-:Y:S01]  /*58a80*/  IMAD.MOV.U32 R21, RZ, RZ, R0 ;  /* 0x000000ffff157224 */ /* 0x000fe200078e0000 */
[----:B------:R-:W3:Y:S04]  /*58a90*/  LDL.LU R15, [R1+0x2c2c] ;  /* 0x002c2c00010f7983 */ /* 0x000ee80000300800 */
[----:B------:R-:W3:Y:S04]  /*58aa0*/  LDL.LU R0, [R1+0x2c28] ;  /* 0x002c280001007983 */ /* 0x000ee80000300800 */
[----:B------:R-:W-:Y:S04]  /*58ab0*/  STL.64 [R1+0x28b8], R10 ;  /* 0x0028b80a01007387 */ /* 0x000fe80000100a00 */
[----:B----4-:R0:W-:Y:S01]  /*58ac0*/  STL.64 [R1+0x2920], R8 ;  /* 0x0029200801007387 */ /* 0x0101e20000100a00 */
[----:B--2---:R-:W-:Y:S01]  /*58ad0*/  HMMA.16816.F32 R4, R20, R12, R4 ;  /* 0x0000000c1404723c */ /* 0x004fe20000001804 */
[----:B0-----:R-:W-:-:S02]  /*58ae0*/  MOV R8, R29 ;  /* 0x0000001d00087202 */ /* 0x001fc40000000f00 */
[----:B------:R-:W-:-:S05]  /*58af0*/  MOV R9, R28 ;  /* 0x0000001c00097202 */ /* 0x000fca0000000f00 */
[----:B------:R-:W-:Y:S11]  /*58b00*/  STL.64 [R1+0x2bd8], R8 ;  /* 0x002bd80801007387 */ /* 0x000ff60000100a00 */
[----:B------:R-:W-:Y:S04]  /*58b10*/  @!UPT UIADD3 URZ, URZ, URZ, URZ ;  /* 0x0000003f3f3ff290 */ /* 0x000fe8000fffe03f */
[----:B------:R-:W-:Y:S04]  /*58b20*/  STL.64 [R1+0x640], R4 ;  /* 0x0006400401007387 */ /* 0x000fe80000100a00 */
[----:B------:R0:W-:Y:S04]  /*58b30*/  STL.64 [R1+0x648], R6 ;  /* 0x0006480601007387 */ /* 0x0001e80000100a00 */
[----:B0-----:R-:W2:Y:S04]  /*58b40*/  LDL.LU.64 R6, [R1+0x2c20] ;  /* 0x002c200001067983 */ /* 0x001ea80000300a00 */
[----:B------:R-:W4:Y:S04]  /*58b50*/  LDL.LU.64 R4, [R1+0x2c18] ;  /* 0x002c180001047983 */ /* 0x000f280000300a00 */
[----:B---3--:R-:W-:Y:S04]  /*58b60*/  STL.64 [R1+0x2bb8], R14 ;  /* 0x002bb80e01007387 */ /* 0x008fe80000100a00 */
[----:B------:R0:W-:Y:S04]  /*58b70*/  STL.64 [R1+0x2bb0], R12 ;  /* 0x002bb00c01007387 */ /* 0x0001e80000100a00 */
[----:B0-----:R-:W3:Y:S04]  /*58b80*/  LDL.LU.64 R12, [R1+0x450] ;  /* 0x00045000010c7983 */ /* 0x001ee80000300a00 */
[----:B------:R-:W3:Y:S01]  /*58b90*/  LDL.LU.64 R14, [R1+0x458] ;  /* 0x00045800010e7983 */ /* 0x000ee20000300a00 */
[----:B----4-:R-:W-:Y:S11]  /*58ba0*/  HMMA.16816.F32 R16, R20, R4, R16 ;  /* 0x000000041410723c */ /* 0x010ff60000001810 */
[----:B------:R-:W-:Y:S11]  /*58bb0*/  @!UPT UIADD3 URZ, URZ, URZ, URZ ;  /* 0x0000003f3f3ff290 */ /* 0x000ff6000fffe03f */
[----:B------:R-:W-:Y:S01]  /*58bc0*/  @!UPT UIADD3 URZ, URZ, URZ, URZ ;  /* 0x0000003f3f3ff290 */ /* 0x000fe2000fffe03f */
[----:B------:R-:W-:Y:S04]  /*58bd0*/  STL.64 [R1+0x620], R16 ;  /* 0x0006201001007387 */ /* 0x000fe80000100a00 */
[----:B------:R0:W-:Y:S04]  /*58be0*/  STL.64 [R1+0x628], R18 ;  /* 0x0006281201007387 */ /* 0x0001e80000100a00 */
[----:B0-----:R-:W4:Y:S04]  /*58bf0*/  LDL.LU.64 R18, [R1+0x2c10] ;  /* 0x002c100001127983 */ /* 0x001f280000300a00 */
[----:B------:R-:W4:Y:S01]  /*58c00*/  LDL.LU.64 R16, [R1+0x2c08] ;  /* 0x002c080001107983 */ /* 0x000f220000300a00 */
[----:B------:R-:W-:-:S02]  /*58c10*/  MOV R8, R3 ;  /* 0x0000000300087202 */ /* 0x000fc40000000f00 */
[----:B------:R-:W-:Y:S01]  /*58c20*/  MOV R9, R2 ;  /* 0x0000000200097202 */ /* 0x000fe20000000f00 */
[----:B--2---:R-:W-:Y:S04]  /*58c30*/  STL.64 [R1+0x2ba8], R6 ;  /* 0x002ba80601007387 */ /* 0x004fe80000100a00 */
[----:B------:R0:W-:Y:S04]  /*58c40*/  STL.64 [R1+0x2ba0], R4 ;  /* 0x002ba00401007387 */ /* 0x0001e80000100a00 */
[----:B0-----:R-:W2:Y:S04]  /*58c50*/  LDL.LU R4, [R1+0x370] ;  /* 0x0003700001047983 */ /* 0x001ea80000300800 */
[----:B------:R-:W2:Y:S04]  /*58c60*/  LDL.LU R5, [R1+0x374] ;  /* 0x0003740001057983 */ /* 0x000ea80000300800 */
[----:B------:R-:W2:Y:S04]  /*58c70*/  LDL.LU R6, [R1+0x378] ;  /* 0x0003780001067983 */ /* 0x000ea80000300800 */
[----:B------:R-:W2:Y:S01]  /*58c80*/  LDL.LU R7, [R1+0x37c] ;  /* 0x00037c0001077983 */ /* 0x000ea20000300800 */
[C---:B----4-:R-:W-:Y:S03]  /*58c90*/  HMMA.16816.F32 R8, R20.reuse, R8, R16 ;  /* 0x000000081408723c */ /* 0x050fe60000001810 */
[----:B------:R-:W4:Y:S11]  /*58ca0*/  LDL.LU.64 R16, [R1+0x2c00] ;  /* 0x002c000001107983 */ /* 0x000f360000300a00 */
[----:B------:R-:W-:Y:S09]  /*58cb0*/  @!UPT UIADD3 URZ, URZ, URZ, URZ ;  /* 0x0000003f3f3ff290 */ /* 0x000ff2000fffe03f */
[----:B------:R0:W-:Y:S04]  /*58cc0*/  STL.64 [R1+0x600], R8 ;  /* 0x0006000801007387 */ /* 0x0001e80000100a00 */
[----:B------:R1:W-:Y:S04]  /*58cd0*/  STL.64 [R1+0x608], R10 ;  /* 0x0006080a01007387 */ /* 0x0003e80000100a00 */
[----:B0-----:R-:W3:Y:S04]  /*58ce0*/  LDL.LU R8, [R1+0x350] ;  /* 0x0003500001087983 */ /* 0x001ee80000300800 */
[----:B------:R-:W3:Y:S04]  /*58cf0*/  LDL.LU R9, [R1+0x354] ;  /* 0x0003540001097983 */ /* 0x000ee80000300800 */
[----:B-1----:R-:W3:Y:S04]  /*58d00*/  LDL.LU R10, [R1+0x358] ;  /* 0x00035800010a7983 */ /* 0x002ee80000300800 */
[----:B------:R-:W3:Y:S01]  /*58d10*/  LDL.LU R11, [R1+0x35c] ;  /* 0x00035c00010b7983 */ /* 0x000ee20000300800 */
[C---:B----4-:R-:W-:Y:S03]  /*58d20*/  HMMA.16816.F32 R16, R20.reuse, R16, R24 ;  /* 0x000000101410723c */ /* 0x050fe60000001818 */
[----:B------:R-:W4:Y:S04]  /*58d30*/  LDL.LU.64 R26, [R1+0x2bf8] ;  /* 0x002bf800011a7983 */ /* 0x000f280000300a00 */
[----:B------:R-:W3:Y:S11]  /*58d40*/  LDL.LU.64 R24, [R1+0x2bf0] ;  /* 0x002bf00001187983 */ /* 0x000ef60000300a00 */
[----:B------:R-:W-:Y:S05]  /*58d50*/  @!UPT UIADD3 URZ, URZ, URZ, URZ ;  /* 0x0000003f3f3ff290 */ /* 0x000fea000fffe03f */
[----:B------:R-:W-:Y:S04]  /*58d60*/  STL.64 [R1+0x5f0], R16 ;  /* 0x0005f01001007387 */ /* 0x000fe80000100a00 */
[----:B------:R0:W-:Y:S04]  /*58d70*/  STL.64 [R1+0x5f8], R18 ;  /* 0x0005f81201007387 */ /* 0x0001e80000100a00 */
[----:B0-----:R-:W2:Y:S04]  /*58d80*/  LDL.LU.64 R18, [R1+0x2be8] ;  /* 0x002be80001127983 */ /* 0x001ea80000300a00 */
[----:B------:R-:W2:Y:S02]  /*58d90*/  LDL.LU.64 R16, [R1+0x2be0] ;  /* 0x002be00001107983 */ /* 0x000ea40000300a00 */
[----:B--2---:R-:W-:Y:S02]  /*58da0*/  HMMA.16816.F32 R4, R20, R16, R4 ;  /* 0x000000101404723c */ /* 0x004fe40000001804 */
[----:B------:R-:W2:Y:S11]  /*58db0*/  LDL.LU R20, [R1+0x330] ;  /* 0x0003300001147983 */ /* 0x000eb60000300800 */
[----:B------:R-:W-:Y:S10]  /*58dc0*/  @!UPT UIADD3 URZ, URZ, URZ, URZ ;  /* 0x0000003f3f3ff290 */ /* 0x000ff4000fffe03f */
[----:B------:R0:W-:Y:S04]  /*58dd0*/  STL.64 [R1+0x5c0], R4 ;  /* 0x0005c00401007387 */ /* 0x0001e80000100a00 */
[----:B------:R1:W-:Y:S04]  /*58de0*/  STL.64 [R1+0x5c8], R6 ;  /* 0x0005c80601007387 */ /* 0x0003e80000100a00 */
[----:B------:R-:W2:Y:S04]  /*58df0*/  LDL.LU R21, [R1+0x334] ;  /* 0x0003340001157983 */ /* 0x000ea80000300800 */
[----:B------:R-:W2:Y:S04]  /*58e00*/  LDL.LU R22, [R1+0x338] ;  /* 0x0003380001167983 */ /* 0x000ea80000300800 */
[----:B------:R-:W2:Y:S04]  /*58e10*/  LDL.LU R23, [R1+0x33c] ;  /* 0x00033c0001177983 */ /* 0x000ea80000300800 */
[----:B0-----:R-:W2:Y:S04]  /*58e20*/  LDL.LU R4, [R1+0x2f0] ;  /* 0x0002f00001047983 */ /* 0x001ea80000300800 */
[----:B------:R-:W2:Y:S04]  /*58e30*/  LDL.LU R5, [R1+0x2f4] ;  /* 0x0002f40001057983 */ /* 0x000ea80000300800 */
[----:B-1----:R-:W2:Y:S04]  /*58e40*/  LDL.LU R6, [R1+0x2f8] ;  /* 0x0002f80001067983 */ /* 0x002ea80000300800 */
        /* <DEDUP_REMOVED lines=16> */
[----:B0-----:R-:W2:Y:S04]  /*58f50*/  LDL.64 R16, [R1+0xc0] ;  /* 0x0000c00001107983 */ /* 0x001ea80000100a00 */
[----:B--2---:R0:W-:Y:S04]  /*58f60*/  STL.64 [R1+0x2b98], R16 ;  /* 0x002b981001007387 */ /* 0x0041e80000100a00 */
[----:B0-----:R-:W2:Y:S04]  /*58f70*/  LDL.LU R16, [R1+0x2d0] ;  /* 0x0002d00001107983 */ /* 0x001ea80000300800 */
[----:B------:R-:W2:Y:S04]  /*58f80*/  LDL.LU R17, [R1+0x2d4] ;  /* 0x0002d40001117983 */ /* 0x000ea80000300800 */
[----:B------:R-:W2:Y:S04]  /*58f90*/  LDL.LU R18, [R1+0x2d8] ;  /* 0x0002d80001127983 */ /* 0x000ea80000300800 */
[----:B------:R-:W2:Y:S04]  /*58fa0*/  LDL.LU R19, [R1+0x2dc] ;  /* 0x0002dc0001137983 */ /* 0x000ea80000300800 */
[----:B------:R0:W-:Y:S04]  /*58fb0*/  STL.64 [R1+0x5a0], R8 ;  /* 0x0005a00801007387 */ /* 0x0001e80000100a00 */
[----:B------:R-:W-:Y:S04]  /*58fc0*/  STL.64 [R1+0x5a8], R10 ;  /* 0x0005a80a01007387 */ /* 0x000fe80000100a00 */
[----:B0-----:R-:W3:Y:S04]  /*58fd0*/  LDL.LU.64 R8, [R1+0x2bd8] ;  /* 0x002bd80001087983 */ /* 0x001ee80000300a00 */
[----:B----4-:R-:W-:Y:S04]  /*58fe0*/  STL.64 [R1+0x2b90], R26 ;  /* 0x002b901a01007387 */ /* 0x010fe80000100a00 */
[----:B------:R0:W-:Y:S04]  /*58ff0*/  STL.64 [R1+0x2b88], R24 ;  /* 0x002b881801007387 */ /* 0x0001e80000100a00 */
[----:B0-----:R-:W4:Y:S04]  /*59000*/  LDL.LU R24, [R1+0x2b0] ;  /* 0x0002b00001187983 */ /* 0x001f280000300800 */
[----:B------:R-:W4:Y:S04]  /*59010*/  LDL.LU R25, [R1+0x2b4] ;  /* 0x0002b40001197983 */ /* 0x000f280000300800 */
[----:B------:R-:W4:Y:S04]  /*59020*/  LDL.LU R26, [R1+0x2b8] ;  /* 0x0002b800011a7983 */ /* 0x000f280000300800 */
[----:B------:R-:W4:Y:S01]  /*59030*/  LDL.LU R27, [R1+0x2bc] ;  /* 0x0002bc00011b7983 */ /* 0x000f220000300800 */
[----:B---3--:R-:W-:Y:S11]  /*59040*/  HMMA.16816.F32 R20, R12, R8, R20 ;  /* 0x000000080c14723c */ /* 0x008ff60000001814 */
[----:B------:R-:W-:Y:S11]  /*59050*/  @!UPT UIADD3 URZ, URZ, URZ, URZ ;  /* 0x0000003f3f3ff290 */ /* 0x000ff6000fffe03f */
[----:B------:R-:W-:Y:S01]  /*59060*/  @!UPT UIADD3 URZ, URZ, URZ, URZ ;  /* 0x0000003f3f3ff290 */ /* 0x000fe2000fffe03f */
[----:B------:R0:W-:Y:S04]  /*59070*/  STL.64 [R1+0x580], R20 ;  /* 0x0005801401007387 */ /* 0x0001e80000100a00 */
[----:B------:R-:W-:Y:S04]  /*59080*/  STL.64 [R1+0x588], R22 ;  /* 0x0005881601007387 */ /* 0x000fe80000100a00 */
[----:B0-----:R-:W3:Y:S04]  /*59090*/  LDL.LU.64 R20, [R1+0x2bd0] ;  /* 0x002bd00001147983 */ /* 0x001ee80000300a00 */
[----:B------:R0:W-:Y:S01]  /*590a0*/  STL.64 [R1+0x2b60], R8 ;  /* 0x002b600801007387 */ /* 0x0001e20000100a00 */
[----:B------:R-:W-:Y:S01]  /*590b0*/  MOV R3, R14 ;  /* 0x0000000e00037202 */ /* 0x000fe20000000f00 */
[----:B------:R-:W-:Y:S01]  /*590c0*/  IMAD.MOV.U32 R2, RZ, RZ, R15 ;  /* 0x000000ffff027224 */ /* 0x000fe200078e000f */
[----:B------:R-:W-:-:S02]  /*590d0*/  MOV R11, R12 ;  /* 0x0000000c000b7202 */ /* 0x000fc40000000f00 */
[----:B------:R-:W-:Y:S01]  /*590e0*/  MOV R10, R13 ;  /* 0x0000000d000a7202 */ /* 0x000fe20000000f00 */
[----:B0-----:R-:W2:Y:S01]  /*590f0*/  LDL.64 R8, [R1+0xb0] ;  /* 0x0000b00001087983 */ /* 0x001ea20000100a00 */
[----:B---3--:R-:W-:Y:S11]  /*59100*/  HMMA.16816.F32 R4, R12, R20, R4 ;  /* 0x000000140c04723c */ /* 0x008ff60000001804 */
[----:B------:R-:W-:Y:S11]  /*59110*/  @!UPT UIADD3 URZ, URZ, URZ, URZ ;  /* 0x0000003f3f3ff290 */ /* 0x000ff6000fffe03f */
[----:B------:R-:W-:Y:S01]  /*59120*/  @!UPT UIADD3 URZ, URZ, URZ, URZ ;  /* 0x0000003f3f3ff290 */ /* 0x000fe2000fffe03f */
[----:B------:R-:W-:Y:S04]  /*59130*/  STL.64 [R1+0x560], R4 ;  /* 0x0005600401007387 */ /* 0x000fe80000100a00 */
[----:B------:R0:W-:Y:S04]  /*59140*/  STL.64 [R1+0x568], R6 ;  /* 0x0005680601007387 */ /* 0x0001e80000100a00 */
[----:B0-----:R-:W3:Y:S04]  /*59150*/  LDL.LU.64 R6, [R1+0x2bc8] ;  /* 0x002bc80001067983 */ /* 0x001ee80000300a00 */
[----:B------:R-:W3:Y:S04]  /*59160*/  LDL.LU.64 R4, [R1+0x2bc0] ;  /* 0x002bc00001047983 */ /* 0x000ee80000300a00 */
[----:B------:R-:W2:Y:S04]  /*59170*/  LDL.LU.64 R14, [R1+0x2bb8] ;  /* 0x002bb800010e7983 */ /* 0x000ea80000300a00 */
[----:B------:R-:W3:Y:S01]  /*59180*/  LDL.LU.64 R12, [R1+0x2bb0] ;  /* 0x002bb000010c7983 */ /* 0x000ee20000300a00 */
[----:B------:R-:W-:-:S02]  /*59190*/  MOV R22, R3 ;  /* 0x0000000300167202 */ /* 0x000fc40000000f00 */
[----:B------:R-:W-:Y:S01]  /*591a0*/  MOV R23, R2 ;  /* 0x0000000200177202 */ /* 0x000fe20000000f00 */
[----:B------:R0:W-:Y:S02]  /*591b0*/  STL.64 [R1+0x2b58], R20 ;  /* 0x002b581401007387 */ /* 0x0001e40000100a00 */
[----:B0-----:R-:W-:Y:S02]  /*591c0*/  MOV R20, R11 ;  /* 0x0000000b00147202 */ /* 0x001fe40000000f00 */
[----:B------:R-:W-:-:S07]  /*591d0*/  MOV R21, R10 ;  /* 0x0000000a00157202 */ /* 0x000fce0000000f00 */
[C---:B---3--:R-:W-:Y:S11]  /*591e0*/  HMMA.16816.F32 R4, R20.reuse, R12, R4 ;  /* 0x0000000c1404723c */ /* 0x048ff60000001804 */
[----:B------:R-:W-:Y:S11]  /*591f0*/  @!UPT UIADD3 URZ, URZ, URZ, URZ ;  /* 0x0000003f3f3ff290 */ /* 0x000ff6000fffe03f */
[----:B------:R-:W-:Y:S01]  /*59200*/  @!UPT UIADD3 URZ, URZ, URZ, URZ ;  /* 0x0000003f3f3ff290 */ /* 0x000fe2000fffe03f */
[----:B------:R-:W-:Y:S04]  /*59210*/  STL.64 [R1+0x540], R4 ;  /* 0x0005400401007387 */ /* 0x000fe80000100a00 */
[----:B------:R0:W-:Y:S04]  /*59220*/  STL.64 [R1+0x548], R6 ;  /* 0x0005480601007387 */ /* 0x0001e80000100a00 */
[----:B0-----:R-:W3:Y:S04]  /*59230*/  LDL.LU.64 R6, [R1+0x2ba8] ;  /* 0x002ba80001067983 */ /* 0x001ee80000300a00 */
[----:B------:R-:W3:Y:S04]  /*59240*/  LDL.LU.64 R4, [R1+0x2ba0] ;  /* 0x002ba00001047983 */ /* 0x000ee80000300a00 */
[----:B--2---:R-:W-:Y:S04]  /*59250*/  STL.64 [R1+0x2b40], R14 ;  /* 0x002b400e01007387 */ /* 0x004fe80000100a00 */
[----:B------:R0:W-:Y:S04]  /*59260*/  STL.64 [R1+0x2b38], R12 ;  /* 0x002b380c01007387 */ /* 0x0001e80000100a00 */
[----:B0-----:R-:W2:Y:S04]  /*59270*/  LDL.LU.64 R12, [R1+0x440] ;  /* 0x00044000010c7983 */ /* 0x001ea80000300a00 */
[----:B------:R-:W2:Y:S01]  /*59280*/  LDL.LU.64 R14, [R1+0x448] ;  /* 0x00044800010e7983 */ /* 0x000ea20000300a00 */
[C---:B---3--:R-:W-:Y:S11]  /*59290*/  HMMA.16816.F32 R16, R20.reuse, R4, R16 ;  /* 0x000000041410723c */ /* 0x048ff60000001810 */
[----:B------:R-:W-:Y:S11]  /*592a0*/  @!UPT UIADD3 URZ, URZ, URZ, URZ ;  /* 0x0000003f3f3ff290 */ /* 0x000ff6000fffe03f */
[----:B------:R-:W-:Y:S01]  /*592b0*/  @!UPT UIADD3 URZ, URZ, URZ, URZ ;  /* 0x0000003f3f3ff290 */ /* 0x000fe2000fffe03f */
[----:B------:R0:W-:Y:S04]  /*592c0*/  STL.64 [R1+0x530], R16 ;  /* 0x0005301001007387 */ /* 0x0001e80000100a00 */
[----:B------:R-:W-:Y:S04]  /*592d0*/  STL.64 [R1+0x538], R18 ;  /* 0x0005381201007387 */ /* 0x000fe80000100a00 */
[----:B0-----:R-:W4:Y:S04]  /*592e0*/  LDL.LU.64 R16, [R1+0x2b98] ;  /* 0x002b980001107983 */ /* 0x001f280000300a00 */
[----:B------:R-:W-:Y:S04]  /*592f0*/  STL.64 [R1+0x2b30], R6 ;  /* 0x002b300601007387 */ /* 0x000fe80000100a00 */
[----:B------:R0:W-:Y:S04]  /*59300*/  STL.64 [R1+0x2b28], R4 ;  /* 0x002b280401007387 */ /* 0x0001e80000100a00 */
[----:B0-----:R-:W3:Y:S04]  /*59310*/  LDL.LU R4, [R1+0x270] ;  /* 0x0002700001047983 */ /* 0x001ee80000300800 */
[----:B------:R-:W3:Y:S04]  /*59320*/  LDL.LU R5, [R1+0x274] ;  /* 0x0002740001057983 */ /* 0x000ee80000300800 */
[----:B------:R-:W3:Y:S04]  /*59330*/  LDL.LU R6, [R1+0x278] ;  /* 0x0002780001067983 */ /* 0x000ee80000300800 */
[----:B------:R-:W3:Y:S01]  /*59340*/  LDL.LU R7, [R1+0x27c] ;  /* 0x00027c0001077983 */ /* 0x000ee20000300800 */
[----:B----4-:R-:W-:Y:S01]  /*59350*/  HMMA.16816.F32 R24, R20, R16, R24 ;  /* 0x000000101418723c */ /* 0x010fe20000001818 */
[----:B------:R-:W-:-:S02]  /*59360*/  MOV R3, R16 ;  /* 0x0000001000037202 */ /* 0x000fc40000000f00 */
[----:B------:R-:W-:Y:S11]  /*59370*/  MOV R2, R17 ;  /* 0x0000001100027202 */ /* 0x000ff60000000f00 */
[----:B------:R-:W-:Y:S09]  /*59380*/  @!UPT UIADD3 URZ, URZ, URZ, URZ ;  /* 0x0000003f3f3ff290 */ /* 0x000ff2000fffe03f */
[----:B------:R-:W-:Y:S04]  /*59390*/  STL.64 [R1+0x510], R24 ;  /* 0x0005101801007387 */ /* 0x000fe80000100a00 */
[----:B------:R0:W-:Y:S04]  /*593a0*/  STL.64 [R1+0x518], R26 ;  /* 0x0005181a01007387 */ /* 0x0001e80000100a00 */
[----:B0-----:R-:W4:Y:S04]  /*593b0*/  LDL.LU.64 R26, [R1+0x2b90] ;  /* 0x002b9000011a7983 */ /* 0x001f280000300a00 */
[----:B------:R-:W2:Y:S04]  /*593c0*/  LDL.LU.64 R24, [R1+0x2b88] ;  /* 0x002b880001187983 */ /* 0x000ea80000300a00 */
[----:B------:R-:W2:Y:S04]  /*593d0*/  LDL.LU.64 R18, [R1+0x2b80] ;  /* 0x002b800001127983 */ /* 0x000ea80000300a00 */
[----:B------:R-:W2:Y:S02]  /*593e0*/  LDL.LU.64 R16, [R1+0x2b78] ;  /* 0x002b780001107983 */ /* 0x000ea40000300a00 */
[----:B--2---:R-:W-:Y:S11]  /*593f0*/  HMMA.16816.F32 R16, R20, R8, R16 ;  /* 0x000000081410723c */ /* 0x004ff60000001810 */
[----:B------:R-:W-:Y:S11]  /*59400*/  @!UPT UIADD3 URZ, URZ, URZ, URZ ;  /* 0x0000003f3f3ff290 */ /* 0x000ff6000fffe03f */
[----:B------:R-:W-:Y:S01]  /*59410*/  @!UPT UIADD3 URZ, URZ, URZ, URZ ;  /* 0x0000003f3f3ff290 */ /* 0x000fe2000fffe03f */
[----:B------:R-:W-:Y:S04]  /*59420*/  STL.64 [R1+0x500], R16 ;  /* 0x0005001001007387 */ /* 0x000fe80000100a00 */
[----:B------:R0:W-:Y:S04]  /*59430*/  STL.64 [R1+0x508], R18 ;  /* 0x0005081201007387 */ /* 0x0001e80000100a00 */
[----:B0-----:R-:W2:Y:S04]  /*59440*/  LDL.LU.64 R18, [R1+0x2b70] ;  /* 0x002b700001127983 */ /* 0x001ea80000300a00 */
[----:B------:R-:W3:Y:S01]  /*59450*/  LDL.LU.64 R16, [R1+0x2b68] ;  /* 0x002b680001107983 */ /* 0x000ee20000300a00 */
[----:B------:R-:W-:Y:S01]  /*59460*/  MOV R29, R8 ;  /* 0x00000008001d7202 */ /* 0x000fe20000000f00 */
[----:B------:R-:W-:-:S02]  /*59470*/  IMAD.MOV.U32 R28, RZ, RZ, R9 ;  /* 0x000000ffff1c7224 */ /* 0x000fc400078e0009 */
[----:B------:R-:W2:Y:S04]  /*59480*/  LDL.LU R8, [R1+0x250] ;  /* 0x0002500001087983 */ /* 0x000ea80000300800 */
[----:B------:R-:W2:Y:S04]  /*59490*/  LDL.LU R9, [R1+0x254] ;  /* 0x0002540001097983 */ /* 0x000ea80000300800 */
[----:B------:R-:W2:Y:S04]  /*594a0*/  LDL.LU R10, [R1+0x258] ;  /* 0x00025800010a7983 */ /* 0x000ea80000300800 */
[----:B------:R-:W2:Y:S01]  /*594b0*/  LDL.LU R11, [R1+0x25c] ;  /* 0x00025c00010b7983 */ /* 0x000ea20000300800 */
[----:B---3--:R-:W-:Y:S03]  /*594c0*/  HMMA.16816.F32 R4, R20, R16, R4 ;  /* 0x000000101404723c */ /* 0x008fe60000001804 */
[----:B------:R-:W3:Y:S11]  /*594d0*/  LDL.LU R20, [R1+0x230] ;  /* 0x0002300001147983 */ /* 0x000ef60000300800 */
[----:B------:R-:W-:Y:S09]  /*594e0*/  @!UPT UIADD3 URZ, URZ, URZ, URZ ;  /* 0x0000003f3f3ff290 */ /* 0x000ff2000fffe03f */
[----:B------:R0:W-:Y:S04]  /*594f0*/  STL.64 [R1+0x4d0], R4 ;  /* 0x0004d00401007387 */ /* 0x0001e80000100a00 */
[----:B------:R1:W-:Y:S04]  /*59500*/  STL.64 [R1+0x4d8], R6 ;  /* 0x0004d80601007387 */ /* 0x0003e80000100a00 */
[----:B------:R-:W3:Y:S04]  /*59510*/  LDL.LU R21, [R1+0x234] ;  /* 0x0002340001157983 */ /* 0x000ee80000300800 */
[----:B------:R-:W3:Y:S04]  /*59520*/  LDL.LU R22, [R1+0x238] ;  /* 0x0002380001167983 */ /* 0x000ee80000300800 */
[----:B------:R-:W3:Y:S04]  /*59530*/  LDL.LU R23, [R1+0x23c] ;  /* 0x00023c0001177983 */ /* 0x000ee80000300800 */
        /* <DEDUP_REMOVED lines=13> */
[----:B------:R-:W-:-:S05]  /*59610*/  MOV R17, R28 ;  /* 0x0000001c00117202 */ /* 0x000fca0000000f00 */
        /* <DEDUP_REMOVED lines=28> */
[----:B------:R-:W-:-:S02]  /*597e0*/  MOV R11, R12 ;  /* 0x0000000c000b7202 */ /* 0x000fc40000000f00 */
[----:B------:R-:W-:Y:S02]  /*597f0*/  MOV R10, R13 ;  /* 0x0000000d000a7202 */ /* 0x000fe40000000f00 */
[----:B0-----:R-:W-:Y:S02]  /*59800*/  MOV R8, R3 ;  /* 0x0000000300087202 */ /* 0x001fe40000000f00 */
[----:B------:R-:W-:Y:S01]  /*59810*/  MOV R9, R2 ;  /* 0x0000000200097202 */ /* 0x000fe20000000f00 */
[----:B------:R-:W-:Y:S01]  /*59820*/  IMAD.MOV.U32 R2, RZ, RZ, R15 ;  /* 0x000000ffff027224 */ /* 0x000fe200078e000f */
[----:B------:R-:W-:Y:S01]  /*59830*/  MOV R3, R14 ;  /* 0x0000000e00037202 */ /* 0x000fe20000000f00 */
        /* <DEDUP_REMOVED lines=28> */
[----:B------:R-:W-:Y:S04]  /*59a00*/  STL.64 [R1+0x470], R16 ;  /* 0x0004701001007387 */ /* 0x000fe80000100a00 */
[----:B------:R0:W-:Y:S04]  /*59a10*/  STL.64 [R1+0x478], R18 ;  /* 0x0004781201007387 */ /* 0x0001e80000100a00 */
[----:B0-----:R-:W3:Y:S04]  /*59a20*/  LDL.LU.64 R18, [R1+0x2b20] ;  /* 0x002b200001127983 */ /* 0x001ee80000300a00 */
[----:B------:R-:W3:Y:S04]  /*59a30*/  LDL.LU.64 R16, [R1+0x2b18] ;  /* 0x002b180001107983 */ /* 0x000ee80000300a00 */
[----:B------:R-:W-:Y:S04]  /*59a40*/  STL.64 [R1+0x2ab8], R6 ;  /* 0x002ab80601007387 */ /* 0x000fe80000100a00 */
[----:B------:R0:W-:Y:S04]  /*59a50*/  STL.64 [R1+0x2ab0], R4 ;  /* 0x002ab00401007387 */ /* 0x0001e80000100a00 */
[----:B0-----:R-:W2:Y:S04]  /*59a60*/  LDL.LU R4, [R1+0x1b0] ;  /* 0x0001b00001047983 */ /* 0x001ea80000300800 */
[----:B------:R-:W2:Y:S04]  /*59a70*/  LDL.LU R5, [R1+0x1b4] ;  /* 0x0001b40001057983 */ /* 0x000ea80000300800 */
[----:B------:R-:W2:Y:S04]  /*59a80*/  LDL.LU R6, [R1+0x1b8] ;  /* 0x0001b80001067983 */ /* 0x000ea80000300800 */
[----:B------:R-:W2:Y:S01]  /*59a90*/  LDL.LU R7, [R1+0x1bc] ;  /* 0x0001bc0001077983 */ /* 0x000ea20000300800 */
[C---:B---3--:R-:W-:Y:S03]  /*59aa0*/  HMMA.16816.F32 R8, R20.reuse, R8, R16 ;  /* 0x000000081408723c */ /* 0x048fe60000001810 */
        /* <DEDUP_REMOVED lines=133> */
[----:B------:R-:W-:Y:S04]  /*5a300*/  STL.64 [R1+0x2d0], R4 ;  /* 0x0002d00401007387 */ /* 0x000fe80000100a00 */
[----:B------:R-:W-:Y:S04]  /*5a310*/  STL.64 [R1+0x2d8], R6 ;  /* 0x0002d80601007387 */ /* 0x000fe80000100a00 */
[----:B------:R-:W3:Y:S04]  /*5a320*/  LDL.LU R21, [R1+0x614] ;  /* 0x0006140001157983 */ /* 0x000ee80000300800 */
[----:B------:R-:W3:Y:S04]  /*5a330*/  LDL.LU R22, [R1+0x618] ;  /* 0x0006180001167983 */ /* 0x000ee80000300800 */
[----:B------:R-:W3:Y:S04]  /*5a340*/  LDL.LU R23, [R1+0x61c] ;  /* 0x00061c0001177983 */ /* 0x000ee80000300800 */
        /* <DEDUP_REMOVED lines=9> */
[----:B------:R-:W2:Y:S01]  /*5a3e0*/  LDL.LU R7, [R1+0x67c] ;  /* 0x00067c0001077983 */ /* 0x000ea20000300800 */
[----:B------:R-:W-:Y:S03]  /*5a3f0*/  HMMA.16816.F32 R8, R12, R24, R8 ;  /* 0x000000180c08723c */ /* 0x000fe60000001808 */
        /* <DEDUP_REMOVED lines=24> */
[----:B---3--:R-:W-:Y:S03]  /*5a580*/  HMMA.16816.F32 R8, R12, R8, R20 ;  /* 0x000000080c08723c */ /* 0x008fe60000001814 */
[----:B------:R-:W2:Y:S11]  /*5a590*/  LDL.LU.64 R20, [R1+0x2a68] ;  /* 0x002a680001147983 */ /* 0x000eb60000300a00 */
[----:B------:R-:W-:Y:S09]  /*5a5a0*/  @!UPT UIADD3 URZ, URZ, URZ, URZ ;  /* 0x0000003f3f3ff290 */ /* 0x000ff2000fffe03f */
[----:B------:R0:W-:Y:S04]  /*5a5b0*/  STL.64 [R1+0x290], R8 ;  /* 0x0002900801007387 */ /* 0x0001e80000100a00 */
[----:B------:R1:W-:Y:S04]  /*5a5c0*/  STL.64 [R1+0x298], R10 ;  /* 0x0002980a01007387 */ /* 0x0003e80000100a00 */
[----:B0-----:R-:W3:Y:S04]  /*5a5d0*/  LDL.LU.64 R8, [R1+0x400] ;  /* 0x0004000001087983 */ /* 0x001ee80000300a00 */
[----:B-1----:R-:W3:Y:S01]  /*5a5e0*/  LDL.LU.64 R10, [R1+0x408] ;  /* 0x00040800010a7983 */ /* 0x002ee20000300a00 */
[----:B------:R-:W-:-:S02]  /*5a5f0*/  MOV R22, R14 ;  /* 0x0000000e00167202 */ /* 0x000fc40000000f00 */
[----:B------:R-:W-:Y:S02]  /*5a600*/  MOV R23, R15 ;  /* 0x0000000f00177202 */ /* 0x000fe40000000f00 */
[----:B------:R-:W-:Y:S02]  /*5a610*/  MOV R2, R12 ;  /* 0x0000000c00027202 */ /* 0x000fe40000000f00 */
[----:B------:R-:W-:Y:S01]  /*5a620*/  MOV R3, R13 ;  /* 0x0000000d00037202 */ /* 0x000fe20000000f00 */
[----:B--2---:R-:W-:Y:S01]  /*5a630*/  HMMA.16816.F32 R4, R12, R20, R4 ;  /* 0x000000140c04723c */ /* 0x004fe20000001804 */
        /* <DEDUP_REMOVED lines=10> */
[----:B------:R-:W2:Y:S04]  /*5a6e0*/  LDL.LU.64 R14, [R1+0x2a50] ;  /* 0x002a5000010e7983 */ /* 0x000ea80000300a00 */
[----:B------:R-:W3:Y:S04]  /*5a6f0*/  LDL.LU.64 R12, [R1+0x2a48] ;  /* 0x002a4800010c7983 */ /* 0x000ee80000300a00 */
[----:B------:R0:W-:Y:S02]  /*5a700*/  STL.64 [R1+0x29b8], R20 ;  /* 0x0029b81401007387 */ /* 0x0001e40000100a00 */
[----:B0-----:R-:W-:Y:S01]  /*5a710*/  MOV R20, R2 ;  /* 0x0000000200147202 */ /* 0x001fe20000000f00 */
[----:B------:R-:W-:Y:S01]  /*5a720*/  IMAD.MOV.U32 R21, RZ, RZ, R3 ;  /* 0x000000ffff157224 */ /* 0x000fe200078e0003 */
[----:B------:R-:W2:Y:S04]  /*5a730*/  LDL.LU R2, [R1+0x2a44] ;  /* 0x002a440001027983 */ /* 0x000ea80000300800 */
[----:B------:R-:W2:Y:S02]  /*5a740*/  LDL.LU R3, [R1+0x2a40] ;  /* 0x002a400001037983 */ /* 0x000ea40000300800 */
        /* <DEDUP_REMOVED lines=17> */
[----:B------:R-:W-:Y:S04]  /*5a860*/  STL.64 [R1+0x238], R18 ;  /* 0x0002381201007387 */ /* 0x000fe80000100a00 */
[----:B0-----:R-:W4:Y:S04]  /*5a870*/  LDL.LU.64 R16, [R1+0x2a28] ;  /* 0x002a280001107983 */ /* 0x001f280000300a00 */
[----:B------:R-:W-:Y:S04]  /*5a880*/  STL.64 [R1+0x29a0], R6 ;  /* 0x0029a00601007387 */ /* 0x000fe80000100a00 */
[----:B------:R0:W-:Y:S02]  /*5a890*/  STL.64 [R1+0x2998], R4 ;  /* 0x0029980401007387 */ /* 0x0001e40000100a00 */
[----:B0-----:R-:W-:-:S02]  /*5a8a0*/  MOV R4, R28 ;  /* 0x0000001c00047202 */ /* 0x001fc40000000f00 */
[----:B------:R-:W3:Y:S01]  /*5a8b0*/  LDL.LU R28, [R1+0x2a20] ;  /* 0x002a2000011c7983 */ /* 0x000ee20000300800 */
[----:B----4-:R-:W-:Y:S03]  /*5a8c0*/  HMMA.16816.F32 R16, R20, R16, R24 ;  /* 0x000000101410723c */ /* 0x010fe60000001818 */
[----:B------:R-:W4:Y:S04]  /*5a8d0*/  LDL.LU.64 R26, [R1+0x2a18] ;  /* 0x002a1800011a7983 */ /* 0x000f280000300a00 */
[----:B------:R-:W2:Y:S11]  /*5a8e0*/  LDL.LU.64 R24, [R1+0x2a10] ;  /* 0x002a100001187983 */ /* 0x000eb60000300a00 */
[----:B------:R-:W-:Y:S05]  /*5a8f0*/  @!UPT UIADD3 URZ, URZ, URZ, URZ ;  /* 0x0000003f3f3ff290 */ /* 0x000fea000fffe03f */
[----:B------:R-:W-:Y:S04]  /*5a900*/  STL.64 [R1+0x210], R16 ;  /* 0x0002101001007387 */ /* 0x000fe80000100a00 */
[----:B------:R0:W-:Y:S04]  /*5a910*/  STL.64 [R1+0x218], R18 ;  /* 0x0002181201007387 */ /* 0x0001e80000100a00 */
[----:B0-----:R-:W2:Y:S04]  /*5a920*/  LDL.LU.64 R18, [R1+0x2a08] ;  /* 0x002a080001127983 */ /* 0x001ea80000300a00 */
[----:B------:R-:W2:Y:S01]  /*5a930*/  LDL.LU.64 R16, [R1+0x2a00] ;  /* 0x002a000001107983 */ /* 0x000ea20000300a00 */
[----:B------:R-:W-:-:S07]  /*5a940*/  MOV R5, R29 ;  /* 0x0000001d00057202 */ /* 0x000fce0000000f00 */
[C---:B--2---:R-:W-:Y:S01]  /*5a950*/  HMMA.16816.F32 R4, R20.reuse, R4, R16 ;  /* 0x000000041404723c */ /* 0x044fe20000001810 */
[----:B------:R-:W2:Y:S04]  /*5a960*/  LDL.LU.64 R18, [R1+0x29f8] ;  /* 0x0029f80001127983 */ /* 0x000ea80000300a00 */
[----:B------:R-:W2:Y:S11]  /*5a970*/  LDL.LU.64 R16, [R1+0x29f0] ;  /* 0x0029f00001107983 */ /* 0x000eb60000300a00 */
[----:B------:R-:W-:Y:S07]  /*5a980*/  @!UPT UIADD3 URZ, URZ, URZ, URZ ;  /* 0x0000003f3f3ff290 */ /* 0x000fee000fffe03f */
[----:B------:R0:W-:Y:S04]  /*5a990*/  STL.64 [R1+0x1f0], R4 ;  /* 0x0001f00401007387 */ /* 0x0001e80000100a00 */
[----:B------:R1:W-:Y:S04]  /*5a9a0*/  STL.64 [R1+0x1f8], R6 ;  /* 0x0001f80601007387 */ /* 0x0003e80000100a00 */
[----:B0-----:R-:W3:Y:S01]  /*5a9b0*/  LDL.LU R4, [R1+0x780] ;  /* 0x0007800001047983 */ /* 0x001ee20000300800 */
[----:B--2---:R-:W-:Y:S11]  /*5a9c0*/  HMMA.16816.F32 R12, R20, R16, R12 ;  /* 0x00000010140c723c */ /* 0x004ff6000000180c */
[----:B------:R-:W-:Y:S11]  /*5a9d0*/  @!UPT UIADD3 URZ, URZ, URZ, URZ ;  /* 0x0000003f3f3ff290 */ /* 0x000ff6000fffe03f */
[----:B------:R-:W-:Y:S01]  /*5a9e0*/  @!UPT UIADD3 URZ, URZ, URZ, URZ ;  /* 0x0000003f3f3ff290 */ /* 0x000fe2000fffe03f */
[----:B------:R0:W-:Y:S04]  /*5a9f0*/  STL.64 [R1+0x1d0], R12 ;  /* 0x0001d00c01007387 */ /* 0x0001e80000100a00 */
[----:B------:R2:W-:Y:S04]  /*5aa00*/  STL.64 [R1+0x1d8], R14 ;  /* 0x0001d80e01007387 */ /* 0x0005e80000100a00 */
[----:B------:R-:W3:Y:S04]  /*5aa10*/  LDL.LU R5, [R1+0x784] ;  /* 0x0007840001057983 */ /* 0x000ee80000300800 */
[----:B-1----:R-:W2:Y:S04]  /*5aa20*/  LDL.LU R6, [R1+0x788] ;  /* 0x0007880001067983 */ /* 0x002ea80000300800 */
[----:B------:R-:W2:Y:S01]  /*5aa30*/  LDL.LU R7, [R1+0x78c] ;  /* 0x00078c0001077983 */ /* 0x000ea20000300800 */
[----:B0-----:R-:W-:-:S02]  /*5aa40*/  MOV R12, R19 ;  /* 0x00000013000c7202 */ /* 0x001fc40000000f00 */
[----:B------:R-:W-:Y:S01]  /*5aa50*/  MOV R13, R18 ;  /* 0x00000012000d7202 */ /* 0x000fe20000000f00 */
[----:B--2---:R-:W-:Y:S04]  /*5aa60*/  STL.64 [R1+0x29c8], R6 ;  /* 0x0029c80601007387 */ /* 0x004fe80000100a00 */
[----:B---3--:R-:W-:Y:S04]  /*5aa70*/  STL.64 [R1+0x29c0], R4 ;  /* 0x0029c00401007387 */ /* 0x008fe80000100a00 */
[----:B------:R-:W2:Y:S04]  /*5aa80*/  LDL.LU R19, [R1+0x29ec] ;  /* 0x0029ec0001137983 */ /* 0x000ea80000300800 */
[----:B------:R-:W3:Y:S04]  /*5aa90*/  LDL.LU R18, [R1+0x29e8] ;  /* 0x0029e80001127983 */ /* 0x000ee80000300800 */
[----:B------:R-:W2:Y:S04]  /*5aaa0*/  LDL.LU R14, [R1+0x778] ;  /* 0x00077800010e7983 */ /* 0x000ea80000300800 */
[----:B------:R-:W2:Y:S04]  /*5aab0*/  LDL.LU R15, [R1+0x77c] ;  /* 0x00077c00010f7983 */ /* 0x000ea80000300800 */
[----:B--2---:R3:W-:Y:S04]  /*5aac0*/  STL.64 [R1+0x29d8], R14 ;  /* 0x0029d80e01007387 */ /* 0x0047e80000100a00 */
[----:B------:R0:W-:Y:S01]  /*5aad0*/  STL.64 [R1+0x29d0], R12 ;  /* 0x0029d00c01007387 */ /* 0x0001e20000100a00 */
[----:B---3--:R-:W-:-:S03]  /*5aae0*/  MOV R14, R18 ;  /* 0x00000012000e7202 */ /* 0x008fc60000000f00 */
[----:B0-----:R-:W2:Y:S01]  /*5aaf0*/  LDL.LU R12, [R1+0x700] ;  /* 0x00070000010c7983 */ /* 0x001ea20000300800 */
[----:B------:R-:W-:-:S03]  /*5ab00*/  MOV R13, R19 ;  /* 0x00000013000d7202 */ /* 0x000fc60000000f00 */
[----:B------:R-:W3:Y:S04]  /*5ab10*/  LDL.LU R19, [R1+0x29e4] ;  /* 0x0029e40001137983 */ /* 0x000ee80000300800 */
[----:B------:R-:W3:Y:S04]  /*5ab20*/  LDL.LU R18, [R1+0x29e0] ;  /* 0x0029e00001127983 */ /* 0x000ee80000300800 */
[----:B------:R-:W2:Y:S04]  /*5ab30*/  LDL.LU R15, [R1+0x70c] ;  /* 0x00070c00010f7983 */ /* 0x000ea80000300800 */
[----:B------:R-:W2:Y:S04]  /*5ab40*/  LDL.LU R4, [R1+0x740] ;  /* 0x0007400001047983 */ /* 0x000ea80000300800 */
[----:B------:R-:W2:Y:S04]  /*5ab50*/  LDL.LU R5, [R1+0x744] ;  /* 0x0007440001057983 */ /* 0x000ea80000300800 */
[----:B------:R-:W2:Y:S04]  /*5ab60*/  LDL.LU R6, [R1+0x748] ;  /* 0x0007480001067983 */ /* 0x000ea80000300800 */
[----:B------:R-:W4:Y:S04]  /*5ab70*/  LDL.LU R7, [R1+0x74c] ;  /* 0x00074c0001077983 */ /* 0x000f280000300800 */
[----:B------:R-:W4:Y:S04]  /*5ab80*/  LDL.LU.64 R20, [R1+0x100] ;  /* 0x0001000001147983 */ /* 0x000f280000300a00 */
[----:B---3--:R-:W-:Y:S04]  /*5ab90*/  STL.64 [R1+0x2958], R18 ;  /* 0x0029581201007387 */ /* 0x008fe80000100a00 */
[----:B------:R0:W-:Y:S04]  /*5aba0*/  STL.64 [R1+0x2950], R16 ;  /* 0x0029501001007387 */ /* 0x0001e80000100a00 */
[----:B0-----:R-:W3:Y:S01]  /*5abb0*/  LDL.LU.64 R16, [R1+0xb0] ;  /* 0x0000b00001107983 */ /* 0x001ee20000300a00 */
[C---:B--2---:R-:W-:Y:S03]  /*5abc0*/  HMMA.16816.F32 R12, R8.reuse, R24, R12 ;  /* 0x00000018080c723c */ /* 0x044fe6000000180c */
[----:B---3--:R0:W-:Y:S04]  /*5abd0*/  STL.64 [R1+0x2970], R16 ;  /* 0x0029701001007387 */ /* 0x0081e80000100a00 */
[----:B0-----:R-:W2:Y:S11]  /*5abe0*/  LDL.LU.64 R16, [R1+0xc0] ;  /* 0x0000c00001107983 */ /* 0x001eb60000300a00 */
[----:B------:R-:W-:Y:S05]  /*5abf0*/  @!UPT UIADD3 URZ, URZ, URZ, URZ ;  /* 0x0000003f3f3ff290 */ /* 0x000fea000fffe03f */
[----:B------:R-:W-:Y:S04]  /*5ac00*/  STL.64 [R1+0x1b0], R12 ;  /* 0x0001b00c01007387 */ /* 0x000fe80000100a00 */
[----:B------:R0:W-:Y:S04]  /*5ac10*/  STL.64 [R1+0x1b8], R14 ;  /* 0x0001b80e01007387 */ /* 0x0001e80000100a00 */
[----:B0-----:R-:W3:Y:S04]  /*5ac20*/  LDL.LU.64 R14, [R1+0x29d8] ;  /* 0x0029d800010e7983 */ /* 0x001ee80000300a00 */
[----:B------:R-:W3:Y:S04]  /*5ac30*/  LDL.LU.64 R12, [R1+0x29d0] ;  /* 0x0029d000010c7983 */ /* 0x000ee80000300a00 */
        /* <DEDUP_REMOVED lines=12> */
[----:B------:R-:W-:Y:S03]  /*5ad00*/  HMMA.16816.F32 R4, R8, R20, R4 ;  /* 0x000000140804723c */ /* 0x000fe60000001804 */
[----:B----4-:R-:W-:Y:S04]  /*5ad10*/  STL.64 [R1+0x2980], R26 ;  /* 0x0029801a01007387 */ /* 0x010fe80000100a00 */
[----:B--2---:R0:W-:Y:S04]  /*5ad20*/  STL.64 [R1+0x2978], R24 ;  /* 0x0029781801007387 */ /* 0x0041e80000100a00 */
[----:B0-----:R-:W2:Y:S04]  /*5ad30*/  LDL.LU R24, [R1+0x830] ;  /* 0x0008300001187983 */ /* 0x001ea80000300800 */
[----:B------:R-:W2:Y:S04]  /*5ad40*/  LDL.LU R25, [R1+0x834] ;  /* 0x0008340001197983 */ /* 0x000ea80000300800 */
[----:B------:R-:W4:Y:S04]  /*5ad50*/  LDL.LU R26, [R1+0x838] ;  /* 0x00083800011a7983 */ /* 0x000f280000300800 */
[----:B------:R-:W4:Y:S01]  /*5ad60*/  LDL.LU R27, [R1+0x83c] ;  /* 0x00083c00011b7983 */ /* 0x000f220000300800 */
[----:B------:R-:W-:Y:S01]  /*5ad70*/  MOV R19, R20 ;  /* 0x0000001400137202 */ /* 0x000fe20000000f00 */
[----:B------:R-:W-:-:S02]  /*5ad80*/  IMAD.MOV.U32 R18, RZ, RZ, R21 ;  /* 0x000000ffff127224 */ /* 0x000fc400078e0015 */
        /* <DEDUP_REMOVED lines=8> */
[----:B0-----:R-:W4:Y:S04]  /*5ae10*/  LDL.LU.64 R6, [R1+0x29c8] ;  /* 0x0029c80001067983 */ /* 0x001f280000300a00 */
[----:B------:R-:W4:Y:S04]  /*5ae20*/  LDL.LU.64 R4, [R1+0x29c0] ;  /* 0x0029c00001047983 */ /* 0x000f280000300a00 */
[----:B------:R-:W3:Y:S02]  /*5ae30*/  LDL.LU.64 R20, [R1+0x29b8] ;  /* 0x0029b80001147983 */ /* 0x000ee40000300a00 */
[C---:B---3--:R-:W-:Y:S11]  /*5ae40*/  HMMA.16816.F32 R12, R8.reuse, R20, R12 ;  /* 0x00000014080c723c */ /* 0x048ff6000000180c */
[----:B------:R-:W-:Y:S11]  /*5ae50*/  @!UPT UIADD3 URZ, URZ, URZ, URZ ;  /* 0x0000003f3f3ff290 */ /* 0x000ff6000fffe03f */
[----:B------:R-:W-:Y:S01]  /*5ae60*/  @!UPT UIADD3 URZ, URZ, URZ, URZ ;  /* 0x0000003f3f3ff290 */ /* 0x000fe2000fffe03f */
[----:B------:R-:W-:Y:S04]  /*5ae70*/  STL.64 [R1+0x170], R12 ;  /* 0x0001700c01007387 */ /* 0x000fe80000100a00 */
[----:B------:R0:W-:Y:S04]  /*5ae80*/  STL.64 [R1+0x178], R14 ;  /* 0x0001780e01007387 */ /* 0x0001e80000100a00 */
[----:B0-----:R-:W3:Y:S04]  /*5ae90*/  LDL.LU.64 R14, [R1+0x29b0] ;  /* 0x0029b000010e7983 */ /* 0x001ee80000300a00 */
[----:B------:R-:W4:Y:S04]  /*5aea0*/  LDL.LU.64 R12, [R1+0x29a8] ;  /* 0x0029a800010c7983 */ /* 0x000f280000300a00 */
[----:B------:R-:W-:Y:S01]  /*5aeb0*/  STL [R1+0x291c], R21 ;  /* 0x00291c1501007387 */ /* 0x000fe20000100800 */
[C---:B----4-:R-:W-:Y:S11]  /*5aec0*/  HMMA.16816.F32 R4, R8.reuse, R12, R4 ;  /* 0x0000000c0804723c */ /* 0x050ff60000001804 */
[----:B------:R-:W-:Y:S11]  /*5aed0*/  @!UPT UIADD3 URZ, URZ, URZ, URZ ;  /* 0x0000003f3f3ff290 */ /* 0x000ff6000fffe03f */
[----:B------:R-:W-:Y:S01]  /*5aee0*/  @!UPT UIADD3 URZ, URZ, URZ, URZ ;  /* 0x0000003f3f3ff290 */ /* 0x000fe2000fffe03f */
[----:B------:R-:W-:Y:S04]  /*5aef0*/  STL.64 [R1+0x150], R4 ;  /* 0x0001500401007387 */ /* 0x000fe80000100a00 */
[----:B------:R0:W-:Y:S04]  /*5af00*/  STL.64 [R1+0x158], R6 ;  /* 0x0001580601007387 */ /* 0x0001e80000100a00 */
[----:B0-----:R-:W4:Y:S04]  /*5af10*/  LDL.LU.64 R6, [R1+0x29a0] ;  /* 0x0029a00001067983 */ /* 0x001f280000300a00 */
[----:B------:R-:W2:Y:S04]  /*5af20*/  LDL.LU.64 R4, [R1+0x2998] ;  /* 0x0029980001047983 */ /* 0x000ea80000300a00 */
[----:B------:R0:W-:Y:S04]  /*5af30*/  STL.64 [R1+0x2910], R12 ;  /* 0x0029100c01007387 */ /* 0x0001e80000100a00 */
[----:B---3--:R1:W-:Y:S04]  /*5af40*/  STL.64 [R1+0x2928], R14 ;  /* 0x0029280e01007387 */ /* 0x0083e80000100a00 */
[----:B0-----:R-:W3:Y:S04]  /*5af50*/  LDL.LU R12, [R1+0x800] ;  /* 0x00080000010c7983 */ /* 0x001ee80000300800 */
[----:B------:R-:W3:Y:S04]  /*5af60*/  LDL.LU R13, [R1+0x804] ;  /* 0x00080400010d7983 */ /* 0x000ee80000300800 */
[----:B-1----:R-:W3:Y:S04]  /*5af70*/  LDL.LU R14, [R1+0x808] ;  /* 0x00080800010e7983 */ /* 0x002ee80000300800 */
[----:B------:R-:W3:Y:S01]  /*5af80*/  LDL.LU R15, [R1+0x80c] ;  /* 0x00080c00010f7983 */ /* 0x000ee20000300800 */
[----:B--2---:R-:W-:Y:S11]  /*5af90*/  HMMA.16816.F32 R24, R8, R4, R24 ;  /* 0x000000040818723c */ /* 0x004ff60000001818 */
[----:B------:R-:W-:Y:S11]  /*5afa0*/  @!UPT UIADD3 URZ, URZ, URZ, URZ ;  /* 0x0000003f3f3ff290 */ /* 0x000ff6000fffe03f */
[----:B------:R-:W-:Y:S01]  /*5afb0*/  @!UPT UIADD3 URZ, URZ, URZ, URZ ;  /* 0x0000003f3f3ff290 */ /* 0x000fe2000fffe03f */
[----:B------:R-:W-:Y:S04]  /*5afc0*/  STL.64 [R1+0x130], R24 ;  /* 0x0001301801007387 */ /* 0x000fe80000100a00 */
[----:B------:R0:W-:Y:S04]  /*5afd0*/  STL.64 [R1+0x138], R26 ;  /* 0x0001381a01007387 */ /* 0x0001e80000100a00 */
[----:B0-----:R-:W2:Y:S04]  /*5afe0*/  LDL.LU.64 R26, [R1+0x2990] ;  /* 0x00299000011a7983 */ /* 0x001ea80000300a00 */
[----:B------:R-:W2:Y:S04]  /*5aff0*/  LDL.LU.64 R24, [R1+0x2988] ;  /* 0x0029880001187983 */ /* 0x000ea80000300a00 */
[----:B----4-:R-:W-:Y:S04]  /*5b000*/  STL.64 [R1+0x2908], R6 ;  /* 0x0029080601007387 */ /* 0x010fe80000100a00 */
[----:B------:R-:W-:Y:S01]  /*5b010*/  STL.64 [R1+0x2900], R4 ;  /* 0x0029000401007387 */ /* 0x000fe20000100a00 */
[----:B------:R-:W-:-:S02]  /*5b020*/  MOV R23, R16 ;  /* 0x0000001000177202 */ /* 0x000fc40000000f00 */
        /* <DEDUP_REMOVED lines=8> */
[----:B------:R-:W2:Y:S01]  /*5b0b0*/  LDL.LU.64 R16, [R1+0x2970] ;  /* 0x0029700001107983 */ /* 0x000ea20000300a00 */
[----:B------:R-:W-:Y:S02]  /*5b0c0*/  MOV R4, R19 ;  /* 0x0000001300047202 */ /* 0x000fe40000000f00 */
[----:B------:R-:W-:Y:S01]  /*5b0d0*/  MOV R5, R18 ;  /* 0x0000001200057202 */ /* 0x000fe20000000f00 */
[----:B--2---:R-:W-:Y:S01]  /*5b0e0*/  HMMA.16816.F32 R24, R8, R16, R24 ;  /* 0x000000100818723c */ /* 0x004fe20000001818 */
[----:B------:R-:W-:-:S02]  /*5b0f0*/  MOV R21, R16 ;  /* 0x0000001000157202 */ /* 0x000fc40000000f00 */
[----:B------:R-:W-:Y:S11]  /*5b100*/  MOV R29, R17 ;  /* 0x00000011001d7202 */ /* 0x000ff60000000f00 */
[----:B------:R-:W-:Y:S09]  /*5b110*/  @!UPT UIADD3 URZ, URZ, URZ, URZ ;  /* 0x0000003f3f3ff290 */ /* 0x000ff2000fffe03f */
[----:B------:R-:W-:Y:S01]  /*5b120*/  STL.64 [R1+0x70], R24 ;  /* 0x0000701801007387 */ /* 0x000fe20000100a00 */
[----:B------:R0:W-:Y:S03]  /*5b130*/  STL.64 [R1+0x78], R26 ;  /* 0x0000781a01007387 */ /* 0x0001e60000100a00 */
[----:B0-----:R-:W2:Y:S01]  /*5b140*/  LDL.LU.64 R26, [R1+0x2968] ;  /* 0x00296800011a7983 */ /* 0x001ea20000300a00 */
[----:B------:R-:W2:Y:S02]  /*5b150*/  LDL.LU.64 R24, [R1+0x2960] ;  /* 0x0029600001187983 */ /* 0x000ea40000300a00 */
[----:B------:R-:W4:Y:S02]  /*5b160*/  LDL.LU.64 R18, [R1+0x2958] ;  /* 0x0029580001127983 */ /* 0x000f240000300a00 */
[----:B------:R-:W2:Y:S02]  /*5b170*/  LDL.LU.64 R16, [R1+0x2950] ;  /* 0x0029500001107983 */ /* 0x000ea40000300a00 */
[----:B--2---:R-:W-:Y:S01]  /*5b180*/  HMMA.16816.F32 R8, R8, R16, R24 ;  /* 0x000000100808723c */ /* 0x004fe20000001818 */
[----:B------:R-:W2:Y:S01]  /*5b190*/  LDL.LU.64 R26, [R1+0x2948] ;  /* 0x00294800011a7983 */ /* 0x000ea20000300a00 */
[----:B------:R-:W3:Y:S11]  /*5b1a0*/  LDL.LU.64 R24, [R1+0x2940] ;  /* 0x0029400001187983 */ /* 0x000ef60000300a00 */
[----:B------:R-:W-:Y:S10]  /*5b1b0*/  @!UPT UIADD3 URZ, URZ, URZ, URZ ;  /* 0x0000003f3f3ff290 */ /* 0x000ff4000fffe03f */
[----:B------:R-:W-:Y:S01]  /*5b1c0*/  STL.64 [R1+0x50], R8 ;  /* 0x0000500801007387 */ /* 0x000fe20000100a00 */
[----:B------:R0:W-:Y:S03]  /*5b1d0*/  STL.64 [R1+0x58], R10 ;  /* 0x0000580a01007387 */ /* 0x0001e60000100a00 */
[----:B0-----:R-:W3:Y:S01]  /*5b1e0*/  LDL.LU.64 R10, [R1+0x2938] ;  /* 0x00293800010a7983 */ /* 0x001ee20000300a00 */
[----:B------:R-:W3:Y:S02]  /*5b1f0*/  LDL.LU.64 R8, [R1+0x2930] ;  /* 0x0029300001087983 */ /* 0x000ee40000300a00 */
[----:B----4-:R-:W-:Y:S02]  /*5b200*/  STL.64 [R1+0x28c8], R18 ;  /* 0x0028c81201007387 */ /* 0x010fe40000100a00 */
[----:B------:R0:W-:Y:S02]  /*5b210*/  STL.64 [R1+0x28c0], R16 ;  /* 0x0028c01001007387 */ /* 0x0001e40000100a00 */
[----:B0-----:R-:W-:Y:S01]  /*5b220*/  IMAD.MOV.U32 R17, RZ, RZ, R3 ;  /* 0x000000ffff117224 */ /* 0x001fe200078e0003 */
[----:B---3--:R-:W-:Y:S01]  /*5b230*/  HMMA.16816.F32 R12, R8, R24, R12 ;  /* 0x00000018080c723c */ /* 0x008fe2000000180c */
[----:B------:R-:W-:-:S02]  /*5b240*/  MOV R6, R8 ;  /* 0x0000000800067202 */ /* 0x000fc40000000f00 */
[----:B------:R-:W-:Y:S11]  /*5b250*/  MOV R3, R9 ;  /* 0x0000000900037202 */ /* 0x000ff60000000f00 */
[----:B------:R-:W-:Y:S09]  /*5b260*/  @!UPT UIADD3 URZ, URZ, URZ, URZ ;  /* 0x0000003f3f3ff290 */ /* 0x000ff2000fffe03f */
[----:B------:R-:W-:Y:S01]  /*5b270*/  STL.64 [R1+0x30], R12 ;  /* 0x0000300c01007387 */ /* 0x000fe20000100a00 */
[----:B------:R0:W-:Y:S03]  /*5b280*/  STL.64 [R1+0x38], R14 ;  /* 0x0000380e01007387 */ /* 0x0001e60000100a00 */
[----:B0-----:R-:W3:Y:S01]  /*5b290*/  LDL.LU.64 R14, [R1+0x2928] ;  /* 0x00292800010e7983 */ /* 0x001ee20000300a00 */
[----:B------:R-:W4:Y:S01]  /*5b2a0*/  LDL.LU.64 R8, [R1+0x2920] ;  /* 0x0029200001087983 */ /* 0x000f220000300a00 */
[----:B------:R-:W-:Y:S02]  /*5b2b0*/  MOV R18, R2 ;  /* 0x0000000200127202 */ /* 0x000fe40000000f00 */
[----:B------:R-:W-:Y:S01]  /*5b2c0*/  MOV R19, R0 ;  /* 0x0000000000137202 */ /* 0x000fe20000000f00 */
[----:B------:R-:W-:Y:S01]  /*5b2d0*/  MOV R2, R10 ;  /* 0x0000000a00027202 */ /* 0x000fe20000000f00 */
[----:B------:R-:W-:Y:S01]  /*5b2e0*/  MOV R0, R11 ;  /* 0x0000000b00007202 */ /* 0x000fe20000000f00 */
[----:B--2---:R0:W-:Y:S01]  /*5b2f0*/  STL.64 [R1+0x28b0], R26 ;  /* 0x0028b01a01007387 */ /* 0x0041e20000100a00 */
[----:B------:R-:W-:-:S02]  /*5b300*/  MOV R16, R28 ;  /* 0x0000001c00107202 */ /* 0x000fc40000000f00 */
[----:B------:R-:W-:Y:S01]  /*5b310*/  MOV R24, R6 ;  /* 0x0000000600187202 */ /* 0x000fe20000000f00 */
[----:B------:R-:W-:Y:S01]  /*5b320*/  IMAD.MOV.U32 R25, RZ, RZ, R3 ;  /* 0x000000ffff197224 */ /* 0x000fe200078e0003 */
[----:B------:R-:W2:Y:S01]  /*5b330*/  LDL.LU R12, [R1+0x7e0] ;  /* 0x0007e000010c7983 */ /* 0x000ea20000300800 */
[----:B------:R-:W2:Y:S01]  /*5b340*/  LDL.LU R13, [R1+0x7e4] ;  /* 0x0007e400010d7983 */ /* 0x000ea20000300800 */
[----:B0-----:R-:W-:Y:S02]  /*5b350*/  MOV R26, R2 ;  /* 0x00000002001a7202 */ /* 0x001fe40000000f00 */
[----:B------:R-:W-:-:S07]  /*5b360*/  MOV R27, R0 ;  /* 0x00000000001b7202 */ /* 0x000fce0000000f00 */
[----:B------:R-:W-:Y:S07]  /*5b370*/  HMMA.16816.F32 R4, R24, R4, R16 ;  /* 0x000000041804723c */ /* 0x000fee0000001810 */
[----:B------:R-:W-:Y:S02]  /*5b380*/  MOV R16, R21 ;  /* 0x0000001500107202 */ /* 0x000fe40000000f00 */
[----:B------:R-:W-:Y:S11]  /*5b390*/  MOV R17, R29 ;  /* 0x0000001d00117202 */ /* 0x000ff60000000f00 */
[----:B------:R-:W-:Y:S04]  /*5b3a0*/  @!UPT UIADD3 URZ, URZ, URZ, URZ ;  /* 0x0000003f3f3ff290 */ /* 0x000fe8000fffe03f */
[----:B------:R-:W-:Y:S02]  /*5b3b0*/  MOV R28, R4 ;  /* 0x00000004001c7202 */ /* 0x000fe40000000f00 */
[----:B------:R-:W-:Y:S02]  /*5b3c0*/  MOV R3, R5 ;  /* 0x0000000500037202 */ /* 0x000fe40000000f00 */
[----:B------:R-:W-:Y:S02]  /*5b3d0*/  MOV R2, R6 ;  /* 0x0000000600027202 */ /* 0x000fe40000000f00 */
[----:B------:R-:W-:Y:S01]  /*5b3e0*/  MOV R0, R7 ;  /* 0x0000000700007202 */ /* 0x000fe20000000f00 */
[----:B---3--:R-:W-:Y:S01]  /*5b3f0*/  IMAD.MOV.U32 R11, RZ, RZ, R14 ;  /* 0x000000ffff0b7224 */ /* 0x008fe200078e000e */
[----:B------:R-:W-:Y:S01]  /*5b400*/  MOV R10, R15 ;  /* 0x0000000f000a7202 */ /* 0x000fe20000000f00 */
[----:B------:R-:W2:Y:S01]  /*5b410*/  LDL.LU R14, [R1+0x7e8] ;  /* 0x0007e800010e7983 */ /* 0x000ea20000300800 */
[----:B------:R-:W2:Y:S02]  /*5b420*/  LDL.LU R15, [R1+0x7ec] ;  /* 0x0007ec00010f7983 */ /* 0x000ea40000300800 */
[----:B------:R-:W3:Y:S02]  /*5b430*/  LDL.LU R4, [R1+0x7d0] ;  /* 0x0007d00001047983 */ /* 0x000ee40000300800 */
[----:B------:R-:W3:Y:S01]  /*5b440*/  LDL.LU R5, [R1+0x7d4] ;  /* 0x0007d40001057983 */ /* 0x000ee20000300800 */
[----:B------:R-:W3:Y:S01]  /*5b450*/  LDL.LU R6, [R1+0x7d8] ;  /* 0x0007d80001067983 */ /* 0x000ee20000300800 */
[----:B------:R-:W3:Y:S02]  /*5b460*/  LDL.LU R7, [R1+0x7dc] ;  /* 0x0007dc0001077983 */ /* 0x000ee40000300800 */
[----:B------:R-:W-:Y:S02]  /*5b470*/  STL.64 [R1+0x28d8], R10 ;  /* 0x0028d80a01007387 */ /* 0x000fe40000100a00 */
[----:B----4-:R-:W-:Y:S01]  /*5b480*/  STL.64 [R1+0x28d0], R8 ;  /* 0x0028d00801007387 */ /* 0x010fe20000100a00 */
[----:B------:R-:W2:Y:S01]  /*5b490*/  LDL.LU R21, [R1+0x291c] ;  /* 0x00291c0001157983 */ /* 0x000ea20000300800 */
[----:B------:R-:W4:Y:S02]  /*5b4a0*/  LDL.LU R29, [R1+0x2918] ;  /* 0x00291800011d7983 */ /* 0x000f240000300800 */
[----:B------:R0:W-:Y:S02]  /*5b4b0*/  STL.64 [R1+0x28e0], R16 ;  /* 0x0028e01001007387 */ /* 0x0001e40000100a00 */
[----:B0-----:R-:W-:-:S02]  /*5b4c0*/  MOV R16, R23 ;  /* 0x0000001700107202 */ /* 0x001fc40000000f00 */
[----:B------:R-:W-:-:S05]  /*5b4d0*/  MOV R17, R22 ;  /* 0x0000001600117202 */ /* 0x000fca0000000f00 */
[----:B------:R0:W-:Y:S04]  /*5b4e0*/  STL.64 [R1+0x28f8], R16 ;  /* 0x0028f81001007387 */ /* 0x0001e80000100a00 */
        /* <DEDUP_REMOVED lines=19> */
[----:B------:R-:W3:Y:S06]  /*5b620*/  LDL.LU.64 R12, [R1+0x2910] ;  /* 0x00291000010c7983 */ /* 0x000eec0000300a00 */
[----:B------:R0:W-:Y:S02]  /*5b630*/  STL.64 [R1+0x2568], R22 ;  /* 0x0025681601007387 */ /* 0x0001e40000100a00 */
[----:B------:R-:W-:Y:S01]  /*5b640*/  STL.64 [R1+0x2560], R20 ;  /* 0x0025601401007387 */ /* 0x000fe20000100a00 */
[----:B0-----:R-:W2:Y:S01]  /*5b650*/  LDL.LU R22, [R1+0x108] ;  /* 0x0001080001167983 */ /* 0x001ea20000300800 */
[----:B------:R-:W2:Y:S01]  /*5b660*/  LDL.LU R23, [R1+0x10c] ;  /* 0x00010c0001177983 */ /* 0x000ea20000300800 */
[----:B---3--:R-:W-:Y:S02]  /*5b670*/  HMMA.16816.F32 R12, R24, R12, R4 ;  /* 0x0000000c180c723c */ /* 0x008fe40000001804 */
[----:B------:R-:W3:Y:S01]  /*5b680*/  LDL.LU.64 R6, [R1+0x2908] ;  /* 0x0029080001067983 */ /* 0x000ee20000300a00 */
[----:B------:R-:W2:Y:S11]  /*5b690*/  LDL.LU.64 R4, [R1+0x2900] ;  /* 0x0029000001047983 */ /* 0x000eb60000300a00 */
[----:B------:R-:W-:Y:S09]  /*5b6a0*/  @!UPT UIADD3 URZ, URZ, URZ, URZ ;  /* 0x0000003f3f3ff290 */ /* 0x000ff2000fffe03f */
[----:B------:R0:W-:Y:S01]  /*5b6b0*/  STL.64 [R1+0x2558], R14 ;  /* 0x0025580e01007387 */ /* 0x0001e20000100a00 */
[----:B------:R1:W-:Y:S03]  /*5b6c0*/  STL.64 [R1+0x2550], R12 ;  /* 0x0025500c01007387 */ /* 0x0003e60000100a00 */
[----:B0-----:R-:W2:Y:S01]  /*5b6d0*/  LDL.LU R14, [R1+0xf8] ;  /* 0x0000f800010e7983 */ /* 0x001ea20000300800 */
[----:B------:R-:W2:Y:S03]  /*5b6e0*/  LDL.LU R15, [R1+0xfc] ;  /* 0x0000fc00010f7983 */ /* 0x000ea60000300800 */
[----:B--2---:R3:W-:Y:S01]  /*5b6f0*/  STL.64 [R1+0x28a8], R14 ;  /* 0x0028a80e01007387 */ /* 0x0047e20000100a00 */
[----:B-1----:R-:W2:Y:S02]  /*5b700*/  LDL.LU R12, [R1+0x750] ;  /* 0x00075000010c7983 */ /* 0x002ea40000300800 */
[----:B------:R-:W2:Y:S01]  /*5b710*/  LDL.LU R13, [R1+0x754] ;  /* 0x00075400010d7983 */ /* 0x000ea20000300800 */
[----:B---3--:R-:W-:-:S02]  /*5b720*/  MOV R14, R7 ;  /* 0x00000007000e7202 */ /* 0x008fc40000000f00 */
[----:B------:R-:W-:Y:S02]  /*5b730*/  MOV R15, R6 ;  /* 0x00000006000f7202 */ /* 0x000fe40000000f00 */
[C---:B------:R-:W-:Y:S01]  /*5b740*/  HMMA.16816.F32 R4, R24.reuse, R4, R16 ;  /* 0x000000041804723c */ /* 0x040fe20000001810 */
[----:B------:R-:W3:Y:S11]  /*5b750*/  LDL.LU.64 R16, [R1+0x28f8] ;  /* 0x0028f80001107983 */ /* 0x000ef60000300a00 */
[----:B------:R-:W-:Y:S11]  /*5b760*/  @!UPT UIADD3 URZ, URZ, URZ, URZ ;  /* 0x0000003f3f3ff290 */ /* 0x000ff6000fffe03f */
[----:B------:R0:W-:Y:S01]  /*5b770*/  STL.64 [R1+0x2548], R6 ;  /* 0x0025480601007387 */ /* 0x0001e20000100a00 */
[----:B------:R1:W-:Y:S03]  /*5b780*/  STL.64 [R1+0x2540], R4 ;  /* 0x0025400401007387 */ /* 0x0003e60000100a00 */
[----:B0-----:R-:W2:Y:S01]  /*5b790*/  LDL.LU R6, [R1+0xe8] ;  /* 0x0000e80001067983 */ /* 0x001ea20000300800 */
[----:B------:R-:W2:Y:S01]  /*5b7a0*/  LDL.LU R7, [R1+0xec] ;  /* 0x0000ec0001077983 */ /* 0x000ea20000300800 */
[C---:B---3--:R-:W-:Y:S02]  /*5b7b0*/  HMMA.16816.F32 R16, R24.reuse, R16, R8 ;  /* 0x000000101810723c */ /* 0x048fe40000001808 */
[----:B--2---:R0:W-:Y:S01]  /*5b7c0*/  STL.64 [R1+0x2898], R6 ;  /* 0x0028980601007387 */ /* 0x0041e20000100a00 */
[----:B-1----:R-:W2:Y:S02]  /*5b7d0*/  LDL.LU R4, [R1+0x730] ;  /* 0x0007300001047983 */ /* 0x002ea40000300800 */
[----:B------:R-:W2:Y:S01]  /*5b7e0*/  LDL.LU R5, [R1+0x734] ;  /* 0x0007340001057983 */ /* 0x000ea20000300800 */
[----:B0-----:R-:W2:Y:S01]  /*5b7f0*/  LDL.LU R6, [R1+0x738] ;  /* 0x0007380001067983 */ /* 0x001ea20000300800 */
[----:B------:R-:W3:Y:S01]  /*5b800*/  LDL.LU.64 R10, [R1+0x28f0] ;  /* 0x0028f000010a7983 */ /* 0x000ee20000300a00 */
[----:B----4-:R-:W-:Y:S01]  /*5b810*/  MOV R7, R29 ;  /* 0x0000001d00077202 */ /* 0x010fe20000000f00 */
[----:B------:R-:W3:Y:S11]  /*5b820*/  LDL.LU.64 R8, [R1+0x28e8] ;  /* 0x0028e80001087983 */ /* 0x000ef60000300a00 */
[----:B------:R-:W-:Y:S04]  /*5b830*/  @!UPT UIADD3 URZ, URZ, URZ, URZ ;  /* 0x0000003f3f3ff290 */ /* 0x000fe8000fffe03f */
[----:B------:R-:W-:Y:S01]  /*5b840*/  IMAD.MOV.U32 R29, RZ, RZ, R17 ;  /* 0x000000ffff1d7224 */ /* 0x000fe200078e0011 */
[----:B------:R0:W-:Y:S04]  /*5b850*/  STL [R1+0x7f0], R16 ;  /* 0x0007f01001007387 */ /* 0x0001e80000100800 */
[----:B0-----:R-:W3:Y:S01]  /*5b860*/  LDL.LU.64 R16, [R1+0x28e0] ;  /* 0x0028e00001107983 */ /* 0x001ee20000300a00 */
[----:B------:R-:W-:Y:S02]  /*5b870*/  MOV R21, R18 ;  /* 0x0000001200157202 */ /* 0x000fe40000000f00 */
[----:B------:R-:W-:Y:S02]  /*5b880*/  MOV R20, R19 ;  /* 0x0000001300147202 */ /* 0x000fe40000000f00 */
[C---:B---3--:R-:W-:Y:S01]  /*5b890*/  HMMA.16816.F32 R16, R24.reuse, R16, R8 ;  /* 0x000000101810723c */ /* 0x048fe20000001808 */
[----:B------:R-:W3:Y:S01]  /*5b8a0*/  LDL.LU.64 R10, [R1+0x28d8] ;  /* 0x0028d800010a7983 */ /* 0x000ee20000300a00 */
[----:B------:R-:W3:Y:S11]  /*5b8b0*/  LDL.LU.64 R8, [R1+0x28d0] ;  /* 0x0028d00001087983 */ /* 0x000ef60000300a00 */
[----:B------:R-:W-:Y:S10]  /*5b8c0*/  @!UPT UIADD3 URZ, URZ, URZ, URZ ;  /* 0x0000003f3f3ff290 */ /* 0x000ff4000fffe03f */
[----:B------:R-:W-:Y:S01]  /*5b8d0*/  STL.64 [R1+0x800], R16 ;  /* 0x0008001001007387 */ /* 0x000fe20000100a00 */
[----:B------:R0:W-:Y:S03]  /*5b8e0*/  STL.64 [R1+0x808], R18 ;  /* 0x0008081201007387 */ /* 0x0001e60000100a00 */
[----:B0-----:R-:W4:Y:S01]  /*5b8f0*/  LDL.LU.64 R18, [R1+0x28c8] ;  /* 0x0028c80001127983 */ /* 0x001f220000300a00 */
[----:B------:R-:W3:Y:S02]  /*5b900*/  LDL.LU.64 R16, [R1+0x28c0] ;  /* 0x0028c00001107983 */ /* 0x000ee40000300a00 */
[----:B---3--:R-:W-:Y:S01]  /*5b910*/  HMMA.16816.F32 R24, R24, R16, R8 ;  /* 0x000000101818723c */ /* 0x008fe20000001808 */
[----:B------:R-:W3:Y:S11]  /*5b920*/  LDL.LU.64 R10, [R1+0x28b8] ;  /* 0x0028b800010a7983 */ /* 0x000ef60000300a00 */
[----:B------:R-:W-:Y:S11]  /*5b930*/  @!UPT UIADD3 URZ, URZ, URZ, URZ ;  /* 0x0000003f3f3ff290 */ /* 0x000ff6000fffe03f */
[----:B------:R-:W-:Y:S01]  /*5b940*/  STL.64 [R1+0x7e0], R24 ;  /* 0x0007e01801007387 */ /* 0x000fe20000100a00 */
[----:B------:R-:W-:Y:S02]  /*5b950*/  MOV R9, R26 ;  /* 0x0000001a00097202 */ /* 0x000fe40000000f00 */
[----:B------:R-:W-:Y:S02]  /*5b960*/  MOV R8, R27 ;  /* 0x0000001b00087202 */ /* 0x000fe40000000f00 */
[----:B------:R-:W2:Y:S01]  /*5b970*/  LDL.LU.64 R26, [R1+0x28b0] ;  /* 0x0028b000011a7983 */ /* 0x000ea20000300a00 */
[----:B----4-:R0:W-:Y:S02]  /*5b980*/  STL.64 [R1+0x2840], R18 ;  /* 0x0028401201007387 */ /* 0x0101e40000100a00 */
[----:B------:R-:W2:Y:S01]  /*5b990*/  LDL.LU.64 R16, [R1+0x3f0] ;  /* 0x0003f00001107983 */ /* 0x000ea20000300a00 */
[----:B0-----:R-:W2:Y:S01]  /*5b9a0*/  LDL.LU.64 R18, [R1+0x3f8] ;  /* 0x0003f80001127983 */ /* 0x001ea20000300a00 */
[----:B------:R-:W-:Y:S02]  /*5b9b0*/  STL [R1+0x252c], R8 ;  /* 0x00252c0801007387 */ /* 0x000fe40000100800 */
[----:B------:R0:W-:Y:S01]  /*5b9c0*/  STL [R1+0x2528], R9 ;  /* 0x0025280901007387 */ /* 0x0001e20000100800 */
[C---:B--2---:R-:W-:Y:S08]  /*5b9d0*/  HMMA.16816.F32 R12, R16.reuse, R26, R12 ;  /* 0x0000001a100c723c */ /* 0x044ff0000000180c */
[----:B------:R-:W-:Y:S01]  /*5b9e0*/  HMMA.16816.F32 R4, R16, R22, R4 ;  /* 0x000000161004723c */ /* 0x000fe20000001804 */
[----:B0-----:R-:W-:-:S02]  /*5b9f0*/  MOV R9, R27 ;  /* 0x0000001b00097202 */ /* 0x001fc40000000f00 */
[----:B------:R-:W-:Y:S02]  /*5ba00*/  MOV R2, R18 ;  /* 0x0000001200027202 */ /* 0x000fe40000000f00 */
[----:B------:R-:W-:-:S10]  /*5ba10*/  MOV R0, R19 ;  /* 0x0000001300007202 */ /* 0x000fd40000000f00 */
[----:B------:R-:W-:Y:S01]  /*5ba20*/  STL.64 [R1+0x7d0], R12 ;  /* 0x0007d00c01007387 */ /* 0x000fe20000100a00 */
[----:B------:R0:W-:Y:S03]  /*5ba30*/  STL.64 [R1+0x7d8], R14 ;  /* 0x0007d80e01007387 */ /* 0x0001e60000100a00 */
[----:B0-----:R-:W2:Y:S01]  /*5ba40*/  LDL.LU.64 R14, [R1+0x28a8] ;  /* 0x0028a800010e7983 */ /* 0x001ea20000300a00 */
[----:B------:R-:W4:Y:S02]  /*5ba50*/  LDL.LU.64 R24, [R1+0x28a0] ;  /* 0x0028a00001187983 */ /* 0x000f240000300a00 */
[----:B---3--:R-:W-:Y:S02]  /*5ba60*/  STL.64 [R1+0x2880], R10 ;  /* 0x0028800a01007387 */ /* 0x008fe40000100a00 */
[----:B------:R-:W-:Y:S01]  /*5ba70*/  STL [R1+0x2878], R9 ;  /* 0x0028780901007387 */ /* 0x000fe20000100800 */
[----:B------:R-:W-:Y:S01]  /*5ba80*/  STL.64 [R1+0x4c0], R4 ;  /* 0x0004c00401007387 */ /* 0x000fe20000100a00 */
[----:B------:R-:W3:Y:S01]  /*5ba90*/  LDL.LU.64 R18, [R1+0xb8] ;  /* 0x0000b80001127983 */ /* 0x000ee20000300a00 */
[----:B------:R-:W-:Y:S01]  /*5baa0*/  MOV R28, R26 ;  /* 0x0000001a001c7202 */ /* 0x000fe20000000f00 */
[----:B------:R-:W-:Y:S01]  /*5bab0*/  MOV R26, R6 ;  /* 0x00000006001a7202 */ /* 0x000fe20000000f00 */
[----:B------:R-:W-:Y:S01]  /*5bac0*/  MOV R27, R7 ;  /* 0x00000007001b7202 */ /* 0x000fe20000000f00 */
[----:B---3--:R-:W-:Y:S04]  /*5bad0*/  STL.64 [R1+0x2858], R18 ;  /* 0x0028581201007387 */ /* 0x008fe80000100a00 */
[----:B------:R0:W-:Y:S02]  /*5bae0*/  STL.64 [R1+0x2838], R26 ;  /* 0x0028381a01007387 */ /* 0x0001e40000100a00 */
[----:B0-----:R-:W3:Y:S01]  /*5baf0*/  LDL.LU R26, [R1+0x698] ;  /* 0x00069800011a7983 */ /* 0x001ee20000300800 */
[----:B------:R-:W3:Y:S02]  /*5bb00*/  LDL.LU R27, [R1+0x69c] ;  /* 0x00069c00011b7983 */ /* 0x000ee40000300800 */
[----:B------:R-:W2:Y:S02]  /*5bb10*/  LDL.LU R8, [R1+0x6f0] ;  /* 0x0006f00001087983 */ /* 0x000ea40000300800 */
[----:B------:R-:W2:Y:S01]  /*5bb20*/  LDL.LU R9, [R1+0x6f4] ;  /* 0x0006f40001097983 */ /* 0x000ea20000300800 */
[----:B------:R-:W2:Y:S01]  /*5bb30*/  LDL.LU R10, [R1+0x6f8] ;  /* 0x0006f800010a7983 */ /* 0x000ea20000300800 */
[----:B------:R-:W2:Y:S02]  /*5bb40*/  LDL.LU R11, [R1+0x6fc] ;  /* 0x0006fc00010b7983 */ /* 0x000ea40000300800 */
        /* <DEDUP_REMOVED lines=8> */
[----:B------:R-:W2:Y:S02]  /*5bbd0*/  LDL.LU R10, [R1+0x718] ;  /* 0x00071800010a7983 */ /* 0x000ea40000300800 */
[----:B------:R-:W2:Y:S01]  /*5bbe0*/  LDL.LU R11, [R1+0x71c] ;  /* 0x00071c00010b7983 */ /* 0x000ea20000300800 */
[----:B------:R-:W2:Y:S04]  /*5bbf0*/  LDL.64 R18, [R1+0xc8] ;  /* 0x0000c80001127983 */ /* 0x000ea80000100a00 */
[----:B--2---:R0:W-:Y:S04]  /*5bc00*/  STL.64 [R1+0x2870], R18 ;  /* 0x0028701201007387 */ /* 0x0041e80000100a00 */
[----:B0-----:R-:W2:Y:S01]  /*5bc10*/  LDL.64 R18, [R1+0xd8] ;  /* 0x0000d80001127983 */ /* 0x001ea20000100a00 */
[----:B---3--:R-:W-:Y:S02]  /*5bc20*/  STL.64 [R1+0x2850], R26 ;  /* 0x0028501a01007387 */ /* 0x008fe40000100a00 */
[----:B----4-:R0:W-:Y:S02]  /*5bc30*/  STL.64 [R1+0x2848], R24 ;  /* 0x0028481801007387 */ /* 0x0101e40000100a00 */
        /* <DEDUP_REMOVED lines=10> */
[----:B------:R-:W-:Y:S01]  /*5bce0*/  STL.64 [R1+0x2810], R22 ;  /* 0x0028101601007387 */ /* 0x000fe20000100a00 */
[----:B------:R0:W-:Y:S03]  /*5bcf0*/  STL.64 [R1+0x2808], R20 ;  /* 0x0028081401007387 */ /* 0x0001e60000100a00 */
[----:B0-----:R-:W4:Y:S01]  /*5bd00*/  LDL.LU.64 R20, [R1+0x3e0] ;  /* 0x0003e00001147983 */ /* 0x001f220000300a00 */
[----:B------:R-:W2:Y:S02]  /*5bd10*/  LDL.LU.64 R22, [R1+0x3e8] ;  /* 0x0003e80001167983 */ /* 0x000ea40000300a00 */
[----:B------:R-:W-:Y:S01]  /*5bd20*/  IMAD.MOV.U32 R3, RZ, RZ, R17 ;  /* 0x000000ffff037224 */ /* 0x000fe200078e0011 */
[----:B------:R-:W-:Y:S01]  /*5bd30*/  MOV R12, R16 ;  /* 0x00000010000c7202 */ /* 0x000fe20000000f00 */
[----:B--2---:R0:W-:Y:S01]  /*5bd40*/  STL.64 [R1+0x2830], R22 ;  /* 0x0028301601007387 */ /* 0x0041e20000100a00 */
[----:B----4-:R1:W-:Y:S01]  /*5bd50*/  STL.64 [R1+0x2828], R20 ;  /* 0x0028281401007387 */ /* 0x0103e20000100a00 */
[----:B0-----:R-:W-:-:S02]  /*5bd60*/  MOV R22, R2 ;  /* 0x0000000200167202 */ /* 0x001fc40000000f00 */
[----:B-1----:R-:W-:Y:S02]  /*5bd70*/  MOV R20, R12 ;  /* 0x0000000c00147202 */ /* 0x002fe40000000f00 */
[----:B------:R-:W-:Y:S01]  /*5bd80*/  MOV R21, R3 ;  /* 0x0000000300157202 */ /* 0x000fe20000000f00 */
[----:B------:R-:W-:-:S07]  /*5bd90*/  IMAD.MOV.U32 R23, RZ, RZ, R0 ;  /* 0x000000ffff177224 */ /* 0x000fce00078e0000 */
[C---:B------:R-:W-:Y:S11]  /*5bda0*/  HMMA.16816.F32 R4, R20.reuse, R14, R4 ;  /* 0x0000000e1404723c */ /* 0x040ff60000001804 */
[----:B------:R-:W-:Y:S11]  /*5bdb0*/  @!UPT UIADD3 URZ, URZ, URZ, URZ ;  /* 0x0000003f3f3ff290 */ /* 0x000ff6000fffe03f */
[----:B------:R-:W-:Y:S01]  /*5bdc0*/  @!UPT UIADD3 URZ, URZ, URZ, URZ ;  /* 0x0000003f3f3ff290 */ /* 0x000fe2000fffe03f */
[----:B------:R-:W-:Y:S01]  /*5bdd0*/  STL.64 [R1+0x7c0], R4 ;  /* 0x0007c00401007387 */ /* 0x000fe20000100a00 */
[----:B------:R0:W-:Y:S03]  /*5bde0*/  STL.64 [R1+0x7c8], R6 ;  /* 0x0007c80601007387 */ /* 0x0001e60000100a00 */
[----:B0-----:R-:W2:Y:S01]  /*5bdf0*/  LDL.LU.64 R6, [R1+0x2898] ;  /* 0x0028980001067983 */ /* 0x001ea20000300a00 */
[----:B------:R0:W-:Y:S02]  /*5be00*/  STL.64 [R1+0x2800], R14 ;  /* 0x0028000e01007387 */ /* 0x0001e40000100a00 */
[----:B------:R-:W4:Y:S02]  /*5be10*/  LDL.LU R12, [R1+0x660] ;  /* 0x00066000010c7983 */ /* 0x000f240000300800 */
[----:B------:R-:W4:Y:S01]  /*5be20*/  LDL.LU R13, [R1+0x664] ;  /* 0x00066400010d7983 */ /* 0x000f220000300800 */
[----:B0-----:R-:W3:Y:S01]  /*5be30*/  LDL.LU R14, [R1+0x668] ;  /* 0x00066800010e7983 */ /* 0x001ee20000300800 */
[----:B------:R-:W3:Y:S01]  /*5be40*/  LDL.LU R15, [R1+0x66c] ;  /* 0x00066c00010f7983 */ /* 0x000ee20000300800 */
[C---:B--2---:R-:W-:Y:S02]  /*5be50*/  HMMA.16816.F32 R8, R20.reuse, R6, R8 ;  /* 0x000000061408723c */ /* 0x044fe40000001808 */
[----:B---3--:R-:W-:Y:S01]  /*5be60*/  STL.64 [R1+0x2820], R14 ;  /* 0x0028200e01007387 */ /* 0x008fe20000100a00 */
[----:B----4-:R0:W-:Y:S03]  /*5be70*/  STL.64 [R1+0x2818], R12 ;  /* 0x0028180c01007387 */ /* 0x0101e60000100a00 */
[----:B0-----:R-:W2:Y:S01]  /*5be80*/  LDL.LU R12, [R1+0x680] ;  /* 0x00068000010c7983 */ /* 0x001ea20000300800 */
[----:B------:R-:W2:Y:S02]  /*5be90*/  LDL.LU R13, [R1+0x684] ;  /* 0x00068400010d7983 */ /* 0x000ea40000300800 */
[----:B------:R-:W2:Y:S02]  /*5bea0*/  LDL.LU R14, [R1+0x688] ;  /* 0x00068800010e7983 */ /* 0x000ea40000300800 */
[----:B------:R-:W2:Y:S11]  /*5beb0*/  LDL.LU R15, [R1+0x68c] ;  /* 0x00068c00010f7983 */ /* 0x000eb60000300800 */
[----:B------:R-:W-:Y:S01]  /*5bec0*/  @!UPT UIADD3 URZ, URZ, URZ, URZ ;  /* 0x0000003f3f3ff290 */ /* 0x000fe2000fffe03f */
[----:B------:R-:W-:Y:S01]  /*5bed0*/  STL.64 [R1+0x7b0], R8 ;  /* 0x0007b00801007387 */ /* 0x000fe20000100a00 */
[----:B------:R0:W-:Y:S03]  /*5bee0*/  STL.64 [R1+0x7b8], R10 ;  /* 0x0007b80a01007387 */ /* 0x0001e60000100a00 */
[----:B0-----:R-:W3:Y:S01]  /*5bef0*/  LDL.LU.64 R10, [R1+0x2890] ;  /* 0x00289000010a7983 */ /* 0x001ee20000300a00 */
[----:B------:R-:W3:Y:S01]  /*5bf00*/  LDL.LU.64 R8, [R1+0x2888] ;  /* 0x0028880001087983 */ /* 0x000ee20000300a00 */
[----:B------:R-:W-:Y:S01]  /*5bf10*/  MOV R5, R19 ;  /* 0x0000001300057202 */ /* 0x000fe20000000f00 */
[C---:B---3--:R-:W-:Y:S11]  /*5bf20*/  HMMA.16816.F32 R8, R20.reuse, R18, R8 ;  /* 0x000000121408723c */ /* 0x048ff60000001808 */
[----:B------:R-:W-:Y:S11]  /*5bf30*/  @!UPT UIADD3 URZ, URZ, URZ, URZ ;  /* 0x0000003f3f3ff290 */ /* 0x000ff6000fffe03f */
[----:B------:R-:W-:Y:S01]  /*5bf40*/  @!UPT UIADD3 URZ, URZ, URZ, URZ ;  /* 0x0000003f3f3ff290 */ /* 0x000fe2000fffe03f */
[----:B------:R0:W-:Y:S01]  /*5bf50*/  STL.64 [R1+0x7a0], R8 ;  /* 0x0007a00801007387 */ /* 0x0001e20000100a00 */
[----:B------:R1:W-:Y:S01]  /*5bf60*/  STL.64 [R1+0x7a8], R10 ;  /* 0x0007a80a01007387 */ /* 0x0003e20000100a00 */
[----:B0-----:R-:W-:Y:S02]  /*5bf70*/  MOV R8, R18 ;  /* 0x0000001200087202 */ /* 0x001fe40000000f00 */
[----:B-1----:R-:W3:Y:S01]  /*5bf80*/  LDL.LU.64 R10, [R1+0x2880] ;  /* 0x00288000010a7983 */ /* 0x002ee20000300a00 */
[----:B------:R-:W4:Y:S02]  /*5bf90*/  LDL.LU R9, [R1+0x2878] ;  /* 0x0028780001097983 */ /* 0x000f240000300800 */
[----:B------:R-:W2:Y:S02]  /*5bfa0*/  LDL.LU.64 R18, [R1+0x2870] ;  /* 0x0028700001127983 */ /* 0x000ea40000300a00 */
        /* <DEDUP_REMOVED lines=19> */
[----:B------:R-:W2:Y:S11]  /*5c0e0*/  LDL.LU.64 R26, [R1+0x2838] ;  /* 0x00283800011a7983 */ /* 0x000eb60000300a00 */
[----:B------:R-:W-:Y:S11]  /*5c0f0*/  @!UPT UIADD3 URZ, URZ, URZ, URZ ;  /* 0x0000003f3f3ff290 */ /* 0x000ff6000fffe03f */
[----:B------:R0:W-:Y:S01]  /*5c100*/  STL.64 [R1+0x770], R20 ;  /* 0x0007701401007387 */ /* 0x0001e20000100a00 */
[----:B------:R-:W-:Y:S01]  /*5c110*/  MOV R24, R22 ;  /* 0x0000001600187202 */ /* 0x000fe20000000f00 */
[----:B------:R-:W-:Y:S02]  /*5c120*/  IMAD.MOV.U32 R25, RZ, RZ, R23 ;  /* 0x000000ffff197224 */ /* 0x000fe400078e0017 */
[----:B------:R-:W3:Y:S04]  /*5c130*/  LDL.LU.64 R22, [R1+0x2830] ;  /* 0x0028300001167983 */ /* 0x000ee80000300a00 */
[----:B0-----:R-:W3:Y:S01]  /*5c140*/  LDL.LU.64 R20, [R1+0x2828] ;  /* 0x0028280001147983 */ /* 0x001ee20000300a00 */
[----:B------:R0:W-:Y:S02]  /*5c150*/  STL.64 [R1+0x27d8], R18 ;  /* 0x0027d81201007387 */ /* 0x0001e40000100a00 */
[----:B------:R-:W3:Y:S02]  /*5c160*/  LDL.LU R16, [R1+0x640] ;  /* 0x0006400001107983 */ /* 0x000ee40000300800 */
[----:B------:R-:W3:Y:S01]  /*5c170*/  LDL.LU R17, [R1+0x644] ;  /* 0x0006440001117983 */ /* 0x000ee20000300800 */
[----:B0-----:R-:W3:Y:S01]  /*5c180*/  LDL.LU R18, [R1+0x648] ;  /* 0x0006480001127983 */ /* 0x001ee20000300800 */
[----:B------:R-:W3:Y:S02]  /*5c190*/  LDL.LU R19, [R1+0x64c] ;  /* 0x00064c0001137983 */ /* 0x000ee40000300800 */
[----:B------:R-:W-:Y:S01]  /*5c1a0*/  STL.64 [R1+0x24e8], R24 ;  /* 0x0024e81801007387 */ /* 0x000fe20000100a00 */
[----:B--2---:R0:W-:Y:S02]  /*5c1b0*/  STL.64 [R1+0x2520], R26 ;  /* 0x0025201a01007387 */ /* 0x0041e40000100a00 */
[----:B0-----:R-:W-:-:S02]  /*5c1c0*/  MOV R26, R28 ;  /* 0x0000001c001a7202 */ /* 0x001fc40000000f00 */
[----:B----4-:R-:W-:-:S07]  /*5c1d0*/  MOV R27, R9 ;  /* 0x00000009001b7202 */ /* 0x010fce0000000f00 */
[----:B---3--:R-:W-:Y:S01]  /*5c1e0*/  HMMA.16816.F32 R12, R20, R26, R12 ;  /* 0x0000001a140c723c */ /* 0x008fe2000000180c */
[----:B------:R-:W-:Y:S02]  /*5c1f0*/  MOV R28, R22 ;  /* 0x00000016001c7202 */ /* 0x000fe40000000f00 */
[----:B------:R-:W-:Y:S11]  /*5c200*/  MOV R9, R23 ;  /* 0x0000001700097202 */ /* 0x000ff60000000f00 */
[----:B------:R-:W-:Y:S09]  /*5c210*/  @!UPT UIADD3 URZ, URZ, URZ, URZ ;  /* 0x0000003f3f3ff290 */ /* 0x000ff2000fffe03f */
[----:B------:R-:W-:Y:S01]  /*5c220*/  STL.64 [R1+0x760], R12 ;  /* 0x0007600c01007387 */ /* 0x000fe20000100a00 */
[----:B------:R0:W-:Y:S03]  /*5c230*/  STL.64 [R1+0x768], R14 ;  /* 0x0007680e01007387 */ /* 0x0001e60000100a00 */
[----:B0-----:R-:W2:Y:S01]  /*5c240*/  LDL.LU.64 R14, [R1+0x2820] ;  /* 0x00282000010e7983 */ /* 0x001ea20000300a00 */
[----:B------:R-:W2:Y:S02]  /*5c250*/  LDL.LU.64 R12, [R1+0x2818] ;  /* 0x00281800010c7983 */ /* 0x000ea40000300a00 */
[----:B------:R-:W2:Y:S01]  /*5c260*/  LDL.LU.64 R22, [R1+0x2810] ;  /* 0x0028100001167983 */ /* 0x000ea20000300a00 */
[----:B------:R-:W-:Y:S02]  /*5c270*/  MOV R24, R20 ;  /* 0x0000001400187202 */ /* 0x000fe40000000f00 */
[----:B------:R-:W-:-:S02]  /*5c280*/  MOV R25, R21 ;  /* 0x0000001500197202 */ /* 0x000fc40000000f00 */
[----:B------:R-:W3:Y:S01]  /*5c290*/  LDL.LU.64 R20, [R1+0x2808] ;  /* 0x0028080001147983 */ /* 0x000ee20000300a00 */
[----:B------:R0:W-:Y:S02]  /*5c2a0*/  STL.64 [R1+0x27c0], R26 ;  /* 0x0027c01a01007387 */ /* 0x0001e40000100a00 */
[----:B0-----:R-:W-:Y:S01]  /*5c2b0*/  MOV R26, R28 ;  /* 0x0000001c001a7202 */ /* 0x001fe20000000f00 */
[----:B------:R-:W-:-:S07]  /*5c2c0*/  IMAD.MOV.U32 R27, RZ, RZ, R9 ;  /* 0x000000ffff1b7224 */ /* 0x000fce00078e0009 */
[----:B--2---:R-:W-:Y:S11]  /*5c2d0*/  HMMA.16816.F32 R12, R24, R22, R12 ;  /* 0x00000016180c723c */ /* 0x004ff6000000180c */
[----:B------:R-:W-:Y:S11]  /*5c2e0*/  @!UPT UIADD3 URZ, URZ, URZ, URZ ;  /* 0x0000003f3f3ff290 */ /* 0x000ff6000fffe03f */
[----:B------:R-:W-:Y:S01]  /*5c2f0*/  @!UPT UIADD3 URZ, URZ, URZ, URZ ;  /* 0x0000003f3f3ff290 */ /* 0x000fe2000fffe03f */
[----:B------:R-:W-:Y:S01]  /*5c300*/  STL.64 [R1+0x440], R12 ;  /* 0x0004400c01007387 */ /* 0x000fe20000100a00 */
[----:B------:R0:W-:Y:S03]  /*5c310*/  STL.64 [R1+0x448], R14 ;  /* 0x0004480e01007387 */ /* 0x0001e60000100a00 */
[----:B0-----:R-:W2:Y:S01]  /*5c320*/  LDL.LU.64 R14, [R1+0x2800] ;  /* 0x00280000010e7983 */ /* 0x001ea20000300a00 */
[----:B------:R-:W-:Y:S02]  /*5c330*/  STL.64 [R1+0x27a8], R22 ;  /* 0x0027a81601007387 */ /* 0x000fe40000100a00 */
[----:B---3--:R0:W-:Y:S02]  /*5c340*/  STL.64 [R1+0x27a0], R20 ;  /* 0x0027a01401007387 */ /* 0x0081e40000100a00 */
[----:B0-----:R-:W2:Y:S01]  /*5c350*/  LDL.LU R20, [R1+0x650] ;  /* 0x0006500001147983 */ /* 0x001ea20000300800 */
[----:B------:R-:W2:Y:S01]  /*5c360*/  LDL.LU R21, [R1+0x654] ;  /* 0x0006540001157983 */ /* 0x000ea20000300800 */
[----:B------:R-:W-:-:S02]  /*5c370*/  MOV R22, R11 ;  /* 0x0000000b00167202 */ /* 0x000fc40000000f00 */
[----:B------:R-:W-:-:S07]  /*5c380*/  MOV R23, R10 ;  /* 0x0000000a00177202 */ /* 0x000fce0000000f00 */
[C---:B--2---:R-:W-:Y:S11]  /*5c390*/  HMMA.16816.F32 R20, R24.reuse, R14, R20 ;  /* 0x0000000e1814723c */ /* 0x044ff60000001814 */
[----:B------:R-:W-:Y:S11]  /*5c3a0*/  @!UPT UIADD3 URZ, URZ, URZ, URZ ;  /* 0x0000003f3f3ff290 */ /* 0x000ff6000fffe03f */
[----:B------:R-:W-:Y:S01]  /*5c3b0*/  @!UPT UIADD3 URZ, URZ, URZ, URZ ;  /* 0x0000003f3f3ff290 */ /* 0x000fe2000fffe03f */
[----:B------:R-:W-:Y:S01]  /*5c3c0*/  STL.64 [R1+0x430], R20 ;  /* 0x0004301401007387 */ /* 0x000fe20000100a00 */
[----:B------:R0:W-:Y:S02]  /*5c3d0*/  STL.64 [R1+0x2798], R14 ;  /* 0x0027980e01007387 */ /* 0x0001e40000100a00 */
[----:B0-----:R-:W-:Y:S01]  /*5c3e0*/  HMMA.16816.F32 R12, R24, R6, R16 ;  /* 0x00000006180c723c */ /* 0x001fe20000001810 */
[----:B------:R-:W-:Y:S02]  /*5c3f0*/  MOV R10, R23 ;  /* 0x00000017000a7202 */ /* 0x000fe40000000f00 */
[----:B------:R-:W-:-:S03]  /*5c400*/  MOV R11, R22 ;  /* 0x00000016000b7202 */ /* 0x000fc60000000f00 */
[----:B------:R-:W-:Y:S02]  /*5c410*/  STL [R1+0x2494], R10 ;  /* 0x0024940a01007387 */ /* 0x000fe40000100800 */
[----:B------:R-:W-:Y:S11]  /*5c420*/  STL [R1+0x2490], R11 ;  /* 0x0024900b01007387 */ /* 0x000ff60000100800 */
[----:B------:R-:W-:Y:S04]  /*5c430*/  @!UPT UIADD3 URZ, URZ, URZ, URZ ;  /* 0x0000003f3f3ff290 */ /* 0x000fe8000fffe03f */
[----:B------:R-:W-:Y:S01]  /*5c440*/  STL.64 [R1+0x420], R12 ;  /* 0x0004200c01007387 */ /* 0x000fe20000100a00 */
[----:B------:R-:W-:Y:S02]  /*5c450*/  STL.64 [R1+0x428], R14 ;  /* 0x0004280e01007387 */ /* 0x000fe40000100a00 */
[----:B------:R-:W2:Y:S02]  /*5c460*/  LDL.LU R16, [R1+0x5f0] ;  /* 0x0005f00001107983 */ /* 0x000ea40000300800 */
[----:B------:R-:W2:Y:S01]  /*5c470*/  LDL.LU R17, [R1+0x5f4] ;  /* 0x0005f40001117983 */ /* 0x000ea20000300800 */
[----:B------:R-:W3:Y:S01]  /*5c480*/  LDL.LU R18, [R1+0x5f8] ;  /* 0x0005f80001127983 */ /* 0x000ee20000300800 */
[----:B------:R-:W3:Y:S03]  /*5c490*/  LDL.LU R19, [R1+0x5fc] ;  /* 0x0005fc0001137983 */ /* 0x000ee60000300800 */
[----:B---3--:R-:W-:Y:S01]  /*5c4a0*/  STL.64 [R1+0x27e8], R18 ;  /* 0x0027e81201007387 */ /* 0x008fe20000100a00 */
[----:B--2---:R-:W-:Y:S02]  /*5c4b0*/  STL.64 [R1+0x27e0], R16 ;  /* 0x0027e01001007387 */ /* 0x004fe40000100a00 */
[----:B------:R-:W2:Y:S02]  /*5c4c0*/  LDL.LU.64 R20, [R1+0x3c0] ;  /* 0x0003c00001147983 */ /* 0x000ea40000300a00 */
[----:B------:R-:W3:Y:S02]  /*5c4d0*/  LDL.LU.64 R22, [R1+0x3c8] ;  /* 0x0003c80001167983 */ /* 0x000ee40000300a00 */
        /* <DEDUP_REMOVED lines=14> */
[----:B------:R-:W4:Y:S02]  /*5c5c0*/  LDL.LU R14, [R1+0x588] ;  /* 0x00058800010e7983 */ /* 0x000f240000300800 */
[----:B------:R-:W4:Y:S01]  /*5c5d0*/  LDL.LU R15, [R1+0x58c] ;  /* 0x00058c00010f7983 */ /* 0x000f220000300800 */
[----:B------:R-:W-:-:S02]  /*5c5e0*/  MOV R18, R4 ;  /* 0x0000000400127202 */ /* 0x000fc40000000f00 */
[----:B------:R-:W-:Y:S01]  /*5c5f0*/  MOV R11, R5 ;  /* 0x00000005000b7202 */ /* 0x000fe20000000f00 */
[----:B----4-:R-:W-:Y:S01]  /*5c600*/  STL.64 [R1+0x27b8], R14 ;  /* 0x0027b80e01007387 */ /* 0x010fe20000100a00 */
[----:B---3--:R0:W-:Y:S03]  /*5c610*/  STL.64 [R1+0x27b0], R12 ;  /* 0x0027b00c01007387 */ /* 0x0081e60000100a00 */
[----:B0-----:R-:W3:Y:S01]  /*5c620*/  LDL.LU R12, [R1+0x5a0] ;  /* 0x0005a000010c7983 */ /* 0x001ee20000300800 */
[----:B------:R-:W3:Y:S02]  /*5c630*/  LDL.LU R13, [R1+0x5a4] ;  /* 0x0005a400010d7983 */ /* 0x000ee40000300800 */
[----:B------:R-:W3:Y:S02]  /*5c640*/  LDL.LU R14, [R1+0x5a8] ;  /* 0x0005a800010e7983 */ /* 0x000ee40000300800 */
[----:B------:R-:W3:Y:S01]  /*5c650*/  LDL.LU R15, [R1+0x5ac] ;  /* 0x0005ac00010f7983 */ /* 0x000ee20000300800 */
[----:B------:R0:W-:Y:S01]  /*5c660*/  STL.64 [R1+0x2790], R6 ;  /* 0x0027900601007387 */ /* 0x0001e20000100a00 */
[----:B------:R-:W4:Y:S02]  /*5c670*/  LDL.LU R4, [R1+0x620] ;  /* 0x0006200001047983 */ /* 0x000f240000300800 */
[----:B------:R-:W4:Y:S01]  /*5c680*/  LDL.LU R5, [R1+0x624] ;  /* 0x0006240001057983 */ /* 0x000f220000300800 */
[----:B0-----:R-:W4:Y:S01]  /*5c690*/  LDL.LU R6, [R1+0x628] ;  /* 0x0006280001067983 */ /* 0x001f220000300800 */
[----:B------:R-:W4:Y:S01]  /*5c6a0*/  LDL.LU R7, [R1+0x62c] ;  /* 0x00062c0001077983 */ /* 0x000f220000300800 */
[----:B------:R-:W-:Y:S01]  /*5c6b0*/  MOV R10, R8 ;  /* 0x00000008000a7202 */ /* 0x000fe20000000f00 */
[----:B------:R-:W-:-:S07]  /*5c6c0*/  IMAD.MOV.U32 R19, RZ, RZ, R3 ;  /* 0x000000ffff137224 */ /* 0x000fce00078e0003 */
[C---:B--2---:R-:W-:Y:S08]  /*5c6d0*/  HMMA.16816.F32 R16, R24.reuse, R18, R20 ;  /* 0x000000121810723c */ /* 0x044ff00000001814 */
[----:B----4-:R-:W-:Y:S11]  /*5c6e0*/  HMMA.16816.F32 R4, R24, R10, R4 ;  /* 0x0000000a1804723c */ /* 0x010ff60000001804 */
[----:B------:R-:W-:Y:S11]  /*5c6f0*/  @!UPT UIADD3 URZ, URZ, URZ, URZ ;  /* 0x0000003f3f3ff290 */ /* 0x000ff6000fffe03f */
[----:B------:R-:W-:Y:S01]  /*5c700*/  @!UPT UIADD3 URZ, URZ, URZ, URZ ;  /* 0x0000003f3f3ff290 */ /* 0x000fe2000fffe03f */
[----:B------:R0:W-:Y:S01]  /*5c710*/  STL [R1+0x410], R4 ;  /* 0x0004100401007387 */ /* 0x0001e20000100800 */
[----:B------:R-:W-:Y:S01]  /*5c720*/  MOV R10, R5 ;  /* 0x00000005000a7202 */ /* 0x000fe20000000f00 */
[----:B------:R1:W-:Y:S01]  /*5c730*/  STL [R1+0x41c], R7 ;  /* 0x00041c0701007387 */ /* 0x0003e20000100800 */
[----:B------:R-:W-:Y:S01]  /*5c740*/  MOV R11, R6 ;  /* 0x00000006000b7202 */ /* 0x000fe20000000f00 */
[----:B0-----:R-:W2:Y:S01]  /*5c750*/  LDL.LU R4, [R1+0x560] ;  /* 0x0005600001047983 */ /* 0x001ea20000300800 */
[----:B------:R-:W2:Y:S02]  /*5c760*/  LDL.LU R5, [R1+0x564] ;  /* 0x0005640001057983 */ /* 0x000ea40000300800 */
[----:B------:R-:W2:Y:S02]  /*5c770*/  LDL.LU R6, [R1+0x568] ;  /* 0x0005680001067983 */ /* 0x000ea40000300800 */
[----:B-1----:R-:W2:Y:S01]  /*5c780*/  LDL.LU R7, [R1+0x56c] ;  /* 0x00056c0001077983 */ /* 0x002ea20000300800 */
[----:B------:R-:W-:Y:S01]  /*5c790*/  STL.64 [R1+0x24e0], R10 ;  /* 0x0024e00a01007387 */ /* 0x000fe20000100a00 */
[----:B------:R-:W4:Y:S02]  /*5c7a0*/  LDL.LU.64 R22, [R1+0x27f8] ;  /* 0x0027f80001167983 */ /* 0x000f240000300a00 */
[----:B------:R-:W4:Y:S02]  /*5c7b0*/  LDL.LU.64 R20, [R1+0x27f0] ;  /* 0x0027f00001147983 */ /* 0x000f240000300a00 */
[----:B------:R-:W-:Y:S01]  /*5c7c0*/  STL.64 [R1+0x400], R16 ;  /* 0x0004001001007387 */ /* 0x000fe20000100a00 */
[----:B------:R0:W-:Y:S04]  /*5c7d0*/  STL.64 [R1+0x408], R18 ;  /* 0x0004081201007387 */ /* 0x0001e80000100a00 */
[----:B0-----:R-:W2:Y:S01]  /*5c7e0*/  LDL.LU.64 R18, [R1+0x27e8] ;  /* 0x0027e80001127983 */ /* 0x001ea20000300a00 */
[----:B------:R-:W2:Y:S01]  /*5c7f0*/  LDL.LU.64 R16, [R1+0x27e0] ;  /* 0x0027e00001107983 */ /* 0x000ea20000300a00 */
[----:B------:R-:W-:-:S02]  /*5c800*/  MOV R10, R2 ;  /* 0x00000002000a7202 */ /* 0x000fc40000000f00 */
[----:B------:R-:W-:-:S07]  /*5c810*/  MOV R11, R0 ;  /* 0x00000000000b7202 */ /* 0x000fce0000000f00 */
[C---:B--2---:R-:W-:Y:S11]  /*5c820*/  HMMA.16816.F32 R16, R24.reuse, R10, R16 ;  /* 0x0000000a1810723c */ /* 0x044ff60000001810 */
[----:B------:R-:W-:Y:S11]  /*5c830*/  @!UPT UIADD3 URZ, URZ, URZ, URZ ;  /* 0x0000003f3f3ff290 */ /* 0x000ff6000fffe03f */
[----:B------:R-:W-:Y:S01]  /*5c840*/  @!UPT UIADD3 URZ, URZ, URZ, URZ ;  /* 0x0000003f3f3ff290 */ /* 0x000fe2000fffe03f */
[----:B------:R-:W-:Y:S01]  /*5c850*/  STL.64 [R1+0x3f0], R16 ;  /* 0x0003f01001007387 */ /* 0x000fe20000100a00 */
[----:B------:R0:W-:Y:S03]  /*5c860*/  STL.64 [R1+0x3f8], R18 ;  /* 0x0003f81201007387 */ /* 0x0001e60000100a00 */
[----:B0-----:R-:W4:Y:S01]  /*5c870*/  LDL.LU.64 R18, [R1+0x27d8] ;  /* 0x0027d80001127983 */ /* 0x001f220000300a00 */
[----:B------:R0:W-:Y:S03]  /*5c880*/  STL.64 [R1+0x2778], R10 ;  /* 0x0027780a01007387 */ /* 0x0001e60000100a00 */
[----:B0-----:R-:W2:Y:S01]  /*5c890*/  LDL.64 R10, [R1+0xd8] ;  /* 0x0000d800010a7983 */ /* 0x001ea20000100a00 */
[----:B----4-:R-:W-:Y:S03]  /*5c8a0*/  HMMA.16816.F32 R24, R24, R18, R20 ;  /* 0x000000121818723c */ /* 0x010fe60000001814 */
[----:B--2---:R0:W-:Y:S01]  /*5c8b0*/  STL.64 [R1+0x2788], R10 ;  /* 0x0027880a01007387 */ /* 0x0041e20000100a00 */
[----:B------:R-:W2:Y:S02]  /*5c8c0*/  LDL.LU R8, [R1+0x540] ;  /* 0x0005400001087983 */ /* 0x000ea40000300800 */
[----:B------:R-:W2:Y:S01]  /*5c8d0*/  LDL.LU R9, [R1+0x544] ;  /* 0x0005440001097983 */ /* 0x000ea20000300800 */
[----:B0-----:R-:W2:Y:S01]  /*5c8e0*/  LDL.LU R10, [R1+0x548] ;  /* 0x00054800010a7983 */ /* 0x001ea20000300800 */
[----:B------:R-:W2:Y:S02]  /*5c8f0*/  LDL.LU R11, [R1+0x54c] ;  /* 0x00054c00010b7983 */ /* 0x000ea40000300800 */
[----:B------:R-:W3:Y:S02]  /*5c900*/  LDL.LU.64 R22, [R1+0x27d0] ;  /* 0x0027d00001167983 */ /* 0x000ee40000300a00 */
[----:B------:R-:W3:Y:S11]  /*5c910*/  LDL.LU.64 R20, [R1+0x27c8] ;  /* 0x0027c80001147983 */ /* 0x000ef60000300a00 */
[----:B------:R-:W-:Y:S01]  /*5c920*/  STL.64 [R1+0x3e0], R24 ;  /* 0x0003e01801007387 */ /* 0x000fe20000100a00 */
[----:B------:R0:W-:Y:S03]  /*5c930*/  STL.64 [R1+0x3e8], R26 ;  /* 0x0003e81a01007387 */ /* 0x0001e60000100a00 */
[----:B0-----:R-:W3:Y:S01]  /*5c940*/  LDL.LU.64 R26, [R1+0x27c0] ;  /* 0x0027c000011a7983 */ /* 0x001ee20000300a00 */
[----:B------:R0:W-:Y:S02]  /*5c950*/  STL.64 [R1+0x2780], R18 ;  /* 0x0027801201007387 */ /* 0x0001e40000100a00 */
[----:B------:R-:W4:Y:S02]  /*5c960*/  LDL.LU R16, [R1+0x530] ;  /* 0x0005300001107983 */ /* 0x000f240000300800 */
[----:B------:R-:W4:Y:S01]  /*5c970*/  LDL.LU R17, [R1+0x534] ;  /* 0x0005340001117983 */ /* 0x000f220000300800 */
[----:B0-----:R-:W4:Y:S01]  /*5c980*/  LDL.LU R18, [R1+0x538] ;  /* 0x0005380001127983 */ /* 0x001f220000300800 */
[----:B------:R-:W4:Y:S01]  /*5c990*/  LDL.LU R19, [R1+0x53c] ;  /* 0x00053c0001137983 */ /* 0x000f220000300800 */
[----:B---3--:R-:W-:Y:S01]  /*5c9a0*/  HMMA.16816.F32 R12, R20, R26, R12 ;  /* 0x0000001a140c723c */ /* 0x008fe2000000180c */
[----:B------:R-:W-:Y:S01]  /*5c9b0*/  MOV R2, R22 ;  /* 0x0000001600027202 */ /* 0x000fe20000000f00 */
[----:B------:R-:W-:Y:S11]  /*5c9c0*/  IMAD.MOV.U32 R0, RZ, RZ, R23 ;  /* 0x000000ffff007224 */ /* 0x000ff600078e0017 */
[----:B------:R-:W-:Y:S10]  /*5c9d0*/  @!UPT UIADD3 URZ, URZ, URZ, URZ ;  /* 0x0000003f3f3ff290 */ /* 0x000ff4000fffe03f */
[----:B------:R-:W-:Y:S01]  /*5c9e0*/  STL.64 [R1+0x750], R12 ;  /* 0x0007500c01007387 */ /* 0x000fe20000100a00 */
[----:B------:R0:W-:Y:S03]  /*5c9f0*/  STL.64 [R1+0x758], R14 ;  /* 0x0007580e01007387 */ /* 0x0001e60000100a00 */
[----:B0-----:R-:W3:Y:S01]  /*5ca00*/  LDL.LU.64 R14, [R1+0x27b8] ;  /* 0x0027b800010e7983 */ /* 0x001ee20000300a00 */
[----:B------:R-:W3:Y:S02]  /*5ca10*/  LDL.LU.64 R12, [R1+0x27b0] ;  /* 0x0027b000010c7983 */ /* 0x000ee40000300a00 */
[----:B------:R-:W3:Y:S01]  /*5ca20*/  LDL.LU.64 R22, [R1+0x27a8] ;  /* 0x0027a80001167983 */ /* 0x000ee20000300a00 */
[----:B------:R-:W-:Y:S02]  /*5ca30*/  MOV R3, R21 ;  /* 0x0000001500037202 */ /* 0x000fe40000000f00 */
[----:B------:R-:W-:-:S02]  /*5ca40*/  MOV R24, R20 ;  /* 0x0000001400187202 */ /* 0x000fc40000000f00 */
[----:B------:R-:W2:Y:S01]  /*5ca50*/  LDL.LU.64 R20, [R1+0x27a0] ;  /* 0x0027a00001147983 */ /* 0x000ea20000300a00 */
[----:B------:R0:W-:Y:S01]  /*5ca60*/  STL.64 [R1+0x2760], R26 ;  /* 0x0027601a01007387 */ /* 0x0001e20000100a00 */
[----:B------:R-:W-:Y:S02]  /*5ca70*/  MOV R25, R3 ;  /* 0x0000000300197202 */ /* 0x000fe40000000f00 */
[----:B0-----:R-:W-:Y:S02]  /*5ca80*/  MOV R26, R2 ;  /* 0x00000002001a7202 */ /* 0x001fe40000000f00 */
[----:B------:R-:W-:-:S07]  /*5ca90*/  MOV R27, R0 ;  /* 0x00000000001b7202 */ /* 0x000fce0000000f00 */
[C---:B---3--:R-:W-:Y:S11]  /*5caa0*/  HMMA.16816.F32 R12, R24.reuse, R22, R12 ;  /* 0x00000016180c723c */ /* 0x048ff6000000180c */
[----:B------:R-:W-:Y:S11]  /*5cab0*/  @!UPT UIADD3 URZ, URZ, URZ, URZ ;  /* 0x0000003f3f3ff290 */ /* 0x000ff6000fffe03f */
[----:B------:R-:W-:Y:S01]  /*5cac0*/  @!UPT UIADD3 URZ, URZ, URZ, URZ ;  /* 0x0000003f3f3ff290 */ /* 0x000fe2000fffe03f */
[----:B------:R-:W-:Y:S01]  /*5cad0*/  STL.64 [R1+0x740], R12 ;  /* 0x0007400c01007387 */ /* 0x000fe20000100a00 */
[----:B------:R0:W-:Y:S03]  /*5cae0*/  STL.64 [R1+0x748], R14 ;  /* 0x0007480e01007387 */ /* 0x0001e60000100a00 */
[----:B0-----:R-:W3:Y:S01]  /*5caf0*/  LDL.LU.64 R14, [R1+0x2798] ;  /* 0x00279800010e7983 */ /* 0x001ee20000300a00 */
[----:B------:R-:W-:Y:S02]  /*5cb00*/  STL.64 [R1+0x2758], R22 ;  /* 0x0027581601007387 */ /* 0x000fe40000100a00 */
[----:B--2---:R0:W-:Y:S02]  /*5cb10*/  STL.64 [R1+0x2750], R20 ;  /* 0x0027501401007387 */ /* 0x0041e40000100a00 */
        /* <DEDUP_REMOVED lines=10> */
[----:B------:R0:W-:Y:S03]  /*5cbc0*/  STL.64 [R1+0x2748], R14 ;  /* 0x0027480e01007387 */ /* 0x0001e60000100a00 */
[----:B0-----:R-:W2:Y:S01]  /*5cbd0*/  LDL.64 R14, [R1+0xc8] ;  /* 0x0000c800010e7983 */ /* 0x001ea20000100a00 */
[C---:B---3--:R-:W-:Y:S11]  /*5cbe0*/  HMMA.16816.F32 R8, R24.reuse, R6, R8 ;  /* 0x000000061808723c */ /* 0x048ff60000001808 */
        /* <DEDUP_REMOVED lines=10> */
[----:B----4-:R-:W-:Y:S01]  /*5cc90*/  HMMA.16816.F32 R16, R24, R10, R16 ;  /* 0x0000000a1810723c */ /* 0x010fe20000001810 */
[----:B------:R-:W-:-:S02]  /*5cca0*/  MOV R2, R10 ;  /* 0x0000000a00027202 */ /* 0x000fc40000000f00 */
[----:B------:R-:W-:Y:S11]  /*5ccb0*/  MOV R0, R11 ;  /* 0x0000000b00007202 */ /* 0x000ff60000000f00 */
[----:B------:R-:W-:Y:S09]  /*5ccc0*/  @!UPT UIADD3 URZ, URZ, URZ, URZ ;  /* 0x0000003f3f3ff290 */ /* 0x000ff2000fffe03f */
[----:B------:R-:W-:Y:S01]  /*5ccd0*/  STL.64 [R1+0x710], R16 ;  /* 0x0007101001007387 */ /* 0x000fe20000100a00 */
[----:B------:R0:W-:Y:S03]  /*5cce0*/  STL.64 [R1+0x718], R18 ;  /* 0x0007181201007387 */ /* 0x0001e60000100a00 */
[----:B0-----:R-:W3:Y:S01]  /*5ccf0*/  LDL.LU.64 R18, [R1+0x2780] ;  /* 0x0027800001127983 */ /* 0x001ee20000300a00 */
[----:B------:R-:W4:Y:S01]  /*5cd00*/  LDL.LU.64 R10, [R1+0x2778] ;  /* 0x00277800010a7983 */ /* 0x000f220000300a00 */
[C---:B--2---:R-:W-:Y:S11]  /*5cd10*/  HMMA.16816.F32 R4, R24.reuse, R14, R4 ;  /* 0x0000000e1804723c */ /* 0x044ff60000001804 */
[----:B------:R-:W-:Y:S11]  /*5cd20*/  @!UPT UIADD3 URZ, URZ, URZ, URZ ;  /* 0x0000003f3f3ff290 */ /* 0x000ff6000fffe03f */
[----:B------:R-:W-:Y:S01]  /*5cd30*/  @!UPT UIADD3 URZ, URZ, URZ, URZ ;  /* 0x0000003f3f3ff290 */ /* 0x000fe2000fffe03f */
[----:B------:R-:W-:Y:S01]  /*5cd40*/  STL.64 [R1+0x700], R4 ;  /* 0x0007000401007387 */ /* 0x000fe20000100a00 */
[----:B------:R4:W-:Y:S02]  /*5cd50*/  STL.64 [R1+0x708], R6 ;  /* 0x0007080601007387 */ /* 0x0009e40000100a00 */
[----:B------:R-:W2:Y:S01]  /*5cd60*/  LDL.LU R12, [R1+0x4a0] ;  /* 0x0004a000010c7983 */ /* 0x000ea20000300800 */
[----:B------:R-:W-:Y:S02]  /*5cd70*/  MOV R8, R14 ;  /* 0x0000000e00087202 */ /* 0x000fe40000000f00 */
[----:B------:R-:W-:Y:S01]  /*5cd80*/  MOV R3, R15 ;  /* 0x0000000f00037202 */ /* 0x000fe20000000f00 */
[C---:B----4-:R-:W-:Y:S11]  /*5cd90*/  HMMA.16816.F32 R4, R24.reuse, R10, R20 ;  /* 0x0000000a1804723c */ /* 0x050ff60000001814 */
[----:B------:R-:W-:Y:S11]  /*5cda0*/  @!UPT UIADD3 URZ, URZ, URZ, URZ ;  /* 0x0000003f3f3ff290 */ /* 0x000ff6000fffe03f */
[----:B------:R-:W-:Y:S01]  /*5cdb0*/  @!UPT UIADD3 URZ, URZ, URZ, URZ ;  /* 0x0000003f3f3ff290 */ /* 0x000fe2000fffe03f */
[----:B------:R-:W-:Y:S01]  /*5cdc0*/  STL.64 [R1+0x6f0], R4 ;  /* 0x0006f00401007387 */ /* 0x000fe20000100a00 */
[----:B------:R-:W-:Y:S02]  /*5cdd0*/  STL.64 [R1+0x6f8], R6 ;  /* 0x0006f80601007387 */ /* 0x000fe40000100a00 */
[----:B------:R-:W2:Y:S02]  /*5cde0*/  LDL.LU R13, [R1+0x4a4] ;  /* 0x0004a400010d7983 */ /* 0x000ea40000300800 */
[----:B------:R-:W4:Y:S01]  /*5cdf0*/  LDL.LU R14, [R1+0x4a8] ;  /* 0x0004a800010e7983 */ /* 0x000f220000300800 */
[----:B------:R-:W4:Y:S04]  /*5ce00*/  LDL.LU R15, [R1+0x4ac] ;  /* 0x0004ac00010f7983 */ /* 0x000f280000300800 */
[----:B----4-:R-:W-:Y:S01]  /*5ce10*/  STL.64 [R1+0x2770], R14 ;  /* 0x0027700e01007387 */ /* 0x010fe20000100a00 */
[----:B--2---:R0:W-:Y:S03]  /*5ce20*/  STL.64 [R1+0x2768], R12 ;  /* 0x0027680c01007387 */ /* 0x0041e60000100a00 */
[----:B0-----:R-:W3:Y:S01]  /*5ce30*/  LDL.LU R12, [R1+0x4d0] ;  /* 0x0004d000010c7983 */ /* 0x001ee20000300800 */
[----:B------:R-:W3:Y:S02]  /*5ce40*/  LDL.LU R13, [R1+0x4d4] ;  /* 0x0004d400010d7983 */ /* 0x000ee40000300800 */
[----:B------:R-:W3:Y:S02]  /*5ce50*/  LDL.LU R14, [R1+0x4d8] ;  /* 0x0004d800010e7983 */ /* 0x000ee40000300800 */
[----:B------:R-:W3:Y:S01]  /*5ce60*/  LDL.LU R15, [R1+0x4dc] ;  /* 0x0004dc00010f7983 */ /* 0x000ee20000300800 */
[----:B------:R-:W2:Y:S01]  /*5ce70*/  LDL.LU R20, [R1+0x4b0] ;  /* 0x0004b00001147983 */ /* 0x000ea20000300800 */
[----:B------:R-:W2:Y:S02]  /*5ce80*/  LDL.LU R21, [R1+0x4b4] ;  /* 0x0004b40001157983 */ /* 0x000ea40000300800 */
[----:B------:R-:W2:Y:S02]  /*5ce90*/  LDL.LU R22, [R1+0x4b8] ;  /* 0x0004b80001167983 */ /* 0x000ea40000300800 */
[----:B------:R-:W2:Y:S01]  /*5cea0*/  LDL.LU R23, [R1+0x4bc] ;  /* 0x0004bc0001177983 */ /* 0x000ea20000300800 */
[----:B------:R-:W4:Y:S01]  /*5ceb0*/  LDL.LU R4, [R1+0x490] ;  /* 0x0004900001047983 */ /* 0x000f220000300800 */
[----:B------:R-:W4:Y:S02]  /*5cec0*/  LDL.LU R5, [R1+0x494] ;  /* 0x0004940001057983 */ /* 0x000f240000300800 */
[----:B------:R-:W2:Y:S02]  /*5ced0*/  LDL.LU R6, [R1+0x498] ;  /* 0x0004980001067983 */ /* 0x000ea40000300800 */
[----:B------:R-:W2:Y:S01]  /*5cee0*/  LDL.LU R7, [R1+0x49c] ;  /* 0x00049c0001077983 */ /* 0x000ea20000300800 */
[----:B---3--:R-:W-:Y:S01]  /*5cef0*/  HMMA.16816.F32 R24, R24, R18, R12 ;  /* 0x000000121818723c */ /* 0x008fe2000000180c */
[----:B--2---:R-:W-:Y:S01]  /*5cf00*/  STL.64 [R1+0x2740], R6 ;  /* 0x0027400601007387 */ /* 0x004fe20000100a00 */
[----:B----4-:R0:W-:Y:S03]  /*5cf10*/  STL.64 [R1+0x2738], R4 ;  /* 0x0027380401007387 */ /* 0x0101e60000100a00 */
[----:B0-----:R-:W2:Y:S01]  /*5cf20*/  LDL.LU.64 R4, [R1+0x3a0] ;  /* 0x0003a00001047983 */ /* 0x001ea20000300a00 */
[----:B------:R-:W2:Y:S02]  /*5cf30*/  LDL.LU.64 R6, [R1+0x3a8] ;  /* 0x0003a80001067983 */ /* 0x000ea40000300a00 */
[----:B------:R0:W-:Y:S02]  /*5cf40*/  STL.64 [R1+0x2700], R10 ;  /* 0x0027000a01007387 */ /* 0x0001e40000100a00 */
[----:B0-----:R-:W-:Y:S01]  /*5cf50*/  IMAD.MOV.U32 R10, RZ, RZ, R8 ;  /* 0x000000ffff0a7224 */ /* 0x001fe200078e0008 */
[----:B------:R-:W-:-:S05]  /*5cf60*/  MOV R11, R3 ;  /* 0x00000003000b7202 */ /* 0x000fca0000000f00 */
[----:B------:R0:W-:Y:S02]  /*5cf70*/  STL.64 [R1+0x2710], R10 ;  /* 0x0027100a01007387 */ /* 0x0001e40000100a00 */
[----:B0-----:R-:W-:Y:S02]  /*5cf80*/  MOV R10, R2 ;  /* 0x00000002000a7202 */ /* 0x001fe40000000f00 */
[----:B------:R-:W-:-:S05]  /*5cf90*/  MOV R11, R0 ;  /* 0x00000000000b7202 */ /* 0x000fca0000000f00 */
[----:B------:R0:W-:Y:S01]  /*5cfa0*/  STL.64 [R1+0x2728], R10 ;  /* 0x0027280a01007387 */ /* 0x0001e20000100a00 */
[----:B------:R-:W3:Y:S02]  /*5cfb0*/  LDL.LU R8, [R1+0x480] ;  /* 0x0004800001087983 */ /* 0x000ee40000300800 */
[----:B------:R-:W3:Y:S01]  /*5cfc0*/  LDL.LU R9, [R1+0x484] ;  /* 0x0004840001097983 */ /* 0x000ee20000300800 */
[----:B0-----:R-:W3:Y:S01]  /*5cfd0*/  LDL.LU R10, [R1+0x488] ;  /* 0x00048800010a7983 */ /* 0x001ee20000300800 */
[----:B------:R-:W3:Y:S02]  /*5cfe0*/  LDL.LU R11, [R1+0x48c] ;  /* 0x00048c00010b7983 */ /* 0x000ee40000300800 */
[----:B------:R-:W4:Y:S02]  /*5cff0*/  LDL.LU.64 R14, [R1+0x2770] ;  /* 0x00277000010e7983 */ /* 0x000f240000300a00 */
[----:B------:R-:W4:Y:S01]  /*5d000*/  LDL.LU.64 R12, [R1+0x2768] ;  /* 0x00276800010c7983 */ /* 0x000f220000300a00 */
        /* <DEDUP_REMOVED lines=8> */
[C---:B--2---:R-:W-:Y:S02]  /*5d090*/  HMMA.16816.F32 R20, R4.reuse, R26, R20 ;  /* 0x0000001a0414723c */ /* 0x044fe40000001814 */
[----:B---3--:R-:W-:Y:S01]  /*5d0a0*/  STL.64 [R1+0x2720], R18 ;  /* 0x0027201201007387 */ /* 0x008fe20000100a00 */
[----:B------:R0:W-:Y:S03]  /*5d0b0*/  STL.64 [R1+0x2718], R16 ;  /* 0x0027181001007387 */ /* 0x0001e60000100a00 */
[----:B0-----:R-:W2:Y:S01]  /*5d0c0*/  LDL.LU R16, [R1+0x470] ;  /* 0x0004700001107983 */ /* 0x001ea20000300800 */
[----:B------:R-:W2:Y:S02]  /*5d0d0*/  LDL.LU R17, [R1+0x474] ;  /* 0x0004740001117983 */ /* 0x000ea40000300800 */
[----:B------:R-:W2:Y:S02]  /*5d0e0*/  LDL.LU R18, [R1+0x478] ;  /* 0x0004780001127983 */ /* 0x000ea40000300800 */
[----:B------:R-:W2:Y:S11]  /*5d0f0*/  LDL.LU R19, [R1+0x47c] ;  /* 0x00047c0001137983 */ /* 0x000eb60000300800 */
[----:B------:R-:W-:Y:S01]  /*5d100*/  @!UPT UIADD3 URZ, URZ, URZ, URZ ;  /* 0x0000003f3f3ff290 */ /* 0x000fe2000fffe03f */
[----:B------:R-:W-:Y:S01]  /*5d110*/  STL.64 [R1+0x6d0], R20 ;  /* 0x0006d01401007387 */ /* 0x000fe20000100a00 */
[----:B------:R0:W-:Y:S03]  /*5d120*/  STL.64 [R1+0x6d8], R22 ;  /* 0x0006d81601007387 */ /* 0x0001e60000100a00 */
[----:B0-----:R-:W4:Y:S01]  /*5d130*/  LDL.LU.64 R22, [R1+0x2758] ;  /* 0x0027580001167983 */ /* 0x001f220000300a00 */
[----:B------:R-:W3:Y:S01]  /*5d140*/  LDL.LU.64 R20, [R1+0x2750] ;  /* 0x0027500001147983 */ /* 0x000ee20000300a00 */
[----:B------:R-:W-:Y:S02]  /*5d150*/  MOV R2, R6 ;  /* 0x0000000600027202 */ /* 0x000fe40000000f00 */
[----:B------:R-:W-:Y:S02]  /*5d160*/  MOV R0, R7 ;  /* 0x0000000700007202 */ /* 0x000fe40000000f00 */
[----:B------:R-:W-:Y:S01]  /*5d170*/  MOV R3, R5 ;  /* 0x0000000500037202 */ /* 0x000fe20000000f00 */
[----:B----4-:R-:W-:Y:S11]  /*5d180*/  HMMA.16816.F32 R12, R4, R22, R12 ;  /* 0x00000016040c723c */ /* 0x010ff6000000180c */
[----:B------:R-:W-:Y:S11]  /*5d190*/  @!UPT UIADD3 URZ, URZ, URZ, URZ ;  /* 0x0000003f3f3ff290 */ /* 0x000ff6000fffe03f */
[----:B------:R-:W-:Y:S01]  /*5d1a0*/  @!UPT UIADD3 URZ, URZ, URZ, URZ ;  /* 0x0000003f3f3ff290 */ /* 0x000fe2000fffe03f */
[----:B------:R0:W-:Y:S01]  /*5d1b0*/  STL.64 [R1+0x6c0], R12 ;  /* 0x0006c00c01007387 */ /* 0x0001e20000100a00 */
[----:B------:R1:W-:Y:S01]  /*5d1c0*/  STL.64 [R1+0x6c8], R14 ;  /* 0x0006c80e01007387 */ /* 0x0003e20000100a00 */
[----:B0-----:R-:W-:Y:S02]  /*5d1d0*/  MOV R12, R4 ;  /* 0x00000004000c7202 */ /* 0x001fe40000000f00 */
[----:B-1----:R-:W4:Y:S01]  /*5d1e0*/  LDL.LU.64 R14, [R1+0x2748] ;  /* 0x00274800010e7983 */ /* 0x002f220000300a00 */
[----:B------:R-:W4:Y:S02]  /*5d1f0*/  LDL.LU.64 R6, [R1+0x2740] ;  /* 0x0027400001067983 */ /* 0x000f240000300a00 */
[----:B------:R-:W4:Y:S02]  /*5d200*/  LDL.LU.64 R4, [R1+0x2738] ;  /* 0x0027380001047983 */ /* 0x000f240000300a00 */
[----:B------:R0:W-:Y:S01]  /*5d210*/  STL.64 [R1+0x26f8], R22 ;  /* 0x0026f81601007387 */ /* 0x0001e20000100a00 */
[----:B---3--:R1:W-:Y:S01]  /*5d220*/  STL.64 [R1+0x26f0], R20 ;  /* 0x0026f01401007387 */ /* 0x0083e20000100a00 */
[----:B0-----:R-:W-:Y:S01]  /*5d230*/  MOV R22, R2 ;  /* 0x0000000200167202 */ /* 0x001fe20000000f00 */
[----:B-1----:R-:W-:Y:S01]  /*5d240*/  IMAD.MOV.U32 R20, RZ, RZ, R12 ;  /* 0x000000ffff147224 */ /* 0x002fe200078e000c */
[----:B------:R-:W-:-:S02]  /*5d250*/  MOV R21, R3 ;  /* 0x0000000300157202 */ /* 0x000fc40000000f00 */
[----:B------:R-:W-:-:S07]  /*5d260*/  MOV R23, R0 ;  /* 0x0000000000177202 */ /* 0x000fce0000000f00 */
[C---:B----4-:R-:W-:Y:S11]  /*5d270*/  HMMA.16816.F32 R4, R20.reuse, R14, R4 ;  /* 0x0000000e1404723c */ /* 0x050ff60000001804 */
[----:B------:R-:W-:Y:S11]  /*5d280*/  @!UPT UIADD3 URZ, URZ, URZ, URZ ;  /* 0x0000003f3f3ff290 */ /* 0x000ff6000fffe03f */
[----:B------:R-:W-:Y:S01]  /*5d290*/  @!UPT UIADD3 URZ, URZ, URZ, URZ ;  /* 0x0000003f3f3ff290 */ /* 0x000fe2000fffe03f */
        /* <DEDUP_REMOVED lines=20> */
[----:B------:R-:W2:Y:S01]  /*5d3e0*/  LDL.LU.64 R18, [R1+0x2720] ;  /* 0x0027200001127983 */ /* 0x000ea20000300a00 */
[----:B------:R-:W2:Y:S11]  /*5d3f0*/  LDL.LU.64 R16, [R1+0x2718] ;  /* 0x0027180001107983 */ /* 0x000eb60000300a00 */
[----:B------:R-:W-:Y:S09]  /*5d400*/  @!UPT UIADD3 URZ, URZ, URZ, URZ ;  /* 0x0000003f3f3ff290 */ /* 0x000ff2000fffe03f */
[----:B------:R-:W-:Y:S01]  /*5d410*/  STL.64 [R1+0x690], R8 ;  /* 0x0006900801007387 */ /* 0x000fe20000100a00 */
[----:B------:R0:W-:Y:S03]  /*5d420*/  STL.64 [R1+0x698], R10 ;  /* 0x0006980a01007387 */ /* 0x0001e60000100a00 */
[----:B0-----:R-:W2:Y:S02]  /*5d430*/  LDL.LU.64 R10, [R1+0x2710] ;  /* 0x00271000010a7983 */ /* 0x001ea40000300a00 */
[C---:B--2---:R-:W-:Y:S02]  /*5d440*/  HMMA.16816.F32 R8, R20.reuse, R10, R16 ;  /* 0x0000000a1408723c */ /* 0x044fe40000001810 */
[----:B------:R-:W4:Y:S11]  /*5d450*/  LDL.LU.64 R18, [R1+0x2708] ;  /* 0x0027080001127983 */ /* 0x000f360000300a00 */
[----:B------:R-:W-:Y:S10]  /*5d460*/  @!UPT UIADD3 URZ, URZ, URZ, URZ ;  /* 0x0000003f3f3ff290 */ /* 0x000ff4000fffe03f */
[----:B------:R-:W-:Y:S01]  /*5d470*/  STL.64 [R1+0x680], R8 ;  /* 0x0006800801007387 */ /* 0x000fe20000100a00 */
[----:B------:R0:W-:Y:S03]  /*5d480*/  STL.64 [R1+0x688], R10 ;  /* 0x0006880a01007387 */ /* 0x0001e60000100a00 */
[----:B0-----:R-:W3:Y:S02]  /*5d490*/  LDL.LU.64 R10, [R1+0x2700] ;  /* 0x00270000010a7983 */ /* 0x001ee40000300a00 */
[C---:B---3--:R-:W-:Y:S02]  /*5d4a0*/  HMMA.16816.F32 R4, R20.reuse, R10, R4 ;  /* 0x0000000a1404723c */ /* 0x048fe40000001804 */
[----:B------:R-:W-:Y:S11]  /*5d4b0*/  STL.64 [R1+0x26a8], R10 ;  /* 0x0026a80a01007387 */ /* 0x000ff60000100a00 */
[----:B------:R-:W-:Y:S10]  /*5d4c0*/  @!UPT UIADD3 URZ, URZ, URZ, URZ ;  /* 0x0000003f3f3ff290 */ /* 0x000ff4000fffe03f */
[----:B------:R-:W-:Y:S01]  /*5d4d0*/  STL.64 [R1+0x670], R4 ;  /* 0x0006700401007387 */ /* 0x000fe20000100a00 */
[----:B------:R4:W-:Y:S02]  /*5d4e0*/  STL.64 [R1+0x678], R6 ;  /* 0x0006780601007387 */ /* 0x0009e40000100a00 */
[----:B------:R-:W2:Y:S01]  /*5d4f0*/  LDL.LU R8, [R1+0x310] ;  /* 0x0003100001087983 */ /* 0x000ea20000300800 */
[----:B----4-:R-:W-:Y:S11]  /*5d500*/  HMMA.16816.F32 R4, R20, R18, R12 ;  /* 0x000000121404723c */ /* 0x010ff6000000180c */
[----:B------:R-:W-:Y:S11]  /*5d510*/  @!UPT UIADD3 URZ, URZ, URZ, URZ ;  /* 0x0000003f3f3ff290 */ /* 0x000ff6000fffe03f */
[----:B------:R-:W-:Y:S01]  /*5d520*/  @!UPT UIADD3 URZ, URZ, URZ, URZ ;  /* 0x0000003f3f3ff290 */ /* 0x000fe2000fffe03f */
[----:B------:R0:W-:Y:S01]  /*5d530*/  STL.64 [R1+0x660], R4 ;  /* 0x0006600401007387 */ /* 0x0001e20000100a00 */
[----:B------:R1:W-:Y:S02]  /*5d540*/  STL.64 [R1+0x668], R6 ;  /* 0x0006680601007387 */ /* 0x0003e40000100a00 */
[----:B------:R-:W2:Y:S02]  /*5d550*/  LDL.LU R9, [R1+0x314] ;  /* 0x0003140001097983 */ /* 0x000ea40000300800 */
[----:B------:R-:W3:Y:S01]  /*5d560*/  LDL.LU R10, [R1+0x318] ;  /* 0x00031800010a7983 */ /* 0x000ee20000300800 */
[----:B------:R-:W3:Y:S01]  /*5d570*/  LDL.LU R11, [R1+0x31c] ;  /* 0x00031c00010b7983 */ /* 0x000ee20000300800 */
        /* <DEDUP_REMOVED lines=8> */
[----:B0-----:R-:W4:Y:S02]  /*5d600*/  LDL.LU R4, [R1+0x370] ;  /* 0x0003700001047983 */ /* 0x001f240000300800 */
[----:B------:R-:W4:Y:S02]  /*5d610*/  LDL.LU R5, [R1+0x374] ;  /* 0x0003740001057983 */ /* 0x000f240000300800 */
[----:B-1----:R-:W4:Y:S01]  /*5d620*/  LDL.LU R6, [R1+0x378] ;  /* 0x0003780001067983 */ /* 0x002f220000300800 */
[----:B------:R-:W4:Y:S04]  /*5d630*/  LDL.LU R7, [R1+0x37c] ;  /* 0x00037c0001077983 */ /* 0x000f280000300800 */
[----:B---3--:R0:W-:Y:S01]  /*5d640*/  STL.64 [R1+0x26b8], R10 ;  /* 0x0026b80a01007387 */ /* 0x0081e20000100a00 */
[----:B--2---:R1:W-:Y:S03]  /*5d650*/  STL.64 [R1+0x26b0], R8 ;  /* 0x0026b00801007387 */ /* 0x0043e60000100a00 */
[----:B0-----:R-:W2:Y:S04]  /*5d660*/  LDL.64 R10, [R1+0xd8] ;  /* 0x0000d800010a7983 */ /* 0x001ea80000100a00 */
[----:B--2---:R0:W-:Y:S01]  /*5d670*/  STL.64 [R1+0x26c8], R10 ;  /* 0x0026c80a01007387 */ /* 0x0041e20000100a00 */
[----:B-1----:R-:W2:Y:S02]  /*5d680*/  LDL.LU R8, [R1+0x350] ;  /* 0x0003500001087983 */ /* 0x002ea40000300800 */
[----:B------:R-:W2:Y:S01]  /*5d690*/  LDL.LU R9, [R1+0x354] ;  /* 0x0003540001097983 */ /* 0x000ea20000300800 */
[----:B0-----:R-:W3:Y:S01]  /*5d6a0*/  LDL.LU R10, [R1+0x358] ;  /* 0x00035800010a7983 */ /* 0x001ee20000300800 */
[----:B------:R-:W3:Y:S03]  /*5d6b0*/  LDL.LU R11, [R1+0x35c] ;  /* 0x00035c00010b7983 */ /* 0x000ee60000300800 */
[----:B---3--:R-:W-:Y:S01]  /*5d6c0*/  STL.64 [R1+0x26d8], R10 ;  /* 0x0026d80a01007387 */ /* 0x008fe20000100a00 */
[----:B--2---:R0:W-:Y:S03]  /*5d6d0*/  STL.64 [R1+0x26d0], R8 ;  /* 0x0026d00801007387 */ /* 0x0041e60000100a00 */
[----:B0-----:R-:W4:Y:S01]  /*5d6e0*/  LDL.LU.64 R8, [R1+0x380] ;  /* 0x0003800001087983 */ /* 0x001f220000300a00 */
[----:B------:R-:W4:Y:S02]  /*5d6f0*/  LDL.LU.64 R10, [R1+0x388] ;  /* 0x00038800010a7983 */ /* 0x000f240000300a00 */
[----:B------:R0:W-:Y:S02]  /*5d700*/  STL.64 [R1+0x2690], R18 ;  /* 0x0026901201007387 */ /* 0x0001e40000100a00 */
[----:B------:R-:W2:Y:S01]  /*5d710*/  LDL.LU R16, [R1+0x2f0] ;  /* 0x0002f00001107983 */ /* 0x000ea20000300800 */
[----:B------:R-:W2:Y:S04]  /*5d720*/  LDL.LU R17, [R1+0x2f4] ;  /* 0x0002f40001117983 */ /* 0x000ea80000300800 */
[----:B0-----:R-:W3:Y:S01]  /*5d730*/  LDL.LU R18, [R1+0x2f8] ;  /* 0x0002f80001127983 */ /* 0x001ee20000300800 */
[----:B------:R-:W3:Y:S03]  /*5d740*/  LDL.LU R19, [R1+0x2fc] ;  /* 0x0002fc0001137983 */ /* 0x000ee60000300800 */
[----:B---3--:R0:W-:Y:S01]  /*5d750*/  STL.64 [R1+0x26a0], R18 ;  /* 0x0026a01201007387 */ /* 0x0081e20000100a00 */
[----:B--2---:R1:W-:Y:S03]  /*5d760*/  STL.64 [R1+0x2698], R16 ;  /* 0x0026981001007387 */ /* 0x0043e60000100a00 */
[----:B0-----:R-:W2:Y:S01]  /*5d770*/  LDL.64 R18, [R1+0xc8] ;  /* 0x0000c80001127983 */ /* 0x001ea20000100a00 */
[C---:B----4-:R-:W-:Y:S03]  /*5d780*/  HMMA.16816.F32 R20, R8.reuse, R26, R20 ;  /* 0x0000001a0814723c */ /* 0x050fe60000001814 */
[----:B--2---:R0:W-:Y:S01]  /*5d790*/  STL.64 [R1+0x26c0], R18 ;  /* 0x0026c01201007387 */ /* 0x0041e20000100a00 */
[----:B-1----:R-:W2:Y:S02]  /*5d7a0*/  LDL.LU R16, [R1+0x330] ;  /* 0x0003300001107983 */ /* 0x002ea40000300800 */
[----:B------:R-:W2:Y:S01]  /*5d7b0*/  LDL.LU R17, [R1+0x334] ;  /* 0x0003340001117983 */ /* 0x000ea20000300800 */
[----:B0-----:R-:W2:Y:S01]  /*5d7c0*/  LDL.LU R18, [R1+0x338] ;  /* 0x0003380001127983 */ /* 0x001ea20000300800 */
[----:B------:R-:W2:Y:S11]  /*5d7d0*/  LDL.LU R19, [R1+0x33c] ;  /* 0x00033c0001137983 */ /* 0x000eb60000300800 */
[----:B------:R-:W-:Y:S04]  /*5d7e0*/  @!UPT UIADD3 URZ, URZ, URZ, URZ ;  /* 0x0000003f3f3ff290 */ /* 0x000fe8000fffe03f */
[----:B------:R-:W-:Y:S02]  /*5d7f0*/  STL.64 [R1+0x650], R20 ;  /* 0x0006501401007387 */ /* 0x000fe40000100a00 */
[----:B------:R0:W-:Y:S02]  /*5d800*/  STL.64 [R1+0x658], R22 ;  /* 0x0006581601007387 */ /* 0x0001e40000100a00 */
[----:B0-----:R-:W3:Y:S01]  /*5d810*/  LDL.LU.64 R22, [R1+0x26f8] ;  /* 0x0026f80001167983 */ /* 0x001ee20000300a00 */
[----:B------:R-:W4:Y:S01]  /*5d820*/  LDL.LU.64 R20, [R1+0x26f0] ;  /* 0x0026f00001147983 */ /* 0x000f220000300a00 */
[----:B---3--:R-:W-:Y:S11]  /*5d830*/  HMMA.16816.F32 R12, R8, R22, R12 ;  /* 0x00000016080c723c */ /* 0x008ff6000000180c */
[----:B------:R-:W-:Y:S11]  /*5d840*/  @!UPT UIADD3 URZ, URZ, URZ, URZ ;  /* 0x0000003f3f3ff290 */ /* 0x000ff6000fffe03f */
[----:B------:R-:W-:Y:S01]  /*5d850*/  @!UPT UIADD3 URZ, URZ, URZ, URZ ;  /* 0x0000003f3f3ff290 */ /* 0x000fe2000fffe03f */
[----:B------:R-:W-:Y:S01]  /*5d860*/  STL.64 [R1+0x640], R12 ;  /* 0x0006400c01007387 */ /* 0x000fe20000100a00 */
[----:B------:R0:W-:Y:S03]  /*5d870*/  STL.64 [R1+0x648], R14 ;  /* 0x0006480e01007387 */ /* 0x0001e60000100a00 */
[----:B0-----:R-:W3:Y:S01]  /*5d880*/  LDL.LU.64 R14, [R1+0x26e8] ;  /* 0x0026e800010e7983 */ /* 0x001ee20000300a00 */
[----:B------:R-:W-:Y:S02]  /*5d890*/  STL.64 [R1+0x2688], R22 ;  /* 0x0026881601007387 */ /* 0x000fe40000100a00 */
[----:B----4-:R0:W-:Y:S01]  /*5d8a0*/  STL.64 [R1+0x2680], R20 ;  /* 0x0026801401007387 */ /* 0x0101e20000100a00 */
[----:B------:R-:W-:Y:S02]  /*5d8b0*/  MOV R2, R10 ;  /* 0x0000000a00027202 */ /* 0x000fe40000000f00 */
[----:B------:R-:W-:-:S02]  /*5d8c0*/  MOV R0, R11 ;  /* 0x0000000b00007202 */ /* 0x000fc40000000f00 */
[----:B------:R-:W-:Y:S01]  /*5d8d0*/  MOV R3, R9 ;  /* 0x0000000900037202 */ /* 0x000fe20000000f00 */
[----:B0-----:R-:W4:Y:S01]  /*5d8e0*/  LDL.LU R20, [R1+0x2b0] ;  /* 0x0002b00001147983 */ /* 0x001f220000300800 */
[----:B------:R-:W4:Y:S02]  /*5d8f0*/  LDL.LU R21, [R1+0x2b4] ;  /* 0x0002b40001157983 */ /* 0x000f240000300800 */
[----:B------:R-:W4:Y:S02]  /*5d900*/  LDL.LU R22, [R1+0x2b8] ;  /* 0x0002b80001167983 */ /* 0x000f240000300800 */
[----:B------:R-:W4:Y:S01]  /*5d910*/  LDL.LU R23, [R1+0x2bc] ;  /* 0x0002bc0001177983 */ /* 0x000f220000300800 */
[----:B---3--:R-:W-:Y:S11]  /*5d920*/  HMMA.16816.F32 R4, R8, R14, R4 ;  /* 0x0000000e0804723c */ /* 0x008ff60000001804 */
[----:B------:R-:W-:Y:S11]  /*5d930*/  @!UPT UIADD3 URZ, URZ, URZ, URZ ;  /* 0x0000003f3f3ff290 */ /* 0x000ff6000fffe03f */
[----:B------:R-:W-:Y:S01]  /*5d940*/  @!UPT UIADD3 URZ, URZ, URZ, URZ ;  /* 0x0000003f3f3ff290 */ /* 0x000fe2000fffe03f */
[----:B------:R0:W-:Y:S01]  /*5d950*/  STL.64 [R1+0x630], R4 ;  /* 0x0006300401007387 */ /* 0x0001e20000100a00 */
[----:B------:R1:W-:Y:S01]  /*5d960*/  STL.64 [R1+0x638], R6 ;  /* 0x0006380601007387 */ /* 0x0003e20000100a00 */
[----:B0-----:R-:W-:Y:S02]  /*5d970*/  MOV R4, R8 ;  /* 0x0000000800047202 */ /* 0x001fe40000000f00 */
[----:B-1----:R-:W3:Y:S01]  /*5d980*/  LDL.LU.64 R6, [R1+0x26e0] ;  /* 0x0026e00001067983 */ /* 0x002ee20000300a00 */
[----:B------:R-:W3:Y:S02]  /*5d990*/  LDL.LU.64 R10, [R1+0x26d8] ;  /* 0x0026d800010a7983 */ /* 0x000ee40000300a00 */
[----:B------:R-:W3:Y:S02]  /*5d9a0*/  LDL.LU.64 R8, [R1+0x26d0] ;  /* 0x0026d00001087983 */ /* 0x000ee40000300a00 */
[----:B------:R0:W-:Y:S02]  /*5d9b0*/  STL.64 [R1+0x2678], R14 ;  /* 0x0026780e01007387 */ /* 0x0001e40000100a00 */
[----:B------:R-:W-:Y:S01]  /*5d9c0*/  IMAD.MOV.U32 R12, RZ, RZ, R4 ;  /* 0x000000ffff0c7224 */ /* 0x000fe200078e0004 */
[----:B------:R-:W-:-:S02]  /*5d9d0*/  MOV R13, R3 ;  /* 0x00000003000d7202 */ /* 0x000fc40000000f00 */
[----:B0-----:R-:W-:Y:S02]  /*5d9e0*/  MOV R14, R2 ;  /* 0x00000002000e7202 */ /* 0x001fe40000000f00 */
[----:B------:R-:W-:-:S07]  /*5d9f0*/  MOV R15, R0 ;  /* 0x00000000000f7202 */ /* 0x000fce0000000f00 */
        /* <DEDUP_REMOVED lines=20> */
[C---:B--2---:R-:W-:Y:S01]  /*5db40*/  HMMA.16816.F32 R8, R12.reuse, R18, R8 ;  /* 0x000000120c08723c */ /* 0x044fe20000001808 */
[----:B------:R-:W-:Y:S11]  /*5db50*/  MOV R3, R19 ;  /* 0x0000001300037202 */ /* 0x000ff60000000f00 */
[----:B------:R-:W-:Y:S11]  /*5db60*/  @!UPT UIADD3 URZ, URZ, URZ, URZ ;  /* 0x0000003f3f3ff290 */ /* 0x000ff6000fffe03f */
[----:B------:R0:W-:Y:S01]  /*5db70*/  STL.64 [R1+0x600], R8 ;  /* 0x0006000801007387 */ /* 0x0001e20000100a00 */
[----:B------:R1:W-:Y:S01]  /*5db80*/  STL.64 [R1+0x608], R10 ;  /* 0x0006080a01007387 */ /* 0x0003e20000100a00 */
[----:B0-----:R-:W-:Y:S02]  /*5db90*/  MOV R8, R18 ;  /* 0x0000001200087202 */ /* 0x001fe40000000f00 */
[----:B-1----:R-:W2:Y:S01]  /*5dba0*/  LDL.LU.64 R10, [R1+0x26a8] ;  /* 0x0026a800010a7983 */ /* 0x002ea20000300a00 */
[----:B------:R-:W2:Y:S02]  /*5dbb0*/  LDL.LU.64 R18, [R1+0x26a0] ;  /* 0x0026a00001127983 */ /* 0x000ea40000300a00 */
[----:B------:R-:W2:Y:S02]  /*5dbc0*/  LDL.LU.64 R16, [R1+0x2698] ;  /* 0x0026980001107983 */ /* 0x000ea40000300a00 */
[----:B--2---:R-:W-:Y:S11]  /*5dbd0*/  HMMA.16816.F32 R16, R12, R10, R16 ;  /* 0x0000000a0c10723c */ /* 0x004ff60000001810 */
[----:B------:R-:W-:Y:S11]  /*5dbe0*/  @!UPT UIADD3 URZ, URZ, URZ, URZ ;  /* 0x0000003f3f3ff290 */ /* 0x000ff6000fffe03f */
[----:B------:R-:W-:Y:S01]  /*5dbf0*/  @!UPT UIADD3 URZ, URZ, URZ, URZ ;  /* 0x0000003f3f3ff290 */ /* 0x000fe2000fffe03f */
[----:B------:R-:W-:Y:S01]  /*5dc00*/  STL.64 [R1+0x5f0], R16 ;  /* 0x0005f01001007387 */ /* 0x000fe20000100a00 */
[----:B------:R0:W-:Y:S03]  /*5dc10*/  STL.64 [R1+0x5f8], R18 ;  /* 0x0005f81201007387 */ /* 0x0001e60000100a00 */
[----:B0-----:R-:W3:Y:S01]  /*5dc20*/  LDL.LU.64 R18, [R1+0x2690] ;  /* 0x0026900001127983 */ /* 0x001ee20000300a00 */
[----:B------:R0:W-:Y:S02]  /*5dc30*/  STL.64 [R1+0x2638], R10 ;  /* 0x0026380a01007387 */ /* 0x0001e40000100a00 */
[----:B0-----:R-:W-:Y:S01]  /*5dc40*/  IMAD.MOV.U32 R10, RZ, RZ, R8 ;  /* 0x000000ffff0a7224 */ /* 0x001fe200078e0008 */
[----:B------:R-:W-:-:S05]  /*5dc50*/  MOV R11, R3 ;  /* 0x00000003000b7202 */ /* 0x000fca0000000f00 */
[----:B------:R0:W-:Y:S02]  /*5dc60*/  STL.64 [R1+0x2650], R10 ;  /* 0x0026500a01007387 */ /* 0x0001e40000100a00 */
[----:B0-----:R-:W-:Y:S02]  /*5dc70*/  MOV R10, R2 ;  /* 0x00000002000a7202 */ /* 0x001fe40000000f00 */
[----:B------:R-:W-:Y:S01]  /*5dc80*/  MOV R11, R0 ;  /* 0x00000000000b7202 */ /* 0x000fe20000000f00 */
[----:B---3--:R-:W-:Y:S11]  /*5dc90*/  HMMA.16816.F32 R4, R12, R18, R4 ;  /* 0x000000120c04723c */ /* 0x008ff60000001804 */
[----:B------:R-:W-:Y:S11]  /*5dca0*/  @!UPT UIADD3 URZ, URZ, URZ, URZ ;  /* 0x0000003f3f3ff290 */ /* 0x000ff6000fffe03f */
[----:B------:R-:W-:Y:S01]  /*5dcb0*/  @!UPT UIADD3 URZ, URZ, URZ, URZ ;  /* 0x0000003f3f3ff290 */ /* 0x000fe2000fffe03f */
[----:B------:R0:W-:Y:S01]  /*5dcc0*/  STL.64 [R1+0x5e0], R4 ;  /* 0x0005e00401007387 */ /* 0x0001e20000100a00 */
[----:B------:R1:W-:Y:S03]  /*5dcd0*/  STL.64 [R1+0x5e8], R6 ;  /* 0x0005e80601007387 */ /* 0x0003e60000100a00 */
[----:B0-----:R-:W2:Y:S01]  /*5dce0*/  LDL.LU R4, [R1+0x270] ;  /* 0x0002700001047983 */ /* 0x001ea20000300800 */
[----:B------:R-:W2:Y:S02]  /*5dcf0*/  LDL.LU R5, [R1+0x274] ;  /* 0x0002740001057983 */ /* 0x000ea40000300800 */
[----:B-1----:R-:W2:Y:S02]  /*5dd00*/  LDL.LU R6, [R1+0x278] ;  /* 0x0002780001067983 */ /* 0x002ea40000300800 */
[----:B------:R-:W2:Y:S01]  /*5dd10*/  LDL.LU R7, [R1+0x27c] ;  /* 0x00027c0001077983 */ /* 0x000ea20000300800 */
[----:B------:R-:W3:Y:S01]  /*5dd20*/  LDL.LU R12, [R1+0x290] ;  /* 0x00029000010c7983 */ /* 0x000ee20000300800 */
[----:B------:R-:W3:Y:S02]  /*5dd30*/  LDL.LU R13, [R1+0x294] ;  /* 0x00029400010d7983 */ /* 0x000ee40000300800 */
[----:B------:R-:W3:Y:S02]  /*5dd40*/  LDL.LU R14, [R1+0x298] ;  /* 0x00029800010e7983 */ /* 0x000ee40000300800 */
[----:B------:R-:W3:Y:S01]  /*5dd50*/  LDL.LU R15, [R1+0x29c] ;  /* 0x00029c00010f7983 */ /* 0x000ee20000300800 */
[----:B------:R0:W-:Y:S01]  /*5dd60*/  STL.64 [R1+0x2668], R10 ;  /* 0x0026680a01007387 */ /* 0x0001e20000100a00 */
[----:B------:R-:W2:Y:S02]  /*5dd70*/  LDL.LU R8, [R1+0x250] ;  /* 0x0002500001087983 */ /* 0x000ea40000300800 */
[----:B------:R-:W2:Y:S01]  /*5dd80*/  LDL.LU R9, [R1+0x254] ;  /* 0x0002540001097983 */ /* 0x000ea20000300800 */
[----:B0-----:R-:W2:Y:S01]  /*5dd90*/  LDL.LU R10, [R1+0x258] ;  /* 0x00025800010a7983 */ /* 0x001ea20000300800 */
[----:B------:R-:W2:Y:S02]  /*5dda0*/  LDL.LU R11, [R1+0x25c] ;  /* 0x00025c00010b7983 */ /* 0x000ea40000300800 */
[----:B------:R0:W-:Y:S02]  /*5ddb0*/  STL.64 [R1+0x2620], R18 ;  /* 0x0026201201007387 */ /* 0x0001e40000100a00 */
[----:B------:R-:W4:Y:S01]  /*5ddc0*/  LDL.LU.64 R16, [R1+0x360] ;  /* 0x0003600001107983 */ /* 0x000f220000300a00 */
[----:B0-----:R-:W4:Y:S02]  /*5ddd0*/  LDL.LU.64 R18, [R1+0x368] ;  /* 0x0003680001127983 */ /* 0x001f240000300a00 */
[C---:B----4-:R-:W-:Y:S11]  /*5dde0*/  HMMA.16816.F32 R20, R16.reuse, R26, R20 ;  /* 0x0000001a1014723c */ /* 0x050ff60000001814 */
[----:B------:R-:W-:Y:S11]  /*5ddf0*/  @!UPT UIADD3 URZ, URZ, URZ, URZ ;  /* 0x0000003f3f3ff290 */ /* 0x000ff6000fffe03f */
[----:B------:R-:W-:Y:S01]  /*5de00*/  @!UPT UIADD3 URZ, URZ, URZ, URZ ;  /* 0x0000003f3f3ff290 */ /* 0x000fe2000fffe03f */
[----:B------:R-:W-:Y:S01]  /*5de10*/  STL.64 [R1+0x5d0], R20 ;  /* 0x0005d01401007387 */ /* 0x000fe20000100a00 */
[----:B------:R0:W-:Y:S03]  /*5de20*/  STL.64 [R1+0x5d8], R22 ;  /* 0x0005d81601007387 */ /* 0x0001e60000100a00 */
[----:B0-----:R-:W3:Y:S01]  /*5de30*/  LDL.LU.64 R22, [R1+0x2688] ;  /* 0x0026880001167983 */ /* 0x001ee20000300a00 */
[----:B------:R-:W4:Y:S02]  /*5de40*/  LDL.LU.64 R20, [R1+0x2680] ;  /* 0x0026800001147983 */ /* 0x000f240000300a00 */
[----:B------:R0:W-:Y:S02]  /*5de50*/  STL.64 [R1+0x2618], R26 ;  /* 0x0026181a01007387 */ /* 0x0001e40000100a00 */
[----:B------:R-:W2:Y:S01]  /*5de60*/  LDL.LU R24, [R1+0x1d0] ;  /* 0x0001d00001187983 */ /* 0x000ea20000300800 */
[----:B------:R-:W2:Y:S04]  /*5de70*/  LDL.LU R25, [R1+0x1d4] ;  /* 0x0001d40001197983 */ /* 0x000ea80000300800 */
        /* <DEDUP_REMOVED lines=8> */
[C---:B---3--:R-:W-:Y:S01]  /*5df00*/  HMMA.16816.F32 R12, R16.reuse, R22, R12 ;  /* 0x00000016100c723c */ /* 0x048fe2000000180c */
        /* <DEDUP_REMOVED lines=13> */
[----:B------:R0:W-:Y:S03]  /*5dfe0*/  STL.64 [R1+0x5c8], R14 ;  /* 0x0005c80e01007387 */ /* 0x0001e60000100a00 */
[----:B0-----:R-:W3:Y:S02]  /*5dff0*/  LDL.LU.64 R14, [R1+0x2678] ;  /* 0x00267800010e7983 */ /* 0x001ee40000300a00 */
[C---:B---3--:R-:W-:Y:S11]  /*5e000*/  HMMA.16816.F32 R4, R16.reuse, R14, R4 ;  /* 0x0000000e1004723c */ /* 0x048ff60000001804 */
[----:B------:R-:W-:Y:S11]  /*5e010*/  @!UPT UIADD3 URZ, URZ, URZ, URZ ;  /* 0x0000003f3f3ff290 */ /* 0x000ff6000fffe03f */
[----:B------:R-:W-:Y:S01]  /*5e020*/  @!UPT UIADD3 URZ, URZ, URZ, URZ ;  /* 0x0000003f3f3ff290 */ /* 0x000fe2000fffe03f */
[----:B------:R-:W-:Y:S01]  /*5e030*/  STL.64 [R1+0x5b0], R4 ;  /* 0x0005b00401007387 */ /* 0x000fe20000100a00 */
[----:B------:R0:W-:Y:S03]  /*5e040*/  STL.64 [R1+0x5b8], R6 ;  /* 0x0005b80601007387 */ /* 0x0001e60000100a00 */
[----:B0-----:R-:W3:Y:S01]  /*5e050*/  LDL.LU.64 R6, [R1+0x2670] ;  /* 0x0026700001067983 */ /* 0x001ee20000300a00 */
[----:B------:R0:W-:Y:S02]  /*5e060*/  STL.64 [R1+0x25f8], R14 ;  /* 0x0025f80e01007387 */ /* 0x0001e40000100a00 */
[----:B------:R-:W2:Y:S01]  /*5e070*/  LDL.LU.64 R12, [R1+0x340] ;  /* 0x00034000010c7983 */ /* 0x000ea20000300a00 */
[----:B0-----:R-:W2:Y:S01]  /*5e080*/  LDL.LU.64 R14, [R1+0x348] ;  /* 0x00034800010e7983 */ /* 0x001ea20000300a00 */
        /* <DEDUP_REMOVED lines=24> */
[----:B0-----:R-:W2:Y:S01]  /*5e210*/  LDL.LU.64 R10, [R1+0x2638] ;  /* 0x00263800010a7983 */ /* 0x001ea20000300a00 */
[----:B------:R-:W-:Y:S02]  /*5e220*/  MOV R2, R18 ;  /* 0x0000001200027202 */ /* 0x000fe40000000f00 */
[----:B------:R-:W-:Y:S01]  /*5e230*/  MOV R0, R19 ;  /* 0x0000001300007202 */ /* 0x000fe20000000f00 */
[----:B--2---:R-:W-:Y:S11]  /*5e240*/  HMMA.16816.F32 R24, R16, R10, R24 ;  /* 0x0000000a1018723c */ /* 0x004ff60000001818 */
[----:B------:R-:W-:Y:S11]  /*5e250*/  @!UPT UIADD3 URZ, URZ, URZ, URZ ;  /* 0x0000003f3f3ff290 */ /* 0x000ff6000fffe03f */
[----:B------:R-:W-:Y:S01]  /*5e260*/  @!UPT UIADD3 URZ, URZ, URZ, URZ ;  /* 0x0000003f3f3ff290 */ /* 0x000fe2000fffe03f */
[----:B------:R-:W-:Y:S01]  /*5e270*/  STL.64 [R1+0x570], R24 ;  /* 0x0005701801007387 */ /* 0x000fe20000100a00 */
[----:B------:R0:W-:Y:S03]  /*5e280*/  STL.64 [R1+0x578], R26 ;  /* 0x0005781a01007387 */ /* 0x0001e60000100a00 */
[----:B0-----:R-:W2:Y:S01]  /*5e290*/  LDL.LU.64 R26, [R1+0x2630] ;  /* 0x00263000011a7983 */ /* 0x001ea20000300a00 */
[----:B------:R-:W2:Y:S02]  /*5e2a0*/  LDL.LU.64 R24, [R1+0x2628] ;  /* 0x0026280001187983 */ /* 0x000ea40000300a00 */
[----:B------:R-:W2:Y:S01]  /*5e2b0*/  LDL.LU.64 R18, [R1+0x2620] ;  /* 0x0026200001127983 */ /* 0x000ea20000300a00 */
[----:B------:R-:W-:Y:S01]  /*5e2c0*/  MOV R3, R17 ;  /* 0x0000001100037202 */ /* 0x000fe20000000f00 */
[----:B------:R0:W-:Y:S01]  /*5e2d0*/  STL.64 [R1+0x25b8], R10 ;  /* 0x0025b80a01007387 */ /* 0x0001e20000100a00 */
[----:B------:R-:W-:-:S03]  /*5e2e0*/  MOV R8, R16 ;  /* 0x0000001000087202 */ /* 0x000fc60000000f00 */
[----:B------:R-:W-:Y:S01]  /*5e2f0*/  IMAD.MOV.U32 R9, RZ, RZ, R3 ;  /* 0x000000ffff097224 */ /* 0x000fe200078e0003 */
[----:B0-----:R-:W-:Y:S02]  /*5e300*/  MOV R10, R2 ;  /* 0x00000002000a7202 */ /* 0x001fe40000000f00 */
[----:B------:R-:W-:-:S07]  /*5e310*/  MOV R11, R0 ;  /* 0x00000000000b7202 */ /* 0x000fce0000000f00 */
[----:B--2---:R-:W-:Y:S01]  /*5e320*/  HMMA.16816.F32 R8, R8, R18, R24 ;  /* 0x000000120808723c */ /* 0x004fe20000001818 */
[----:B------:R-:W3:Y:S01]  /*5e330*/  LDL.LU.64 R26, [R1+0x2618] ;  /* 0x00261800011a7983 */ /* 0x000ee20000300a00 */
[----:B------:R-:W2:Y:S11]  /*5e340*/  LDL.LU.64 R16, [R1+0x2610] ;  /* 0x0026100001107983 */ /* 0x000eb60000300a00 */
[----:B------:R-:W-:Y:S10]  /*5e350*/  @!UPT UIADD3 URZ, URZ, URZ, URZ ;  /* 0x0000003f3f3ff290 */ /* 0x000ff4000fffe03f */
[----:B------:R-:W-:Y:S01]  /*5e360*/  STL.64 [R1+0x560], R8 ;  /* 0x0005600801007387 */ /* 0x000fe20000100a00 */
[----:B------:R-:W-:Y:S01]  /*5e370*/  STL.64 [R1+0x568], R10 ;  /* 0x0005680a01007387 */ /* 0x000fe20000100a00 */
[----:B---3--:R-:W-:Y:S11]  /*5e380*/  HMMA.16816.F32 R4, R12, R26, R4 ;  /* 0x0000001a0c04723c */ /* 0x008ff60000001804 */
[----:B------:R-:W-:Y:S11]  /*5e390*/  @!UPT UIADD3 URZ, URZ, URZ, URZ ;  /* 0x0000003f3f3ff290 */ /* 0x000ff6000fffe03f */
[----:B------:R-:W-:Y:S01]  /*5e3a0*/  @!UPT UIADD3 URZ, URZ, URZ, URZ ;  /* 0x0000003f3f3ff290 */ /* 0x000fe2000fffe03f */
[----:B------:R-:W-:Y:S01]  /*5e3b0*/  STL.64 [R1+0x550], R4 ;  /* 0x0005500401007387 */ /* 0x000fe20000100a00 */
[----:B------:R0:W-:Y:S03]  /*5e3c0*/  STL.64 [R1+0x2588], R26 ;  /* 0x0025881a01007387 */ /* 0x0001e60000100a00 */
[----:B0-----:R-:W3:Y:S01]  /*5e3d0*/  LDL.LU.64 R26, [R1+0xa8] ;  /* 0x0000a800011a7983 */ /* 0x001ee20000300a00 */
[----:B------:R-:W-:Y:S01]  /*5e3e0*/  MOV R18, R6 ;  /* 0x0000000600127202 */ /* 0x000fe20000000f00 */
[----:B------:R-:W-:Y:S01]  /*5e3f0*/  IMAD.MOV.U32 R19, RZ, RZ, R7 ;  /* 0x000000ffff137224 */ /* 0x000fe200078e0007 */
[----:B------:R-:W-:Y:S02]  /*5e400*/  MOV R0, R12 ;  /* 0x0000000c00007202 */ /* 0x000fe40000000f00 */
[----:B------:R-:W-:Y:S02]  /*5e410*/  MOV R2, R13 ;  /* 0x0000000d00027202 */ /* 0x000fe40000000f00 */
[----:B------:R-:W-:-:S02]  /*5e420*/  MOV R3, R14 ;  /* 0x0000000e00037202 */ /* 0x000fc40000000f00 */
[----:B------:R-:W-:Y:S01]  /*5e430*/  MOV R28, R15 ;  /* 0x0000000f001c7202 */ /* 0x000fe20000000f00 */
[----:B---3--:R-:W-:Y:S01]  /*5e440*/  STL.64 [R1+0x25b0], R26 ;  /* 0x0025b01a01007387 */ /* 0x008fe20000100a00 */
[----:B------:R-:W-:Y:S02]  /*5e450*/  STL.64 [R1+0x24a8], R18 ;  /* 0x0024a81201007387 */ /* 0x000fe40000100a00 */
[----:B--2---:R0:W-:Y:S02]  /*5e460*/  STL.64 [R1+0x24a0], R16 ;  /* 0x0024a01001007387 */ /* 0x0041e40000100a00 */
[----:B0-----:R-:W2:Y:S01]  /*5e470*/  LDL.LU R16, [R1+0x320] ;  /* 0x0003200001107983 */ /* 0x001ea20000300800 */
[----:B------:R-:W2:Y:S02]  /*5e480*/  LDL.LU R17, [R1+0x324] ;  /* 0x0003240001117983 */ /* 0x000ea40000300800 */
[----:B------:R-:W3:Y:S02]  /*5e490*/  LDL.LU R18, [R1+0x328] ;  /* 0x0003280001127983 */ /* 0x000ee40000300800 */
[----:B------:R-:W3:Y:S01]  /*5e4a0*/  LDL.LU R19, [R1+0x32c] ;  /* 0x00032c0001137983 */ /* 0x000ee20000300800 */
[----:B------:R-:W2:Y:S01]  /*5e4b0*/  LDL.LU R12, [R1+0x190] ;  /* 0x00019000010c7983 */ /* 0x000ea20000300800 */
[----:B------:R-:W2:Y:S02]  /*5e4c0*/  LDL.LU R13, [R1+0x194] ;  /* 0x00019400010d7983 */ /* 0x000ea40000300800 */
[----:B------:R-:W2:Y:S02]  /*5e4d0*/  LDL.LU R14, [R1+0x198] ;  /* 0x00019800010e7983 */ /* 0x000ea40000300800 */
[----:B------:R-:W2:Y:S01]  /*5e4e0*/  LDL.LU R15, [R1+0x19c] ;  /* 0x00019c00010f7983 */ /* 0x000ea20000300800 */
[----:B------:R-:W2:Y:S04]  /*5e4f0*/  LDL.LU.64 R10, [R1+0xc8] ;  /* 0x0000c800010a7983 */ /* 0x000ea80000300a00 */
[----:B--2---:R0:W-:Y:S01]  /*5e500*/  STL.64 [R1+0x25d0], R10 ;  /* 0x0025d00a01007387 */ /* 0x0041e20000100a00 */
        /* <DEDUP_REMOVED lines=8> */
[----:B0-----:R-:W2:Y:S04]  /*5e590*/  LDL.LU.64 R10, [R1+0xd8] ;  /* 0x0000d800010a7983 */ /* 0x001ea80000300a00 */
[----:B--2---:R-:W-:Y:S01]  /*5e5a0*/  STL.64 [R1+0x25e8], R10 ;  /* 0x0025e80a01007387 */ /* 0x004fe20000100a00 */
[----:B------:R-:W-:Y:S02]  /*5e5b0*/  STL.64 [R1+0x25c8], R26 ;  /* 0x0025c81a01007387 */ /* 0x000fe40000100a00 */
[----:B------:R0:W-:Y:S02]  /*5e5c0*/  STL.64 [R1+0x25c0], R24 ;  /* 0x0025c01801007387 */ /* 0x0001e40000100a00 */
        /* <DEDUP_REMOVED lines=13> */
[----:B------:R-:W2:Y:S01]  /*5e6a0*/  LDL.LU R27, [R1+0x13c] ;  /* 0x00013c00011b7983 */ /* 0x000ea20000300800 */
[----:B---3--:R0:W-:Y:S01]  /*5e6b0*/  STL.64 [R1+0x2598], R18 ;  /* 0x0025981201007387 */ /* 0x0081e20000100a00 */
[----:B------:R1:W-:Y:S01]  /*5e6c0*/  STL.64 [R1+0x2590], R16 ;  /* 0x0025901001007387 */ /* 0x0003e20000100a00 */
[----:B0-----:R-:W-:-:S02]  /*5e6d0*/  MOV R18, R3 ;  /* 0x0000000300127202 */ /* 0x001fc40000000f00 */
[----:B-1----:R-:W-:Y:S02]  /*5e6e0*/  MOV R16, R0 ;  /* 0x0000000000107202 */ /* 0x002fe40000000f00 */
[----:B------:R-:W-:Y:S02]  /*5e6f0*/  MOV R17, R2 ;  /* 0x0000000200117202 */ /* 0x000fe40000000f00 */
[----:B------:R-:W-:Y:S01]  /*5e700*/  MOV R19, R28 ;  /* 0x0000001c00137202 */ /* 0x000fe20000000f00 */
[----:B------:R-:W3:Y:S01]  /*5e710*/  LDL.LU R0, [R1+0x260c] ;  /* 0x00260c0001007983 */ /* 0x000ee20000300800 */
[----:B------:R-:W2:Y:S02]  /*5e720*/  LDL.LU R2, [R1+0x2608] ;  /* 0x0026080001027983 */ /* 0x000ea40000300800 */
[----:B------:R-:W2:Y:S02]  /*5e730*/  LDL.LU R3, [R1+0x2604] ;  /* 0x0026040001037983 */ /* 0x000ea40000300800 */
[----:B------:R-:W2:Y:S01]  /*5e740*/  LDL.LU R28, [R1+0x2600] ;  /* 0x00260000011c7983 */ /* 0x000ea20000300800 */
[C---:B------:R-:W-:Y:S11]  /*5e750*/  HMMA.16816.F32 R12, R16.reuse, R22, R12 ;  /* 0x00000016100c723c */ /* 0x040ff6000000180c */
[----:B------:R-:W-:Y:S11]  /*5e760*/  @!UPT UIADD3 URZ, URZ, URZ, URZ ;  /* 0x0000003f3f3ff290 */ /* 0x000ff6000fffe03f */
[----:B------:R-:W-:Y:S01]  /*5e770*/  @!UPT UIADD3 URZ, URZ, URZ, URZ ;  /* 0x0000003f3f3ff290 */ /* 0x000fe2000fffe03f */
[----:B------:R-:W-:Y:S01]  /*5e780*/  STL.64 [R1+0x540], R12 ;  /* 0x0005400c01007387 */ /* 0x000fe20000100a00 */
[----:B------:R0:W-:Y:S03]  /*5e790*/  STL.64 [R1+0x548], R14 ;  /* 0x0005480e01007387 */ /* 0x0001e60000100a00 */
[----:B0-----:R-:W2:Y:S01]  /*5e7a0*/  LDL.LU.64 R14, [R1+0x25f8] ;  /* 0x0025f800010e7983 */ /* 0x001ea20000300a00 */
[----:B------:R-:W-:Y:S02]  /*5e7b0*/  STL.64 [R1+0x2580], R22 ;  /* 0x0025801601007387 */ /* 0x000fe40000100a00 */
[----:B----4-:R0:W-:Y:S02]  /*5e7c0*/  STL.64 [R1+0x2578], R20 ;  /* 0x0025781401007387 */ /* 0x0101e40000100a00 */
[----:B0-----:R-:W4:Y:S01]  /*5e7d0*/  LDL.LU R20, [R1+0x30] ;  /* 0x0000300001147983 */ /* 0x001f220000300800 */
[----:B------:R-:W4:Y:S02]  /*5e7e0*/  LDL.LU R21, [R1+0x34] ;  /* 0x0000340001157983 */ /* 0x000f240000300800 */
[----:B------:R-:W3:Y:S02]  /*5e7f0*/  LDL.LU R22, [R1+0x38] ;  /* 0x0000380001167983 */ /* 0x000ee40000300800 */
[----:B------:R-:W3:Y:S01]  /*5e800*/  LDL.LU R23, [R1+0x3c] ;  /* 0x00003c0001177983 */ /* 0x000ee20000300800 */
[C---:B--2---:R-:W-:Y:S01]  /*5e810*/  HMMA.16816.F32 R4, R16.reuse, R14, R4 ;  /* 0x0000000e1004723c */ /* 0x044fe20000001804 */
[----:B---3--:R-:W-:Y:S01]  /*5e820*/  STL.64 [R1+0x25a8], R22 ;  /* 0x0025a81601007387 */ /* 0x008fe20000100a00 */
[----:B----4-:R0:W-:Y:S03]  /*5e830*/  STL.64 [R1+0x25a0], R20 ;  /* 0x0025a01401007387 */ /* 0x0101e60000100a00 */
        /* <DEDUP_REMOVED lines=8> */
[----:B------:R-:W-:Y:S01]  /*5e8c0*/  STL.64 [R1+0x2570], R14 ;  /* 0x0025700e01007387 */ /* 0x000fe20000100a00 */
[C---:B---3--:R-:W-:Y:S11]  /*5e8d0*/  HMMA.16816.F32 R8, R16.reuse, R6, R8 ;  /* 0x000000061008723c */ /* 0x048ff60000001808 */
[----:B------:R-:W-:Y:S11]  /*5e8e0*/  @!UPT UIADD3 URZ, URZ, URZ, URZ ;  /* 0x0000003f3f3ff290 */ /* 0x000ff6000fffe03f */
[----:B------:R-:W-:Y:S01]  /*5e8f0*/  @!UPT UIADD3 URZ, URZ, URZ, URZ ;  /* 0x0000003f3f3ff290 */ /* 0x000fe2000fffe03f */
[----:B------:R-:W-:Y:S01]  /*5e900*/  STL.64 [R1+0x520], R8 ;  /* 0x0005200801007387 */ /* 0x000fe20000100a00 */
[----:B------:R0:W-:Y:S03]  /*5e910*/  STL.64 [R1+0x528], R10 ;  /* 0x0005280a01007387 */ /* 0x0001e60000100a00 */
[----:B0-----:R-:W3:Y:S01]  /*5e920*/  LDL.LU.64 R10, [R1+0x25e8] ;  /* 0x0025e800010a7983 */ /* 0x001ee20000300a00 */
[----:B------:R-:W-:Y:S01]  /*5e930*/  MOV R14, R2 ;  /* 0x00000002000e7202 */ /* 0x000fe20000000f00 */
[----:B------:R-:W-:Y:S01]  /*5e940*/  IMAD.MOV.U32 R15, RZ, RZ, R0 ;  /* 0x000000ffff0f7224 */ /* 0x000fe200078e0000 */
        /* <DEDUP_REMOVED lines=21> */
[----:B------:R-:W-:Y:S01]  /*5eaa0*/  STL.64 [R1+0x4f0], R24 ;  /* 0x0004f01801007387 */ /* 0x000fe20000100a00 */
[----:B------:R0:W-:Y:S03]  /*5eab0*/  STL.64 [R1+0x4f8], R26 ;  /* 0x0004f81a01007387 */ /* 0x0001e60000100a00 */
[----:B0-----:R-:W2:Y:S02]  /*5eac0*/  LDL.LU.64 R26, [R1+0x25b0] ;  /* 0x0025b000011a7983 */ /* 0x001ea40000300a00 */
[----:B--2---:R-:W-:Y:S02]  /*5ead0*/  HMMA.16816.F32 R16, R16, R26, R20 ;  /* 0x0000001a1010723c */ /* 0x004fe40000001814 */
[----:B------:R-:W2:Y:S01]  /*5eae0*/  LDL.LU.64 R22, [R1+0x25a8] ;  /* 0x0025a80001167983 */ /* 0x000ea20000300a00 */
[----:B------:R-:W2:Y:S01]  /*5eaf0*/  LDL.LU.64 R20, [R1+0x25a0] ;  /* 0x0025a00001147983 */ /* 0x000ea20000300a00 */
[----:B------:R-:W-:-:S02]  /*5eb00*/  MOV R8, R26 ;  /* 0x0000001a00087202 */ /* 0x000fc40000000f00 */
[----:B------:R-:W-:Y:S11]  /*5eb10*/  MOV R9, R27 ;  /* 0x0000001b00097202 */ /* 0x000ff60000000f00 */
[----:B------:R-:W-:Y:S06]  /*5eb20*/  @!UPT UIADD3 URZ, URZ, URZ, URZ ;  /* 0x0000003f3f3ff290 */ /* 0x000fec000fffe03f */
[----:B------:R-:W-:Y:S01]  /*5eb30*/  STL.64 [R1+0x4e0], R16 ;  /* 0x0004e01001007387 */ /* 0x000fe20000100a00 */
[----:B------:R0:W-:Y:S03]  /*5eb40*/  STL.64 [R1+0x4e8], R18 ;  /* 0x0004e81201007387 */ /* 0x0001e60000100a00 */
[----:B0-----:R-:W2:Y:S01]  /*5eb50*/  LDL.LU.64 R18, [R1+0x2598] ;  /* 0x0025980001127983 */ /* 0x001ea20000300a00 */
[----:B------:R-:W2:Y:S02]  /*5eb60*/  LDL.LU.64 R16, [R1+0x2590] ;  /* 0x0025900001107983 */ /* 0x000ea40000300a00 */
[----:B------:R-:W2:Y:S02]  /*5eb70*/  LDL.LU.64 R26, [R1+0x2588] ;  /* 0x00258800011a7983 */ /* 0x000ea40000300a00 */
[----:B------:R0:W-:Y:S01]  /*5eb80*/  STL.64 [R1+0x2538], R10 ;  /* 0x0025380a01007387 */ /* 0x0001e20000100a00 */
[----:B------:R-:W-:Y:S01]  /*5eb90*/  STL.64 [R1+0x2530], R8 ;  /* 0x0025300801007387 */ /* 0x000fe20000100a00 */
[----:B------:R-:W-:-:S02]  /*5eba0*/  MOV R12, R28 ;  /* 0x0000001c000c7202 */ /* 0x000fc40000000f00 */
[----:B------:R-:W-:Y:S01]  /*5ebb0*/  MOV R13, R3 ;  /* 0x00000003000d7202 */ /* 0x000fe20000000f00 */
[----:B--2---:R-:W-:Y:S01]  /*5ebc0*/  HMMA.16816.F32 R24, R16, R26, R20 ;  /* 0x0000001a1018723c */ /* 0x004fe20000001814 */
[----:B------:R-:W2:Y:S01]  /*5ebd0*/  LDL.LU.64 R22, [R1+0x2580] ;  /* 0x0025800001167983 */ /* 0x000ea20000300a00 */
[----:B------:R-:W3:Y:S01]  /*5ebe0*/  LDL.LU.64 R20, [R1+0x2578] ;  /* 0x0025780001147983 */ /* 0x000ee20000300a00 */
[----:B0-----:R-:W-:Y:S01]  /*5ebf0*/  MOV R10, R2 ;  /* 0x00000002000a7202 */ /* 0x001fe20000000f00 */
[----:B------:R-:W-:Y:S11]  /*5ec00*/  IMAD.MOV.U32 R11, RZ, RZ, R0 ;  /* 0x000000ffff0b7224 */ /* 0x000ff600078e0000 */
[----:B------:R-:W-:Y:S09]  /*5ec10*/  @!UPT UIADD3 URZ, URZ, URZ, URZ ;  /* 0x0000003f3f3ff290 */ /* 0x000ff2000fffe03f */
[----:B------:R-:W-:Y:S02]  /*5ec20*/  MOV R2, R26 ;  /* 0x0000001a00027202 */ /* 0x000fe40000000f00 */
[----:B------:R-:W-:Y:S02]  /*5ec30*/  MOV R0, R27 ;  /* 0x0000001b00007202 */ /* 0x000fe40000000f00 */
[----:B------:R-:W-:Y:S02]  /*5ec40*/  MOV R3, R25 ;  /* 0x0000001900037202 */ /* 0x000fe40000000f00 */
[----:B------:R-:W-:Y:S02]  /*5ec50*/  MOV R28, R24 ;  /* 0x00000018001c7202 */ /* 0x000fe40000000f00 */
[----:B------:R-:W4:Y:S01]  /*5ec60*/  LDL.LU R24, [R1+0x7f0] ;  /* 0x0007f00001187983 */ /* 0x000f220000300800 */
[----:B------:R-:W-:Y:S02]  /*5ec70*/  STL [R1+0x21a4], R0 ;  /* 0x0021a40001007387 */ /* 0x000fe40000100800 */
[----:B------:R-:W-:Y:S02]  /*5ec80*/  STL [R1+0x21a0], R2 ;  /* 0x0021a00201007387 */ /* 0x000fe40000100800 */
[----:B------:R-:W-:Y:S01]  /*5ec90*/  STL [R1+0x219c], R3 ;  /* 0x00219c0301007387 */ /* 0x000fe20000100800 */
[----:B------:R-:W-:Y:S01]  /*5eca0*/  STL [R1+0x2198], R28 ;  /* 0x0021981c01007387 */ /* 0x000fe20000100800 */
[----:B------:R-:W-:-:S02]  /*5ecb0*/  MOV R25, R29 ;  /* 0x0000001d00197202 */ /* 0x000fc40000000f00 */
[----:B---3--:R-:W-:Y:S02]  /*5ecc0*/  MOV R26, R21 ;  /* 0x00000015001a7202 */ /* 0x008fe40000000f00 */
[----:B------:R-:W-:Y:S02]  /*5ecd0*/  MOV R27, R20 ;  /* 0x00000014001b7202 */ /* 0x000fe40000000f00 */
[C---:B--2---:R-:W-:Y:S01]  /*5ece0*/  HMMA.16816.F32 R20, R16.reuse, R22, R12 ;  /* 0x000000161014723c */ /* 0x044fe2000000180c */
[----:B------:R-:W2:Y:S11]  /*5ecf0*/  LDL.LU.64 R14, [R1+0x2570] ;  /* 0x00257000010e7983 */ /* 0x000eb60000300a00 */
[----:B------:R-:W-:Y:S11]  /*5ed00*/  @!UPT UIADD3 URZ, URZ, URZ, URZ ;  /* 0x0000003f3f3ff290 */ /* 0x000ff6000fffe03f */
[----:B------:R-:W-:Y:S01]  /*5ed10*/  STL.64 [R1+0x70], R20 ;  /* 0x0000701401007387 */ /* 0x000fe20000100a00 */
[----:B------:R0:W-:Y:S02]  /*5ed20*/  STL [R1+0x78], R22 ;  /* 0x0000781601007387 */ /* 0x0001e40000100800 */
[----:B------:R-:W-:Y:S02]  /*5ed30*/  IMAD.MOV.U32 R29, RZ, RZ, R23 ;  /* 0x000000ffff1d7224 */ /* 0x000fe400078e0017 */
[----:B0-----:R-:W2:Y:S01]  /*5ed40*/  LDL.LU.64 R22, [R1+0x2568] ;  /* 0x0025680001167983 */ /* 0x001ea20000300a00 */
[----:B------:R-:W2:Y:S02]  /*5ed50*/  LDL.LU.64 R20, [R1+0x2560] ;  /* 0x0025600001147983 */ /* 0x000ea40000300a00 */
[----:B------:R0:W-:Y:S01]  /*5ed60*/  STL [R1+0x21a8], R29 ;  /* 0x0021a81d01007387 */ /* 0x0001e20000100800 */
[----:B--2---:R-:W-:Y:S01]  /*5ed70*/  HMMA.16816.F32 R20, R16, R14, R20 ;  /* 0x0000000e1014723c */ /* 0x004fe20000001814 */
[----:B------:R-:W2:Y:S01]  /*5ed80*/  LDL.LU.64 R14, [R1+0x2558] ;  /* 0x00255800010e7983 */ /* 0x000ea20000300a00 */
[----:B------:R-:W2:Y:S11]  /*5ed90*/  LDL.LU.64 R12, [R1+0x2550] ;  /* 0x00255000010c7983 */ /* 0x000eb60000300a00 */
[----:B------:R-:W-:Y:S11]  /*5eda0*/  @!UPT UIADD3 URZ, URZ, URZ, URZ ;  /* 0x0000003f3f3ff290 */ /* 0x000ff6000fffe03f */
[----:B------:R-:W-:Y:S02]  /*5edb0*/  MOV R28, R23 ;  /* 0x00000017001c7202 */ /* 0x000fe40000000f00 */
[----:B------:R-:W-:Y:S02]  /*5edc0*/  MOV R3, R22 ;  /* 0x0000001600037202 */ /* 0x000fe40000000f00 */
[----:B------:R-:W-:Y:S02]  /*5edd0*/  MOV R2, R21 ;  /* 0x0000001500027202 */ /* 0x000fe40000000f00 */
[----:B------:R-:W-:Y:S01]  /*5ede0*/  MOV R0, R20 ;  /* 0x0000001400007202 */ /* 0x000fe20000000f00 */
[----:B------:R-:W-:Y:S01]  /*5edf0*/  STL [R1+0x21fc], R28 ;  /* 0x0021fc1c01007387 */ /* 0x000fe20000100800 */
[----:B------:R-:W-:Y:S02]  /*5ee00*/  STL [R1+0x21f8], R3 ;  /* 0x0021f80301007387 */ /* 0x000fe40000100800 */
[----:B------:R-:W-:Y:S02]  /*5ee10*/  STL [R1+0x21f4], R2 ;  /* 0x0021f40201007387 */ /* 0x000fe40000100800 */
[----:B------:R-:W-:Y:S01]  /*5ee20*/  STL [R1+0x21f0], R0 ;  /* 0x0021f00001007387 */ /* 0x000fe20000100800 */
[----:B------:R-:W-:-:S02]  /*5ee30*/  MOV R22, R5 ;  /* 0x0000000500167202 */ /* 0x000fc40000000f00 */
[----:B------:R-:W-:Y:S01]  /*5ee40*/  MOV R23, R4 ;  /* 0x0000000400177202 */ /* 0x000fe20000000f00 */
[C---:B--2---:R-:W-:Y:S01]  /*5ee50*/  HMMA.16816.F32 R12, R16.reuse, R6, R12 ;  /* 0x00000006100c723c */ /* 0x044fe2000000180c */
[----:B------:R-:W2:Y:S01]  /*5ee60*/  LDL.LU.64 R6, [R1+0x2548] ;  /* 0x0025480001067983 */ /* 0x000ea20000300a00 */
[----:B------:R-:W2:Y:S11]  /*5ee70*/  LDL.LU.64 R4, [R1+0x2540] ;  /* 0x0025400001047983 */ /* 0x000eb60000300a00 */
[----:B------:R-:W-:Y:S10]  /*5ee80*/  @!UPT UIADD3 URZ, URZ, URZ, URZ ;  /* 0x0000003f3f3ff290 */ /* 0x000ff4000fffe03f */
[----:B------:R1:W-:Y:S01]  /*5ee90*/  STL.64 [R1+0x30], R12 ;  /* 0x0000300c01007387 */ /* 0x0003e20000100a00 */
[----:B------:R3:W-:Y:S01]  /*5eea0*/  STL [R1+0x38], R14 ;  /* 0x0000380e01007387 */ /* 0x0007e20000100800 */
[----:B0-----:R-:W-:Y:S02]  /*5eeb0*/  MOV R29, R15 ;  /* 0x0000000f001d7202 */ /* 0x001fe40000000f00 */
[----:B-1----:R-:W4:Y:S01]  /*5eec0*/  LDL.LU R12, [R1+0x800] ;  /* 0x00080000010c7983 */ /* 0x002f220000300800 */
[----:B------:R-:W4:Y:S02]  /*5eed0*/  LDL.LU R13, [R1+0x804] ;  /* 0x00080400010d7983 */ /* 0x000f240000300800 */
[----:B---3--:R-:W3:Y:S02]  /*5eee0*/  LDL.LU R14, [R1+0x808] ;  /* 0x00080800010e7983 */ /* 0x008ee40000300800 */
[----:B------:R-:W3:Y:S01]  /*5eef0*/  LDL.LU R15, [R1+0x80c] ;  /* 0x00080c00010f7983 */ /* 0x000ee20000300800 */
[----:B------:R-:W-:Y:S01]  /*5ef00*/  STL [R1+0x2210], R29 ;  /* 0x0022101d01007387 */ /* 0x000fe20000100800 */
[C---:B--2---:R-:W-:Y:S03]  /*5ef10*/  HMMA.16816.F32 R4, R16.reuse, R10, R4 ;  /* 0x0000000a1004723c */ /* 0x044fe60000001804 */
[----:B------:R-:W3:Y:S01]  /*5ef20*/  LDL.LU.64 R10, [R1+0x2538] ;  /* 0x00253800010a7983 */ /* 0x000ee20000300a00 */
[----:B------:R-:W2:Y:S04]  /*5ef30*/  LDL.LU.64 R8, [R1+0x2530] ;  /* 0x0025300001087983 */ /* 0x000ea80000300a00 */
[C---:B----4-:R-:W-:Y:S11]  /*5ef40*/  HMMA.16816.F32 R20, R16.reuse, R22, R24 ;  /* 0x000000161014723c */ /* 0x050ff60000001818 */
[----:B------:R-:W-:Y:S05]  /*5ef50*/  @!UPT UIADD3 URZ, URZ, URZ, URZ ;  /* 0x0000003f3f3ff290 */ /* 0x000fea000fffe03f */
[----:B------:R-:W-:Y:S01]  /*5ef60*/  IMAD.MOV.U32 R28, RZ, RZ, R4 ;  /* 0x000000ffff1c7224 */ /* 0x000fe200078e0004 */
[----:B------:R-:W-:Y:S02]  /*5ef70*/  MOV R2, R6 ;  /* 0x0000000600027202 */ /* 0x000fe40000000f00 */
[----:B------:R-:W-:Y:S02]  /*5ef80*/  MOV R0, R7 ;  /* 0x0000000700007202 */ /* 0x000fe40000000f00 */
[----:B--2---:R-:W-:Y:S02]  /*5ef90*/  MOV R6, R8 ;  /* 0x0000000800067202 */ /* 0x004fe40000000f00 */
[----:B------:R-:W-:Y:S01]  /*5efa0*/  MOV R7, R9 ;  /* 0x0000000900077202 */ /* 0x000fe20000000f00 */
[----:B------:R-:W2:Y:S01]  /*5efb0*/  LDL.LU R8, [R1+0x252c] ;  /* 0x00252c0001087983 */ /* 0x000ea20000300800 */
[----:B------:R-:W4:Y:S02]  /*5efc0*/  LDL.LU R9, [R1+0x2528] ;  /* 0x0025280001097983 */ /* 0x000f240000300800 */
[----:B------:R-:W-:Y:S02]  /*5efd0*/  STL [R1+0x2214], R28 ;  /* 0x0022141c01007387 */ /* 0x000fe40000100800 */
[----:B------:R-:W4:Y:S01]  /*5efe0*/  LDL.LU.64 R26, [R1+0x2520] ;  /* 0x00252000011a7983 */ /* 0x000f220000300a00 */
[----:B------:R-:W-:Y:S01]  /*5eff0*/  STL.64 [R1+0x20e8], R22 ;  /* 0x0020e81601007387 */ /* 0x000fe20000100a00 */
[----:B------:R0:W-:Y:S03]  /*5f000*/  STL.64 [R1+0x20e0], R20 ;  /* 0x0020e01401007387 */ /* 0x0001e60000100a00 */
[----:B0-----:R-:W4:Y:S01]  /*5f010*/  LDL.LU R20, [R1] ;  /* 0x0000000001147983 */ /* 0x001f220000300800 */
[----:B------:R-:W4:Y:S01]  /*5f020*/  LDL.LU R21, [R1+0x4] ;  /* 0x0000040001157983 */ /* 0x000f220000300800 */
[----:B---3--:R-:W-:Y:S01]  /*5f030*/  HMMA.16816.F32 R12, R16, R10, R12 ;  /* 0x0000000a100c723c */ /* 0x008fe2000000180c */
[----:B--2---:R-:W-:-:S02]  /*5f040*/  MOV R23, R8 ;  /* 0x0000000800177202 */ /* 0x004fc40000000f00 */
[----:B----4-:R-:W-:Y:S01]  /*5f050*/  MOV R22, R9 ;  /* 0x0000000900167202 */ /* 0x010fe20000000f00 */
[----:B------:R0:W-:Y:S04]  /*5f060*/  STL.64 [R1+0x24f0], R20 ;  /* 0x0024f01401007387 */ /* 0x0001e80000100a00 */
[----:B0-----:R-:W2:Y:S01]  /*5f070*/  LDL.LU R20, [R1+0x7e0] ;  /* 0x0007e00001147983 */ /* 0x001ea20000300800 */
[----:B------:R-:W2:Y:S02]  /*5f080*/  LDL.LU R21, [R1+0x7e4] ;  /* 0x0007e40001157983 */ /* 0x000ea40000300800 */
[----:B------:R-:W3:Y:S02]  /*5f090*/  LDL R8, [R1+0x20] ;  /* 0x0000200001087983 */ /* 0x000ee40000100800 */
[----:B------:R-:W3:Y:S02]  /*5f0a0*/  LDL R9, [R1+0x24] ;  /* 0x0000240001097983 */ /* 0x000ee40000100800 */
[----:B---3--:R-:W-:Y:S08]  /*5f0b0*/  STL.64 [R1+0x24f8], R8 ;  /* 0x0024f80801007387 */ /* 0x008ff00000100a00 */
[----:B------:R-:W-:Y:S02]  /*5f0c0*/  STL.64 [R1+0x20f8], R14 ;  /* 0x0020f80e01007387 */ /* 0x000fe40000100a00 */
[----:B------:R0:W-:Y:S02]  /*5f0d0*/  STL.64 [R1+0x20f0], R12 ;  /* 0x0020f00c01007387 */ /* 0x0001e40000100a00 */
[----:B0-----:R-:W3:Y:S01]  /*5f0e0*/  LDL.LU.64 R12, [R1+0x80] ;  /* 0x00008000010c7983 */ /* 0x001ee20000300a00 */
[----:B------:R-:W4:Y:S02]  /*5f0f0*/  LDL R24, [R1+0x40] ;  /* 0x0000400001187983 */ /* 0x000f240000100800 */
[----:B------:R-:W4:Y:S02]  /*5f100*/  LDL R25, [R1+0x44] ;  /* 0x0000440001197983 */ /* 0x000f240000100800 */
[----:B----4-:R0:W-:Y:S04]  /*5f110*/  STL.64 [R1+0x2500], R24 ;  /* 0x0025001801007387 */ /* 0x0101e80000100a00 */
[----:B0-----:R-:W4:Y:S01]  /*5f120*/  LDL.LU R24, [R1+0x4c0] ;  /* 0x0004c00001187983 */ /* 0x001f220000300800 */
[----:B------:R-:W4:Y:S02]  /*5f130*/  LDL.LU R25, [R1+0x4c4] ;  /* 0x0004c40001197983 */ /* 0x000f240000300800 */
[----:B------:R0:W-:Y:S01]  /*5f140*/  STL.64 [R1+0x2510], R26 ;  /* 0x0025101a01007387 */ /* 0x0001e20000100a00 */
[----:B----4-:R1:W-:Y:S01]  /*5f150*/  STL.64 [R1+0x2508], R24 ;  /* 0x0025081801007387 */ /* 0x0103e20000100a00 */
[----:B------:R-:W4:Y:S02]  /*5f160*/  LDL.64 R8, [R1+0x60] ;  /* 0x0000600001087983 */ /* 0x000f240000100a00 */
[----:B0-----:R-:W3:Y:S02]  /*5f170*/  LDL R26, [R1+0x308] ;  /* 0x00030800011a7983 */ /* 0x001ee40000100800 */
[----:B------:R-:W3:Y:S01]  /*5f180*/  LDL R27, [R1+0x30c] ;  /* 0x00030c00011b7983 */ /* 0x000ee20000100800 */
[----:B------:R-:W-:-:S02]  /*5f190*/  MOV R3, R5 ;  /* 0x0000000500037202 */ /* 0x000fc40000000f00 */
[----:B--2---:R-:W-:Y:S01]  /*5f1a0*/  HMMA.16816.F32 R4, R16, R6, R20 ;  /* 0x000000061004723c */ /* 0x004fe20000001814 */
[----:B-1----:R-:W3:Y:S04]  /*5f1b0*/  LDL R24, [R1+0x300] ;  /* 0x0003000001187983 */ /* 0x002ee80000100800 */
[----:B------:R-:W3:Y:S04]  /*5f1c0*/  LDL R25, [R1+0x304] ;  /* 0x0003040001197983 */ /* 0x000ee80000100800 */
[----:B----4-:R0:W-:Y:S04]  /*5f1d0*/  STL.64 [R1+0x2518], R8 ;  /* 0x0025180801007387 */ /* 0x0101e80000100a00 */
        /* <DEDUP_REMOVED lines=15> */
[----:B0-----:R-:W2:Y:S01]  /*5f2d0*/  LDL.LU R16, [R1+0x7a0] ;  /* 0x0007a00001107983 */ /* 0x001ea20000300800 */
[----:B------:R-:W2:Y:S02]  /*5f2e0*/  LDL.LU R17, [R1+0x7a4] ;  /* 0x0007a40001117983 */ /* 0x000ea40000300800 */
[----:B------:R-:W2:Y:S02]  /*5f2f0*/  LDL.LU R18, [R1+0x7a8] ;  /* 0x0007a80001127983 */ /* 0x000ea40000300800 */
[----:B------:R-:W2:Y:S01]  /*5f300*/  LDL.LU R19, [R1+0x7ac] ;  /* 0x0007ac0001137983 */ /* 0x000ea20000300800 */
[----:B------:R0:W-:Y:S01]  /*5f310*/  STL [R1+0x20cc], R4 ;  /* 0x0020cc0401007387 */ /* 0x0001e20000100800 */
[----:B------:R1:W-:Y:S02]  /*5f320*/  STL [R1+0x20c8], R5 ;  /* 0x0020c80501007387 */ /* 0x0003e40000100800 */
[----:B------:R3:W-:Y:S02]  /*5f330*/  STL [R1+0x20c4], R6 ;  /* 0x0020c40601007387 */ /* 0x0007e40000100800 */
[----:B------:R4:W-:Y:S01]  /*5f340*/  STL [R1+0x20c0], R7 ;  /* 0x0020c00701007387 */ /* 0x0009e20000100800 */
[----:B0-----:R-:W2:Y:S01]  /*5f350*/  LDL.LU R4, [R1+0x7b0] ;  /* 0x0007b00001047983 */ /* 0x001ea20000300800 */
[----:B-1----:R-:W2:Y:S02]  /*5f360*/  LDL.LU R5, [R1+0x7b4] ;  /* 0x0007b40001057983 */ /* 0x002ea40000300800 */
[----:B---3--:R-:W2:Y:S02]  /*5f370*/  LDL.LU R6, [R1+0x7b8] ;  /* 0x0007b80001067983 */ /* 0x008ea40000300800 */
[----:B----4-:R-:W2:Y:S01]  /*5f380*/  LDL.LU R7, [R1+0x7bc] ;  /* 0x0007bc0001077983 */ /* 0x010ea20000300800 */
[----:B------:R-:W3:Y:S01]  /*5f390*/  LDL.LU.64 R8, [R1+0x2518] ;  /* 0x0025180001087983 */ /* 0x000ee20000300a00 */
[----:B------:R-:W-:Y:S02]  /*5f3a0*/  STL.64 [R1+0x4d0], R24 ;  /* 0x0004d01801007387 */ /* 0x000fe40000100a00 */
[----:B------:R0:W-:Y:S02]  /*5f3b0*/  STL.64 [R1+0x4d8], R26 ;  /* 0x0004d81a01007387 */ /* 0x0001e40000100a00 */
[----:B0-----:R-:W3:Y:S01]  /*5f3c0*/  LDL.LU.64 R26, [R1+0x2510] ;  /* 0x00251000011a7983 */ /* 0x001ee20000300a00 */
[----:B------:R-:W3:Y:S02]  /*5f3d0*/  LDL.LU.64 R24, [R1+0x2508] ;  /* 0x0025080001187983 */ /* 0x000ee40000300a00 */
[----:B------:R0:W-:Y:S02]  /*5f3e0*/  STL.64 [R1+0x2498], R12 ;  /* 0x0024980c01007387 */ /* 0x0001e40000100a00 */
[----:B0-----:R-:W4:Y:S01]  /*5f3f0*/  LDL.LU R12, [R1+0x780] ;  /* 0x00078000010c7983 */ /* 0x001f220000300800 */
[----:B------:R-:W4:Y:S02]  /*5f400*/  LDL.LU R13, [R1+0x784] ;  /* 0x00078400010d7983 */ /* 0x000f240000300800 */
[----:B------:R-:W2:Y:S02]  /*5f410*/  LDL.LU R14, [R1+0x788] ;  /* 0x00078800010e7983 */ /* 0x000ea40000300800 */
[----:B------:R-:W2:Y:S02]  /*5f420*/  LDL.LU R15, [R1+0x78c] ;  /* 0x00078c00010f7983 */ /* 0x000ea40000300800 */
[----:B--2---:R-:W-:Y:S01]  /*5f430*/  STL.64 [R1+0x24d8], R14 ;  /* 0x0024d80e01007387 */ /* 0x004fe20000100a00 */
[----:B----4-:R0:W-:Y:S03]  /*5f440*/  STL.64 [R1+0x24d0], R12 ;  /* 0x0024d00c01007387 */ /* 0x0101e60000100a00 */
[----:B0-----:R-:W3:Y:S01]  /*5f450*/  LDL.LU.64 R12, [R1+0x300] ;  /* 0x00030000010c7983 */ /* 0x001ee20000300a00 */
[----:B------:R-:W3:Y:S02]  /*5f460*/  LDL.LU.64 R14, [R1+0x308] ;  /* 0x00030800010e7983 */ /* 0x000ee40000300a00 */
[C---:B---3--:R-:W-:Y:S11]  /*5f470*/  HMMA.16816.F32 R24, R12.reuse, R8, R24 ;  /* 0x000000080c18723c */ /* 0x048ff60000001818 */
[----:B------:R-:W-:Y:S11]  /*5f480*/  @!UPT UIADD3 URZ, URZ, URZ, URZ ;  /* 0x0000003f3f3ff290 */ /* 0x000ff6000fffe03f */
[----:B------:R-:W-:Y:S01]  /*5f490*/  @!UPT UIADD3 URZ, URZ, URZ, URZ ;  /* 0x0000003f3f3ff290 */ /* 0x000fe2000fffe03f */
[----:B------:R0:W-:Y:S01]  /*5f4a0*/  STL.64 [R1+0x4c0], R24 ;  /* 0x0004c01801007387 */ /* 0x0001e20000100a00 */
[----:B------:R1:W-:Y:S03]  /*5f4b0*/  STL.64 [R1+0x4c8], R26 ;  /* 0x0004c81a01007387 */ /* 0x0003e60000100a00 */
[----:B0-----:R-:W1:Y:S01]  /*5f4c0*/  LDL.LU.64 R24, [R1+0x2500] ;  /* 0x0025000001187983 */ /* 0x001e620000300a00 */
[----:B------:R-:W-:Y:S01]  /*5f4d0*/  IMAD.MOV.U32 R29, RZ, RZ, R8 ;  /* 0x000000ffff1d7224 */ /* 0x000fe200078e0008 */
[----:B------:R-:W-:Y:S02]  /*5f4e0*/  MOV R28, R9 ;  /* 0x00000009001c7202 */ /* 0x000fe40000000f00 */
[----:B------:R-:W2:Y:S01]  /*5f4f0*/  LDL.LU.64 R8, [R1+0x24f8] ;  /* 0x0024f80001087983 */ /* 0x000ea20000300a00 */
[C---:B-1----:R-:W-:Y:S03]  /*5f500*/  HMMA.16816.F32 R24, R12.reuse, R24, R20 ;  /* 0x000000180c18723c */ /* 0x042fe60000001814 */
[----:B------:R-:W3:Y:S05]  /*5f510*/  LDL.LU.64 R20, [R1+0x24f0] ;  /* 0x0024f00001147983 */ /* 0x000eea0000300a00 */
[----:B--2---:R-:W-:Y:S01]  /*5f520*/  HMMA.16816.F32 R8, R12, R8, R4 ;  /* 0x000000080c08723c */ /* 0x004fe20000001804 */
[----:B------:R-:W-:Y:S01]  /*5f530*/  IMAD.MOV.U32 R22, RZ, RZ, R14 ;  /* 0x000000ffff167224 */ /* 0x000fe200078e000e */
[----:B------:R-:W-:Y:S11]  /*5f540*/  MOV R23, R15 ;  /* 0x0000000f00177202 */ /* 0x000ff60000000f00 */
[----:B------:R-:W-:Y:S02]  /*5f550*/  @!UPT UIADD3 URZ, URZ, URZ, URZ ;  /* 0x0000003f3f3ff290 */ /* 0x000fe4000fffe03f */
[----:B------:R0:W-:Y:S01]  /*5f560*/  STL.64 [R1+0x4b0], R24 ;  /* 0x0004b01801007387 */ /* 0x0001e20000100a00 */
[----:B------:R1:W-:Y:S08]  /*5f570*/  STL.64 [R1+0x4b8], R26 ;  /* 0x0004b81a01007387 */ /* 0x0003f00000100a00 */
[----:B------:R-:W-:Y:S02]  /*5f580*/  MOV R6, R8 ;  /* 0x0000000800067202 */ /* 0x000fe40000000f00 */
[----:B------:R-:W-:Y:S01]  /*5f590*/  MOV R7, R9 ;  /* 0x0000000900077202 */ /* 0x000fe20000000f00 */
[----:B------:R-:W-:Y:S01]  /*5f5a0*/  MOV R8, R12 ;  /* 0x0000000c00087202 */ /* 0x000fe20000000f00 */
[----:B------:R-:W-:Y:S01]  /*5f5b0*/  MOV R9, R13 ;  /* 0x0000000d00097202 */ /* 0x000fe20000000f00 */
[----:B0-----:R-:W2:Y:S01]  /*5f5c0*/  LDL.LU.64 R24, [R1+0x24e8] ;  /* 0x0024e80001187983 */ /* 0x001ea20000300a00 */
[----:B-1----:R-:W-:-:S02]  /*5f5d0*/  MOV R26, R10 ;  /* 0x0000000a001a7202 */ /* 0x002fc40000000f00 */
[----:B------:R-:W-:Y:S02]  /*5f5e0*/  MOV R27, R11 ;  /* 0x0000000b001b7202 */ /* 0x000fe40000000f00 */
[----:B------:R-:W4:Y:S01]  /*5f5f0*/  LDL.LU.64 R10, [R1+0x24e0] ;  /* 0x0024e000010a7983 */ /* 0x000f220000300a00 */
[----:B---3--:R-:W-:Y:S03]  /*5f600*/  HMMA.16816.F32 R16, R12, R20, R16 ;  /* 0x000000140c10723c */ /* 0x008fe60000001810 */
[----:B------:R-:W3:Y:S01]  /*5f610*/  LDL.LU.64 R14, [R1+0x24d8] ;  /* 0x0024d800010e7983 */ /* 0x000ee20000300a00 */
[----:B------:R-:W3:Y:S11]  /*5f620*/  LDL.LU.64 R12, [R1+0x24d0] ;  /* 0x0024d000010c7983 */ /* 0x000ef60000300a00 */
[----:B------:R-:W-:Y:S08]  /*5f630*/  @!UPT UIADD3 URZ, URZ, URZ, URZ ;  /* 0x0000003f3f3ff290 */ /* 0x000ff0000fffe03f */
[----:B------:R0:W-:Y:S01]  /*5f640*/  STL.64 [R1+0x490], R16 ;  /* 0x0004901001007387 */ /* 0x0001e20000100a00 */
[----:B------:R-:W-:Y:S02]  /*5f650*/  MOV R4, R18 ;  /* 0x0000001200047202 */ /* 0x000fe40000000f00 */
[----:B------:R-:W-:Y:S02]  /*5f660*/  MOV R5, R19 ;  /* 0x0000001300057202 */ /* 0x000fe40000000f00 */
[----:B------:R-:W3:Y:S04]  /*5f670*/  LDL.LU.64 R18, [R1+0x24c8] ;  /* 0x0024c80001127983 */ /* 0x000ee80000300a00 */
[----:B0-----:R-:W3:Y:S01]  /*5f680*/  LDL.LU.64 R16, [R1+0x24c0] ;  /* 0x0024c00001107983 */ /* 0x001ee20000300a00 */
[----:B------:R0:W-:Y:S02]  /*5f690*/  STL.64 [R1+0x2460], R20 ;  /* 0x0024601401007387 */ /* 0x0001e40000100a00 */
[----:B0-----:R-:W-:-:S02]  /*5f6a0*/  MOV R20, R8 ;  /* 0x0000000800147202 */ /* 0x001fc40000000f00 */
[----:B------:R-:W-:Y:S01]  /*5f6b0*/  MOV R21, R9 ;  /* 0x0000000900157202 */ /* 0x000fe20000000f00 */
[----:B------:R-:W3:Y:S01]  /*5f6c0*/  LDL.LU R8, [R1+0x24bc] ;  /* 0x0024bc0001087983 */ /* 0x000ee20000300800 */
[----:B------:R-:W3:Y:S02]  /*5f6d0*/  LDL.LU R9, [R1+0x24b8] ;  /* 0x0024b80001097983 */ /* 0x000ee40000300800 */
[----:B------:R-:W-:Y:S02]  /*5f6e0*/  STL.64 [R1+0x20d8], R6 ;  /* 0x0020d80601007387 */ /* 0x000fe40000100a00 */
[----:B------:R0:W-:Y:S02]  /*5f6f0*/  STL.64 [R1+0x20d0], R4 ;  /* 0x0020d00401007387 */ /* 0x0001e40000100a00 */
[----:B0-----:R-:W-:Y:S02]  /*5f700*/  MOV R4, R29 ;  /* 0x0000001d00047202 */ /* 0x001fe40000000f00 */
[----:B------:R-:W-:Y:S01]  /*5f710*/  MOV R5, R28 ;  /* 0x0000001c00057202 */ /* 0x000fe20000000f00 */
[----:B--2---:R-:W-:Y:S01]  /*5f720*/  IMAD.MOV.U32 R6, RZ, RZ, R24 ;  /* 0x000000ffff067224 */ /* 0x004fe200078e0018 */
[----:B------:R-:W-:-:S03]  /*5f730*/  MOV R7, R25 ;  /* 0x0000001900077202 */ /* 0x000fc60000000f00 */
[----:B------:R0:W-:Y:S04]  /*5f740*/  STL.64 [R1+0x2488], R4 ;  /* 0x0024880401007387 */ /* 0x0001e80000100a00 */
        /* <DEDUP_REMOVED lines=11> */
[C---:B--2---:R-:W-:Y:S08]  /*5f800*/  HMMA.16816.F32 R12, R20.reuse, R16, R12 ;  /* 0x00000010140c723c */ /* 0x044ff0000000180c */
[----:B------:R-:W-:Y:S11]  /*5f810*/  HMMA.16816.F32 R20, R20, R24, R4 ;  /* 0x000000181414723c */ /* 0x000ff60000001804 */
[----:B------:R-:W-:Y:S04]  /*5f820*/  @!UPT UIADD3 URZ, URZ, URZ, URZ ;  /* 0x0000003f3f3ff290 */ /* 0x000fe8000fffe03f */
[----:B------:R0:W-:Y:S01]  /*5f830*/  STL.64 [R1+0x470], R12 ;  /* 0x0004700c01007387 */ /* 0x0001e20000100a00 */
[----:B------:R-:W-:Y:S03]  /*5f840*/  STL.64 [R1+0x478], R14 ;  /* 0x0004780e01007387 */ /* 0x000fe60000100a00 */
[----:B0-----:R-:W2:Y:S01]  /*5f850*/  LDL.LU.64 R12, [R1+0x2498] ;  /* 0x00249800010c7983 */ /* 0x001ea20000300a00 */
[----:B---3--:R-:W-:Y:S02]  /*5f860*/  STL.64 [R1+0x2428], R18 ;  /* 0x0024281201007387 */ /* 0x008fe40000100a00 */
[----:B------:R0:W-:Y:S02]  /*5f870*/  STL.64 [R1+0x2420], R16 ;  /* 0x0024201001007387 */ /* 0x0001e40000100a00 */
[----:B0-----:R-:W2:Y:S01]  /*5f880*/  LDL.LU.64 R16, [R1+0x2e0] ;  /* 0x0002e00001107983 */ /* 0x001ea20000300a00 */
[----:B------:R-:W2:Y:S02]  /*5f890*/  LDL.LU.64 R18, [R1+0x2e8] ;  /* 0x0002e80001127983 */ /* 0x000ea40000300a00 */
[----:B------:R-:W2:Y:S02]  /*5f8a0*/  LDL.LU R4, [R1+0x760] ;  /* 0x0007600001047983 */ /* 0x000ea40000300800 */
[----:B------:R0:W-:Y:S01]  /*5f8b0*/  STL.64 [R1+0x460], R20 ;  /* 0x0004601401007387 */ /* 0x0001e20000100a00 */
[----:B------:R1:W-:Y:S01]  /*5f8c0*/  STL.64 [R1+0x468], R22 ;  /* 0x0004681601007387 */ /* 0x0003e20000100a00 */
[----:B------:R-:W2:Y:S02]  /*5f8d0*/  LDL.LU R5, [R1+0x764] ;  /* 0x0007640001057983 */ /* 0x000ea40000300800 */
[----:B------:R-:W2:Y:S02]  /*5f8e0*/  LDL.LU R6, [R1+0x768] ;  /* 0x0007680001067983 */ /* 0x000ea40000300800 */
[----:B------:R-:W2:Y:S01]  /*5f8f0*/  LDL.LU R7, [R1+0x76c] ;  /* 0x00076c0001077983 */ /* 0x000ea20000300800 */
[----:B0-----:R-:W3:Y:S01]  /*5f900*/  LDL.LU R20, [R1+0x420] ;  /* 0x0004200001147983 */ /* 0x001ee20000300800 */
[----:B------:R-:W3:Y:S02]  /*5f910*/  LDL.LU R21, [R1+0x424] ;  /* 0x0004240001157983 */ /* 0x000ee40000300800 */
[----:B-1----:R-:W2:Y:S02]  /*5f920*/  LDL.LU R22, [R1+0x428] ;  /* 0x0004280001167983 */ /* 0x002ea40000300800 */
[----:B------:R-:W2:Y:S02]  /*5f930*/  LDL.LU R23, [R1+0x42c] ;  /* 0x00042c0001177983 */ /* 0x000ea40000300800 */
[----:B--2---:R-:W-:Y:S01]  /*5f940*/  STL.64 [R1+0x2470], R22 ;  /* 0x0024701601007387 */ /* 0x004fe20000100a00 */
[----:B---3--:R0:W-:Y:S03]  /*5f950*/  STL.64 [R1+0x2468], R20 ;  /* 0x0024681401007387 */ /* 0x0081e60000100a00 */
[----:B0-----:R-:W2:Y:S04]  /*5f960*/  LDL.64 R20, [R1+0x40] ;  /* 0x0000400001147983 */ /* 0x001ea80000100a00 */
[----:B--2---:R0:W-:Y:S04]  /*5f970*/  STL.64 [R1+0x2480], R20 ;  /* 0x0024801401007387 */ /* 0x0041e80000100a00 */
        /* <DEDUP_REMOVED lines=8> */
[----:B------:R-:W2:Y:S02]  /*5fa00*/  LDL.LU R26, [R1+0x408] ;  /* 0x00040800011a7983 */ /* 0x000ea40000300800 */
[----:B------:R-:W2:Y:S02]  /*5fa10*/  LDL.LU R27, [R1+0x40c] ;  /* 0x00040c00011b7983 */ /* 0x000ea40000300800 */
[----:B--2---:R4:W-:Y:S01]  /*5fa20*/  STL.64 [R1+0x2448], R26 ;  /* 0x0024481a01007387 */ /* 0x0049e20000100a00 */
[----:B---3--:R0:W-:Y:S01]  /*5fa30*/  STL.64 [R1+0x2440], R24 ;  /* 0x0024401801007387 */ /* 0x0081e20000100a00 */
[----:B----4-:R-:W-:-:S02]  /*5fa40*/  MOV R26, R11 ;  /* 0x0000000b001a7202 */ /* 0x010fc40000000f00 */
[----:B0-----:R-:W2:Y:S01]  /*5fa50*/  LDL.LU R24, [R1+0x410] ;  /* 0x0004100001187983 */ /* 0x001ea20000300800 */
[----:B------:R-:W-:Y:S02]  /*5fa60*/  MOV R25, R10 ;  /* 0x0000000a00197202 */ /* 0x000fe40000000f00 */
[----:B------:R-:W3:Y:S02]  /*5fa70*/  LDL.LU R10, [R1+0x2494] ;  /* 0x00249400010a7983 */ /* 0x000ee40000300800 */
[----:B------:R-:W4:Y:S01]  /*5fa80*/  LDL.LU R11, [R1+0x2490] ;  /* 0x00249000010b7983 */ /* 0x000f220000300800 */
[----:B------:R-:W2:Y:S01]  /*5fa90*/  LDL.LU R27, [R1+0x41c] ;  /* 0x00041c00011b7983 */ /* 0x000ea20000300800 */
[C---:B------:R-:W-:Y:S03]  /*5faa0*/  HMMA.16816.F32 R4, R16.reuse, R12, R4 ;  /* 0x0000000c1004723c */ /* 0x040fe60000001804 */
[----:B--2---:R-:W-:Y:S01]  /*5fab0*/  STL.64 [R1+0x2458], R26 ;  /* 0x0024581a01007387 */ /* 0x004fe20000100a00 */
[----:B------:R0:W-:Y:S03]  /*5fac0*/  STL.64 [R1+0x2450], R24 ;  /* 0x0024501801007387 */ /* 0x0001e60000100a00 */
[----:B0-----:R-:W2:Y:S04]  /*5fad0*/  LDL.64 R24, [R1+0x20] ;  /* 0x0000200001187983 */ /* 0x001ea80000100a00 */
[----:B--2---:R0:W-:Y:S04]  /*5fae0*/  STL.64 [R1+0x2478], R24 ;  /* 0x0024781801007387 */ /* 0x0041e80000100a00 */
[----:B0-----:R-:W2:Y:S01]  /*5faf0*/  LDL.LU R24, [R1+0x430] ;  /* 0x0004300001187983 */ /* 0x001ea20000300800 */
[----:B------:R-:W2:Y:S07]  /*5fb00*/  LDL.LU R25, [R1+0x434] ;  /* 0x0004340001197983 */ /* 0x000eae0000300800 */
[----:B------:R0:W-:Y:S02]  /*5fb10*/  STL.64 [R1+0x450], R4 ;  /* 0x0004500401007387 */ /* 0x0001e40000100a00 */
[----:B------:R-:W-:Y:S01]  /*5fb20*/  STL.64 [R1+0x458], R6 ;  /* 0x0004580601007387 */ /* 0x000fe20000100a00 */
[----:B0-----:R-:W2:Y:S02]  /*5fb30*/  LDL.LU.64 R4, [R1+0x2488] ;  /* 0x0024880001047983 */ /* 0x001ea40000300a00 */
[C---:B--2---:R-:W-:Y:S11]  /*5fb40*/  HMMA.16816.F32 R20, R16.reuse, R4, R20 ;  /* 0x000000041014723c */ /* 0x044ff60000001814 */
[----:B------:R-:W-:Y:S11]  /*5fb50*/  @!UPT UIADD3 URZ, URZ, URZ, URZ ;  /* 0x0000003f3f3ff290 */ /* 0x000ff6000fffe03f */
[----:B------:R-:W-:Y:S01]  /*5fb60*/  @!UPT UIADD3 URZ, URZ, URZ, URZ ;  /* 0x0000003f3f3ff290 */ /* 0x000fe2000fffe03f */
[----:B------:R0:W-:Y:S04]  /*5fb70*/  STL.64 [R1+0x440], R20 ;  /* 0x0004401401007387 */ /* 0x0001e80000100a00 */
[----:B0-----:R-:W2:Y:S01]  /*5fb80*/  LDL.LU.64 R20, [R1+0x2480] ;  /* 0x0024800001147983 */ /* 0x001ea20000300a00 */
[----:B----4-:R-:W-:Y:S02]  /*5fb90*/  MOV R26, R11 ;  /* 0x0000000b001a7202 */ /* 0x010fe40000000f00 */
[----:B---3--:R-:W-:Y:S01]  /*5fba0*/  MOV R27, R10 ;  /* 0x0000000a001b7202 */ /* 0x008fe20000000f00 */
[----:B------:R0:W-:Y:S01]  /*5fbb0*/  STL.64 [R1+0x2408], R4 ;  /* 0x0024080401007387 */ /* 0x0001e20000100a00 */
[----:B------:R-:W-:Y:S02]  /*5fbc0*/  MOV R10, R22 ;  /* 0x00000016000a7202 */ /* 0x000fe40000000f00 */
[----:B------:R-:W-:Y:S01]  /*5fbd0*/  MOV R11, R23 ;  /* 0x00000017000b7202 */ /* 0x000fe20000000f00 */
[----:B0-----:R-:W3:Y:S01]  /*5fbe0*/  LDL.LU R4, [R1+0x3f0] ;  /* 0x0003f00001047983 */ /* 0x001ee20000300800 */
[----:B------:R-:W3:Y:S02]  /*5fbf0*/  LDL.LU R5, [R1+0x3f4] ;  /* 0x0003f40001057983 */ /* 0x000ee40000300800 */
[----:B------:R-:W3:Y:S02]  /*5fc00*/  LDL.LU R6, [R1+0x3f8] ;  /* 0x0003f80001067983 */ /* 0x000ee40000300800 */
[----:B------:R-:W3:Y:S01]  /*5fc10*/  LDL.LU R7, [R1+0x3fc] ;  /* 0x0003fc0001077983 */ /* 0x000ee20000300800 */
[C---:B--2---:R-:W-:Y:S01]  /*5fc20*/  HMMA.16816.F32 R24, R16.reuse, R20, R24 ;  /* 0x000000141018723c */ /* 0x044fe20000001818 */
[----:B------:R-:W-:Y:S01]  /*5fc30*/  IMAD.MOV.U32 R15, RZ, RZ, R20 ;  /* 0x000000ffff0f7224 */ /* 0x000fe200078e0014 */
[----:B------:R-:W-:Y:S11]  /*5fc40*/  MOV R14, R21 ;  /* 0x00000015000e7202 */ /* 0x000ff60000000f00 */
[----:B------:R-:W-:Y:S10]  /*5fc50*/  @!UPT UIADD3 URZ, URZ, URZ, URZ ;  /* 0x0000003f3f3ff290 */ /* 0x000ff4000fffe03f */
[----:B------:R0:W-:Y:S01]  /*5fc60*/  STL.64 [R1+0x430], R24 ;  /* 0x0004301801007387 */ /* 0x0001e20000100a00 */
[----:B------:R-:W-:Y:S03]  /*5fc70*/  STL.64 [R1+0x438], R26 ;  /* 0x0004381a01007387 */ /* 0x000fe60000100a00 */
[----:B0-----:R-:W2:Y:S01]  /*5fc80*/  LDL.LU.64 R24, [R1+0x2478] ;  /* 0x0024780001187983 */ /* 0x001ea20000300a00 */
[----:B------:R-:W2:Y:S02]  /*5fc90*/  LDL.LU.64 R22, [R1+0x2470] ;  /* 0x0024700001167983 */ /* 0x000ea40000300a00 */
[----:B------:R-:W2:Y:S02]  /*5fca0*/  LDL.LU.64 R20, [R1+0x2468] ;  /* 0x0024680001147983 */ /* 0x000ea40000300a00 */
[----:B------:R-:W-:Y:S01]  /*5fcb0*/  STL.64 [R1+0x2418], R14 ;  /* 0x0024180e01007387 */ /* 0x000fe20000100a00 */
[----:B------:R0:W-:Y:S04]  /*5fcc0*/  STL.64 [R1+0x2410], R12 ;  /* 0x0024100c01007387 */ /* 0x0001e80000100a00 */
[----:B0-----:R-:W4:Y:S01]  /*5fcd0*/  LDL.LU R12, [R1+0x3e0] ;  /* 0x0003e000010c7983 */ /* 0x001f220000300800 */
[----:B------:R-:W4:Y:S02]  /*5fce0*/  LDL.LU R13, [R1+0x3e4] ;  /* 0x0003e400010d7983 */ /* 0x000f240000300800 */
[----:B------:R-:W4:Y:S02]  /*5fcf0*/  LDL.LU R14, [R1+0x3e8] ;  /* 0x0003e800010e7983 */ /* 0x000f240000300800 */
[----:B------:R-:W4:Y:S01]  /*5fd00*/  LDL.LU R15, [R1+0x3ec] ;  /* 0x0003ec00010f7983 */ /* 0x000f220000300800 */
        /* <DEDUP_REMOVED lines=8> */
[----:B------:R-:W2:Y:S01]  /*5fd90*/  LDL.LU.64 R26, [R1+0x2458] ;  /* 0x00245800011a7983 */ /* 0x000ea20000300a00 */
[----:B------:R-:W2:Y:S02]  /*5fda0*/  LDL.LU.64 R24, [R1+0x2450] ;  /* 0x0024500001187983 */ /* 0x000ea40000300a00 */
[----:B--2---:R-:W-:Y:S11]  /*5fdb0*/  HMMA.16816.F32 R24, R16, R20, R24 ;  /* 0x000000141018723c */ /* 0x004ff60000001818 */
[----:B------:R-:W-:Y:S11]  /*5fdc0*/  @!UPT UIADD3 URZ, URZ, URZ, URZ ;  /* 0x0000003f3f3ff290 */ /* 0x000ff6000fffe03f */
[----:B------:R-:W-:Y:S01]  /*5fdd0*/  @!UPT UIADD3 URZ, URZ, URZ, URZ ;  /* 0x0000003f3f3ff290 */ /* 0x000fe2000fffe03f */
[----:B------:R-:W-:Y:S01]  /*5fde0*/  STL.64 [R1+0x410], R24 ;  /* 0x0004101801007387 */ /* 0x000fe20000100a00 */
[----:B------:R0:W-:Y:S03]  /*5fdf0*/  STL.64 [R1+0x418], R26 ;  /* 0x0004181a01007387 */ /* 0x0001e60000100a00 */
[----:B0-----:R-:W2:Y:S01]  /*5fe00*/  LDL.LU.64 R26, [R1+0x2448] ;  /* 0x00244800011a7983 */ /* 0x001ea20000300a00 */
[----:B------:R-:W2:Y:S02]  /*5fe10*/  LDL.LU.64 R24, [R1+0x2440] ;  /* 0x0024400001187983 */ /* 0x000ea40000300a00 */
[----:B------:R0:W-:Y:S01]  /*5fe20*/  STL.64 [R1+0x23d8], R20 ;  /* 0x0023d81401007387 */ /* 0x0001e20000100a00 */
[----:B------:R-:W-:Y:S02]  /*5fe30*/  MOV R29, R16 ;  /* 0x00000010001d7202 */ /* 0x000fe40000000f00 */
[----:B------:R-:W-:-:S02]  /*5fe40*/  MOV R28, R17 ;  /* 0x00000011001c7202 */ /* 0x000fc40000000f00 */
[----:B0-----:R-:W-:Y:S02]  /*5fe50*/  MOV R21, R18 ;  /* 0x0000001200157202 */ /* 0x001fe40000000f00 */
[----:B------:R-:W-:Y:S01]  /*5fe60*/  MOV R20, R19 ;  /* 0x0000001300147202 */ /* 0x000fe20000000f00 */
[----:B--2---:R-:W-:Y:S11]  /*5fe70*/  HMMA.16816.F32 R24, R16, R8, R24 ;  /* 0x000000081018723c */ /* 0x004ff60000001818 */
[----:B------:R-:W-:Y:S11]  /*5fe80*/  @!UPT UIADD3 URZ, URZ, URZ, URZ ;  /* 0x0000003f3f3ff290 */ /* 0x000ff6000fffe03f */
[----:B------:R-:W-:Y:S01]  /*5fe90*/  @!UPT UIADD3 URZ, URZ, URZ, URZ ;  /* 0x0000003f3f3ff290 */ /* 0x000fe2000fffe03f */
[----:B------:R-:W-:Y:S01]  /*5fea0*/  STL.64 [R1+0x400], R24 ;  /* 0x0004001801007387 */ /* 0x000fe20000100a00 */
[----:B------:R0:W-:Y:S03]  /*5feb0*/  STL.64 [R1+0x408], R26 ;  /* 0x0004081a01007387 */ /* 0x0001e60000100a00 */
[----:B0-----:R-:W2:Y:S01]  /*5fec0*/  LDL.LU.64 R26, [R1+0x2438] ;  /* 0x00243800011a7983 */ /* 0x001ea20000300a00 */
[----:B------:R-:W4:Y:S02]  /*5fed0*/  LDL.LU.64 R24, [R1+0x2430] ;  /* 0x0024300001187983 */ /* 0x000f240000300a00 */
[----:B------:R-:W2:Y:S02]  /*5fee0*/  LDL.LU.64 R18, [R1+0x2428] ;  /* 0x0024280001127983 */ /* 0x000ea40000300a00 */
[----:B------:R-:W3:Y:S01]  /*5fef0*/  LDL.LU.64 R16, [R1+0x2420] ;  /* 0x0024200001107983 */ /* 0x000ee20000300a00 */
[----:B------:R0:W-:Y:S01]  /*5ff00*/  STL.64 [R1+0x23d0], R10 ;  /* 0x0023d00a01007387 */ /* 0x0001e20000100a00 */
[----:B------:R1:W-:Y:S01]  /*5ff10*/  STL.64 [R1+0x23c8], R8 ;  /* 0x0023c80801007387 */ /* 0x0003e20000100a00 */
[----:B0-----:R-:W-:Y:S01]  /*5ff20*/  MOV R10, R21 ;  /* 0x00000015000a7202 */ /* 0x001fe20000000f00 */
[----:B-1----:R-:W-:Y:S01]  /*5ff30*/  IMAD.MOV.U32 R8, RZ, RZ, R29 ;  /* 0x000000ffff087224 */ /* 0x002fe200078e001d */
[----:B------:R-:W-:-:S02]  /*5ff40*/  MOV R9, R28 ;  /* 0x0000001c00097202 */ /* 0x000fc40000000f00 */
[----:B------:R-:W-:Y:S01]  /*5ff50*/  MOV R11, R20 ;  /* 0x00000014000b7202 */ /* 0x000fe20000000f00 */
[----:B------:R-:W-:Y:S01]  /*5ff60*/  MOV R20, R23 ;  /* 0x0000001700147202 */ /* 0x000fe20000000f00 */
[----:B------:R-:W-:-:S05]  /*5ff70*/  MOV R21, R22 ;  /* 0x0000001600157202 */ /* 0x000fca0000000f00 */
[C---:B---3--:R-:W-:Y:S08]  /*5ff80*/  HMMA.16816.F32 R4, R8.reuse, R16, R4 ;  /* 0x000000100804723c */ /* 0x048ff00000001804 */
[----:B----4-:R-:W-:Y:S11]  /*5ff90*/  HMMA.16816.F32 R8, R8, R24, R12 ;  /* 0x000000180808723c */ /* 0x010ff6000000180c */
[----:B------:R-:W-:Y:S04]  /*5ffa0*/  @!UPT UIADD3 URZ, URZ, URZ, URZ ;  /* 0x0000003f3f3ff290 */ /* 0x000fe8000fffe03f */
[----:B------:R0:W-:Y:S01]  /*5ffb0*/  STL.64 [R1+0x3f0], R4 ;  /* 0x0003f00401007387 */ /* 0x0001e20000100a00 */
[----:B------:R1:W-:Y:S03]  /*5ffc0*/  STL.64 [R1+0x3f8], R6 ;  /* 0x0003f80601007387 */ /* 0x0003e60000100a00 */
[----:B0-----:R-:W3:Y:S01]  /*5ffd0*/  LDL.LU R4, [R1+0x750] ;  /* 0x0007500001047983 */ /* 0x001ee20000300800 */
[----:B------:R-:W3:Y:S02]  /*5ffe0*/  LDL.LU R5, [R1+0x754] ;  /* 0x0007540001057983 */ /* 0x000ee40000300800 */
[----:B-1----:R-:W3:Y:S02]  /*5fff0*/  LDL.LU R6, [R1+0x758] ;  /* 0x0007580001067983 */ /* 0x002ee40000300800 */
[----:B------:R-:W3:Y:S01]  /*60000*/  LDL.LU R7, [R1+0x75c] ;  /* 0x00075c0001077983 */ /* 0x000ee20000300800 */
[----:B--2---:R-:W-:Y:S01]  /*60010*/  STL.64 [R1+0x23c0], R18 ;  /* 0x0023c01201007387 */ /* 0x004fe20000100a00 */
[----:B------:R0:W-:Y:S03]  /*60020*/  STL.64 [R1+0x23b8], R16 ;  /* 0x0023b81001007387 */ /* 0x0001e60000100a00 */
[----:B0-----:R-:W2:Y:S01]  /*60030*/  LDL.LU R16, [R1+0x740] ;  /* 0x0007400001107983 */ /* 0x001ea20000300800 */
[----:B------:R-:W2:Y:S02]  /*60040*/  LDL.LU R17, [R1+0x744] ;  /* 0x0007440001117983 */ /* 0x000ea40000300800 */
[----:B------:R-:W2:Y:S02]  /*60050*/  LDL.LU R18, [R1+0x748] ;  /* 0x0007480001127983 */ /* 0x000ea40000300800 */
[----:B------:R-:W2:Y:S01]  /*60060*/  LDL.LU R19, [R1+0x74c] ;  /* 0x00074c0001137983 */ /* 0x000ea20000300800 */
[----:B------:R-:W4:Y:S01]  /*60070*/  LDL.LU.64 R14, [R1+0x2418] ;  /* 0x00241800010e7983 */ /* 0x000f220000300a00 */
[----:B------:R-:W3:Y:S02]  /*60080*/  LDL.LU.64 R12, [R1+0x2410] ;  /* 0x00241000010c7983 */ /* 0x000ee40000300a00 */
[----:B------:R0:W-:Y:S02]  /*60090*/  STL.64 [R1+0x3e0], R8 ;  /* 0x0003e00801007387 */ /* 0x0001e40000100a00 */
[----:B------:R1:W-:Y:S01]  /*600a0*/  STL.64 [R1+0x3e8], R10 ;  /* 0x0003e80a01007387 */ /* 0x0003e20000100a00 */
[----:B------:R-:W-:Y:S04]  /*600b0*/  STL.64 [R1+0x23f0], R20 ;  /* 0x0023f01401007387 */ /* 0x000fe80000100a00 */
        /* <DEDUP_REMOVED lines=24> */
[----:B------:R1:W-:Y:S03]  /*60240*/  STL.64 [R1+0x3d8], R6 ;  /* 0x0003d80601007387 */ /* 0x0003e60000100a00 */
[----:B0-----:R-:W3:Y:S01]  /*60250*/  LDL.LU.64 R4, [R1+0x2408] ;  /* 0x0024080001047983 */ /* 0x001ee20000300a00 */
[----:B----4-:R-:W-:Y:S02]  /*60260*/  MOV R20, R15 ;  /* 0x0000000f00147202 */ /* 0x010fe40000000f00 */
[----:B------:R-:W-:Y:S01]  /*60270*/  MOV R21, R14 ;  /* 0x0000000e00157202 */ /* 0x000fe20000000f00 */
[----:B------:R-:W-:Y:S01]  /*60280*/  IMAD.MOV.U32 R15, RZ, RZ, R24 ;  /* 0x000000ffff0f7224 */ /* 0x000fe200078e0018 */
[----:B------:R-:W-:Y:S02]  /*60290*/  MOV R14, R25 ;  /* 0x00000019000e7202 */ /* 0x000fe40000000f00 */
[----:B-1----:R-:W-:-:S02]  /*602a0*/  MOV R7, R26 ;  /* 0x0000001a00077202 */ /* 0x002fc40000000f00 */
[----:B------:R-:W-:Y:S01]  /*602b0*/  MOV R6, R27 ;  /* 0x0000001b00067202 */ /* 0x000fe20000000f00 */
[----:B------:R0:W-:Y:S02]  /*602c0*/  STL.64 [R1+0x2390], R12 ;  /* 0x0023900c01007387 */ /* 0x0001e40000100a00 */
[----:B0-----:R-:W-:Y:S02]  /*602d0*/  MOV R12, R15 ;  /* 0x0000000f000c7202 */ /* 0x001fe40000000f00 */
[----:B------:R-:W-:Y:S01]  /*602e0*/  MOV R13, R14 ;  /* 0x0000000e000d7202 */ /* 0x000fe20000000f00 */
[----:B------:R-:W-:Y:S01]  /*602f0*/  MOV R14, R7 ;  /* 0x00000007000e7202 */ /* 0x000fe20000000f00 */
[----:B------:R-:W-:-:S07]  /*60300*/  MOV R15, R6 ;  /* 0x00000006000f7202 */ /* 0x000fce0000000f00 */
[C---:B---3--:R-:W-:Y:S01]  /*60310*/  HMMA.16816.F32 R16, R12.reuse, R4, R16 ;  /* 0x000000040c10723c */ /* 0x048fe20000001810 */
[----:B------:R0:W-:Y:S04]  /*60320*/  STL.64 [R1+0x2388], R4 ;  /* 0x0023880401007387 */ /* 0x0001e80000100a00 */
[----:B0-----:R-:W3:Y:S11]  /*60330*/  LDL.LU R4, [R1+0x6d0] ;  /* 0x0006d00001047983 */ /* 0x001ef60000300800 */
[----:B------:R-:W-:Y:S07]  /*60340*/  @!UPT UIADD3 URZ, URZ, URZ, URZ ;  /* 0x0000003f3f3ff290 */ /* 0x000fee000fffe03f */
[----:B------:R0:W-:Y:S01]  /*60350*/  STL.64 [R1+0x3c0], R16 ;  /* 0x0003c01001007387 */ /* 0x0001e20000100a00 */
[----:B------:R1:W-:Y:S02]  /*60360*/  STL.64 [R1+0x3c8], R18 ;  /* 0x0003c81201007387 */ /* 0x0003e40000100a00 */
[----:B------:R-:W3:Y:S02]  /*60370*/  LDL.LU R5, [R1+0x6d4] ;  /* 0x0006d40001057983 */ /* 0x000ee40000300800 */
[----:B------:R-:W4:Y:S01]  /*60380*/  LDL.LU R6, [R1+0x6d8] ;  /* 0x0006d80001067983 */ /* 0x000f220000300800 */
[----:B------:R-:W4:Y:S01]  /*60390*/  LDL.LU R7, [R1+0x6dc] ;  /* 0x0006dc0001077983 */ /* 0x000f220000300800 */
[C---:B--2---:R-:W-:Y:S01]  /*603a0*/  HMMA.16816.F32 R20, R12.reuse, R20, R8 ;  /* 0x000000140c14723c */ /* 0x044fe20000001808 */
[----:B------:R-:W2:Y:S02]  /*603b0*/  LDL.LU R24, [R1+0x6f0] ;  /* 0x0006f00001187983 */ /* 0x000ea40000300800 */
[----:B------:R-:W2:Y:S01]  /*603c0*/  LDL.LU R25, [R1+0x6f4] ;  /* 0x0006f40001197983 */ /* 0x000ea20000300800 */
[----:B------:R-:W2:Y:S01]  /*603d0*/  LDL.LU R26, [R1+0x6f8] ;  /* 0x0006f800011a7983 */ /* 0x000ea20000300800 */
[----:B------:R-:W2:Y:S03]  /*603e0*/  LDL.LU R27, [R1+0x6fc] ;  /* 0x0006fc00011b7983 */ /* 0x000ea60000300800 */
[----:B0-----:R-:W2:Y:S01]  /*603f0*/  LDL.LU R16, [R1+0x700] ;  /* 0x0007000001107983 */ /* 0x001ea20000300800 */
[----:B------:R-:W2:Y:S02]  /*60400*/  LDL.LU R17, [R1+0x704] ;  /* 0x0007040001117983 */ /* 0x000ea40000300800 */
[----:B-1----:R-:W2:Y:S02]  /*60410*/  LDL.LU R18, [R1+0x708] ;  /* 0x0007080001127983 */ /* 0x002ea40000300800 */
[----:B------:R-:W2:Y:S01]  /*60420*/  LDL.LU R19, [R1+0x70c] ;  /* 0x00070c0001137983 */ /* 0x000ea20000300800 */
[----:B----4-:R-:W-:Y:S01]  /*60430*/  STL.64 [R1+0x23a0], R6 ;  /* 0x0023a00601007387 */ /* 0x010fe20000100a00 */
[----:B---3--:R0:W-:Y:S03]  /*60440*/  STL.64 [R1+0x2398], R4 ;  /* 0x0023980401007387 */ /* 0x0081e60000100a00 */
[----:B0-----:R-:W3:Y:S01]  /*60450*/  LDL.LU R4, [R1+0x6e0] ;  /* 0x0006e00001047983 */ /* 0x001ee20000300800 */
[----:B------:R-:W3:Y:S02]  /*60460*/  LDL.LU R5, [R1+0x6e4] ;  /* 0x0006e40001057983 */ /* 0x000ee40000300800 */
[----:B------:R-:W3:Y:S02]  /*60470*/  LDL.LU R6, [R1+0x6e8] ;  /* 0x0006e80001067983 */ /* 0x000ee40000300800 */
[----:B------:R-:W3:Y:S01]  /*60480*/  LDL.LU R7, [R1+0x6ec] ;  /* 0x0006ec0001077983 */ /* 0x000ee20000300800 */
[----:B------:R-:W4:Y:S01]  /*60490*/  LDL.LU.64 R10, [R1+0x2400] ;  /* 0x00240000010a7983 */ /* 0x000f220000300a00 */
[----:B------:R-:W4:Y:S02]  /*604a0*/  LDL.LU.64 R8, [R1+0x23f8] ;  /* 0x0023f80001087983 */ /* 0x000f240000300a00 */
[----:B------:R0:W-:Y:S02]  /*604b0*/  STL.64 [R1+0x3b0], R20 ;  /* 0x0003b01401007387 */ /* 0x0001e40000100a00 */
[----:B------:R4:W-:Y:S01]  /*604c0*/  STL.64 [R1+0x3b8], R22 ;  /* 0x0003b81601007387 */ /* 0x0009e20000100a00 */
[----:B0-----:R-:W4:Y:S02]  /*604d0*/  LDL.LU.64 R20, [R1+0x23f0] ;  /* 0x0023f00001147983 */ /* 0x001f240000300a00 */
[C---:B----4-:R-:W-:Y:S02]  /*604e0*/  HMMA.16816.F32 R20, R12.reuse, R20, R8 ;  /* 0x000000140c14723c */ /* 0x050fe40000001808 */
[----:B------:R-:W4:Y:S01]  /*604f0*/  LDL.LU.64 R10, [R1+0x23e8] ;  /* 0x0023e800010a7983 */ /* 0x000f220000300a00 */
[----:B------:R-:W4:Y:S11]  /*60500*/  LDL.LU.64 R8, [R1+0x23e0] ;  /* 0x0023e00001087983 */ /* 0x000f360000300a00 */
[----:B------:R-:W-:Y:S09]  /*60510*/  @!UPT UIADD3 URZ, URZ, URZ, URZ ;  /* 0x0000003f3f3ff290 */ /* 0x000ff2000fffe03f */
[----:B------:R0:W-:Y:S01]  /*60520*/  STL.64 [R1+0x3a0], R20 ;  /* 0x0003a01401007387 */ /* 0x0001e20000100a00 */
[----:B------:R-:W-:Y:S03]  /*60530*/  STL.64 [R1+0x3a8], R22 ;  /* 0x0003a81601007387 */ /* 0x000fe60000100a00 */
[----:B0-----:R-:W4:Y:S02]  /*60540*/  LDL.LU.64 R20, [R1+0x23d8] ;  /* 0x0023d80001147983 */ /* 0x001f240000300a00 */
[C---:B----4-:R-:W-:Y:S11]  /*60550*/  HMMA.16816.F32 R8, R12.reuse, R20, R8 ;  /* 0x000000140c08723c */ /* 0x050ff60000001808 */
[----:B------:R-:W-:Y:S11]  /*60560*/  @!UPT UIADD3 URZ, URZ, URZ, URZ ;  /* 0x0000003f3f3ff290 */ /* 0x000ff6000fffe03f */
[----:B------:R-:W-:Y:S01]  /*60570*/  @!UPT UIADD3 URZ, URZ, URZ, URZ ;  /* 0x0000003f3f3ff290 */ /* 0x000fe2000fffe03f */
[----:B------:R-:W-:Y:S01]  /*60580*/  STL.64 [R1+0x390], R8 ;  /* 0x0003900801007387 */ /* 0x000fe20000100a00 */
[----:B------:R0:W-:Y:S03]  /*60590*/  STL.64 [R1+0x398], R10 ;  /* 0x0003980a01007387 */ /* 0x0001e60000100a00 */
[----:B0-----:R-:W4:Y:S01]  /*605a0*/  LDL.LU.64 R10, [R1+0x23d0] ;  /* 0x0023d000010a7983 */ /* 0x001f220000300a00 */
[----:B------:R-:W2:Y:S02]  /*605b0*/  LDL.LU.64 R8, [R1+0x23c8] ;  /* 0x0023c80001087983 */ /* 0x000ea40000300a00 */
        /* <DEDUP_REMOVED lines=21> */
[----:B------:R-:W2:Y:S06]  /*60710*/  LDL.LU.64 R22, [R1+0x2a8] ;  /* 0x0002a80001167983 */ /* 0x000eac0000300a00 */
[----:B------:R-:W-:Y:S02]  /*60720*/  STL.64 [R1+0x380], R16 ;  /* 0x0003801001007387 */ /* 0x000fe40000100a00 */
[----:B------:R0:W-:Y:S02]  /*60730*/  STL.64 [R1+0x388], R18 ;  /* 0x0003881201007387 */ /* 0x0001e40000100a00 */
[----:B0-----:R-:W2:Y:S01]  /*60740*/  LDL.LU.64 R18, [R1+0x23c0] ;  /* 0x0023c00001127983 */ /* 0x001ea20000300a00 */
[----:B------:R-:W2:Y:S02]  /*60750*/  LDL.LU.64 R16, [R1+0x23b8] ;  /* 0x0023b80001107983 */ /* 0x000ea40000300a00 */
[----:B----4-:R-:W-:Y:S02]  /*60760*/  STL.64 [R1+0x2348], R10 ;  /* 0x0023480a01007387 */ /* 0x010fe40000100a00 */
[----:B------:R0:W-:Y:S02]  /*60770*/  STL.64 [R1+0x2340], R8 ;  /* 0x0023400801007387 */ /* 0x0001e40000100a00 */
[----:B0-----:R-:W4:Y:S01]  /*60780*/  LDL.64 R8, [R1+0x20] ;  /* 0x0000200001087983 */ /* 0x001f220000100a00 */
        /* <DEDUP_REMOVED lines=12> */
[----:B------:R-:W-:Y:S03]  /*60850*/  STL.64 [R1+0x368], R14 ;  /* 0x0003680e01007387 */ /* 0x000fe60000100a00 */
[----:B0-----:R-:W3:Y:S01]  /*60860*/  LDL.LU.64 R12, [R1+0x2390] ;  /* 0x00239000010c7983 */ /* 0x001ee20000300a00 */
[----:B------:R-:W-:Y:S01]  /*60870*/  IMAD.MOV.U32 R11, RZ, RZ, R20 ;  /* 0x000000ffff0b7224 */ /* 0x000fe200078e0014 */
[----:B------:R-:W-:Y:S01]  /*60880*/  MOV R10, R21 ;  /* 0x00000015000a7202 */ /* 0x000fe20000000f00 */
[----:B---3--:R-:W-:Y:S11]  /*60890*/  HMMA.16816.F32 R4, R20, R12, R4 ;  /* 0x0000000c1404723c */ /* 0x008ff60000001804 */
[----:B------:R-:W-:Y:S11]  /*608a0*/  @!UPT UIADD3 URZ, URZ, URZ, URZ ;  /* 0x0000003f3f3ff290 */ /* 0x000ff6000fffe03f */
[----:B------:R-:W-:Y:S01]  /*608b0*/  @!UPT UIADD3 URZ, URZ, URZ, URZ ;  /* 0x0000003f3f3ff290 */ /* 0x000fe2000fffe03f */
[----:B------:R0:W-:Y:S01]  /*608c0*/  STL.64 [R1+0x350], R4 ;  /* 0x0003500401007387 */ /* 0x0001e20000100a00 */
[----:B------:R1:W-:Y:S03]  /*608d0*/  STL.64 [R1+0x358], R6 ;  /* 0x0003580601007387 */ /* 0x0003e60000100a00 */
[----:B0-----:R-:W3:Y:S01]  /*608e0*/  LDL.LU.64 R4, [R1+0x2388] ;  /* 0x0023880001047983 */ /* 0x001ee20000300a00 */
[----:B-1----:R-:W-:Y:S02]  /*608f0*/  MOV R7, R22 ;  /* 0x0000001600077202 */ /* 0x002fe40000000f00 */
[----:B------:R-:W-:Y:S02]  /*60900*/  MOV R6, R23 ;  /* 0x0000001700067202 */ /* 0x000fe40000000f00 */
[----:B------:R-:W3:Y:S01]  /*60910*/  LDL.LU.64 R22, [R1+0x2380] ;  /* 0x0023800001167983 */ /* 0x000ee20000300a00 */
[----:B------:R-:W3:Y:S02]  /*60920*/  LDL.LU.64 R20, [R1+0x2378] ;  /* 0x0023780001147983 */ /* 0x000ee40000300a00 */
[----:B------:R0:W-:Y:S01]  /*60930*/  STL.64 [R1+0x2328], R12 ;  /* 0x0023280c01007387 */ /* 0x0001e20000100a00 */
[----:B------:R-:W-:-:S02]  /*60940*/  MOV R14, R7 ;  /* 0x00000007000e7202 */ /* 0x000fc40000000f00 */
[----:B------:R-:W-:Y:S02]  /*60950*/  MOV R15, R6 ;  /* 0x00000006000f7202 */ /* 0x000fe40000000f00 */
[----:B0-----:R-:W-:Y:S02]  /*60960*/  MOV R12, R11 ;  /* 0x0000000b000c7202 */ /* 0x001fe40000000f00 */
[----:B------:R-:W-:-:S07]  /*60970*/  MOV R13, R10 ;  /* 0x0000000a000d7202 */ /* 0x000fce0000000f00 */
[C---:B---3--:R-:W-:Y:S01]  /*60980*/  HMMA.16816.F32 R4, R12.reuse, R4, R20 ;  /* 0x000000040c04723c */ /* 0x048fe20000001814 */
[----:B------:R-:W3:Y:S01]  /*60990*/  LDL.LU.64 R22, [R1+0x2370] ;  /* 0x0023700001167983 */ /* 0x000ee20000300a00 */
[----:B------:R-:W3:Y:S11]  /*609a0*/  LDL.LU.64 R20, [R1+0x2368] ;  /* 0x0023680001147983 */ /* 0x000ef60000300a00 */
[----:B------:R-:W-:Y:S10]  /*609b0*/  @!UPT UIADD3 URZ, URZ, URZ, URZ ;  /* 0x0000003f3f3ff290 */ /* 0x000ff4000fffe03f */
[----:B------:R0:W-:Y:S01]  /*609c0*/  STL.64 [R1+0x340], R4 ;  /* 0x0003400401007387 */ /* 0x0001e20000100a00 */
[----:B------:R1:W-:Y:S03]  /*609d0*/  STL.64 [R1+0x348], R6 ;  /* 0x0003480601007387 */ /* 0x0003e60000100a00 */
[----:B0-----:R-:W2:Y:S01]  /*609e0*/  LDL.LU.64 R4, [R1+0x220] ;  /* 0x0002200001047983 */ /* 0x001ea20000300a00 */
[----:B-1----:R-:W2:Y:S03]  /*609f0*/  LDL.LU.64 R6, [R1+0x228] ;  /* 0x0002280001067983 */ /* 0x002ea60000300a00 */
        /* <DEDUP_REMOVED lines=8> */
[----:B0-----:R-:W3:Y:S02]  /*60a80*/  LDL.64 R4, [R1+0x40] ;  /* 0x0000400001047983 */ /* 0x001ee40000100a00 */
[C---:B---3--:R-:W-:Y:S11]  /*60a90*/  HMMA.16816.F32 R20, R12.reuse, R4, R20 ;  /* 0x000000040c14723c */ /* 0x048ff60000001814 */
[----:B------:R-:W-:Y:S11]  /*60aa0*/  @!UPT UIADD3 URZ, URZ, URZ, URZ ;  /* 0x0000003f3f3ff290 */ /* 0x000ff6000fffe03f */
[----:B------:R-:W-:Y:S01]  /*60ab0*/  @!UPT UIADD3 URZ, URZ, URZ, URZ ;  /* 0x0000003f3f3ff290 */ /* 0x000fe2000fffe03f */
[----:B------:R-:W-:Y:S01]  /*60ac0*/  STL.64 [R1+0x330], R20 ;  /* 0x0003301401007387 */ /* 0x000fe20000100a00 */
[----:B------:R0:W-:Y:S03]  /*60ad0*/  STL.64 [R1+0x338], R22 ;  /* 0x0003381601007387 */ /* 0x0001e60000100a00 */
[----:B0-----:R-:W4:Y:S01]  /*60ae0*/  LDL.LU.64 R22, [R1+0x2360] ;  /* 0x0023600001167983 */ /* 0x001f220000300a00 */
[----:B------:R-:W4:Y:S02]  /*60af0*/  LDL.LU.64 R20, [R1+0x2358] ;  /* 0x0023580001147983 */ /* 0x000f240000300a00 */
[----:B------:R0:W-:Y:S02]  /*60b00*/  STL.64 [R1+0x2308], R4 ;  /* 0x0023080401007387 */ /* 0x0001e40000100a00 */
[----:B0-----:R-:W2:Y:S01]  /*60b10*/  LDL.LU R4, [R1+0x690] ;  /* 0x0006900001047983 */ /* 0x001ea20000300800 */
[----:B------:R-:W2:Y:S02]  /*60b20*/  LDL.LU R5, [R1+0x694] ;  /* 0x0006940001057983 */ /* 0x000ea40000300800 */
[----:B------:R-:W2:Y:S02]  /*60b30*/  LDL.LU R6, [R1+0x698] ;  /* 0x0006980001067983 */ /* 0x000ea40000300800 */
[----:B------:R-:W2:Y:S01]  /*60b40*/  LDL.LU R7, [R1+0x69c] ;  /* 0x00069c0001077983 */ /* 0x000ea20000300800 */
[C---:B----4-:R-:W-:Y:S11]  /*60b50*/  HMMA.16816.F32 R20, R12.reuse, R8, R20 ;  /* 0x000000080c14723c */ /* 0x050ff60000001814 */
[----:B------:R-:W-:Y:S11]  /*60b60*/  @!UPT UIADD3 URZ, URZ, URZ, URZ ;  /* 0x0000003f3f3ff290 */ /* 0x000ff6000fffe03f */
[----:B------:R-:W-:Y:S01]  /*60b70*/  @!UPT UIADD3 URZ, URZ, URZ, URZ ;  /* 0x0000003f3f3ff290 */ /* 0x000fe2000fffe03f */
[----:B------:R0:W-:Y:S01]  /*60b80*/  STL.64 [R1+0x320], R20 ;  /* 0x0003201401007387 */ /* 0x0001e20000100a00 */
[----:B------:R1:W-:Y:S03]  /*60b90*/  STL.64 [R1+0x328], R22 ;  /* 0x0003281601007387 */ /* 0x0003e60000100a00 */
[----:B0-----:R-:W2:Y:S01]  /*60ba0*/  LDL.LU.64 R20, [R1+0x2350] ;  /* 0x0023500001147983 */ /* 0x001ea20000300a00 */
[----:B-1----:R-:W-:Y:S01]  /*60bb0*/  IMAD.MOV.U32 R23, RZ, RZ, R8 ;  /* 0x000000ffff177224 */ /* 0x002fe200078e0008 */
[----:B------:R-:W-:Y:S01]  /*60bc0*/  MOV R22, R9 ;  /* 0x0000000900167202 */ /* 0x000fe20000000f00 */
[----:B------:R-:W3:Y:S01]  /*60bd0*/  LDL.LU.64 R10, [R1+0x2348] ;  /* 0x00234800010a7983 */ /* 0x000ee20000300a00 */
[----:B------:R-:W4:Y:S01]  /*60be0*/  LDL.LU.64 R8, [R1+0x2340] ;  /* 0x0023400001087983 */ /* 0x000f220000300a00 */
[C---:B--2---:R-:W-:Y:S11]  /*60bf0*/  HMMA.16816.F32 R4, R12.reuse, R20, R4 ;  /* 0x000000140c04723c */ /* 0x044ff60000001804 */
[----:B------:R-:W-:Y:S11]  /*60c00*/  @!UPT UIADD3 URZ, URZ, URZ, URZ ;  /* 0x0000003f3f3ff290 */ /* 0x000ff6000fffe03f */
[----:B------:R-:W-:Y:S01]  /*60c10*/  @!UPT UIADD3 URZ, URZ, URZ, URZ ;  /* 0x0000003f3f3ff290 */ /* 0x000fe2000fffe03f */
[----:B------:R0:W-:Y:S01]  /*60c20*/  STL.64 [R1+0x310], R4 ;  /* 0x0003100401007387 */ /* 0x0001e20000100a00 */
[----:B------:R-:W-:Y:S03]  /*60c30*/  STL.64 [R1+0x318], R6 ;  /* 0x0003180601007387 */ /* 0x000fe60000100a00 */
[----:B0-----:R-:W2:Y:S04]  /*60c40*/  LDL.64 R4, [R1+0x60] ;  /* 0x0000600001047983 */ /* 0x001ea80000100a00 */
[----:B--2---:R0:W-:Y:S04]  /*60c50*/  STL.64 [R1+0x2320], R4 ;  /* 0x0023200401007387 */ /* 0x0041e80000100a00 */
[----:B0-----:R-:W4:Y:S01]  /*60c60*/  LDL.LU R4, [R1+0x680] ;  /* 0x0006800001047983 */ /* 0x001f220000300800 */
[----:B------:R-:W4:Y:S02]  /*60c70*/  LDL.LU R5, [R1+0x684] ;  /* 0x0006840001057983 */ /* 0x000f240000300800 */
[----:B------:R-:W4:Y:S02]  /*60c80*/  LDL.LU R6, [R1+0x688] ;  /* 0x0006880001067983 */ /* 0x000f240000300800 */
[----:B------:R-:W4:Y:S01]  /*60c90*/  LDL.LU R7, [R1+0x68c] ;  /* 0x00068c0001077983 */ /* 0x000f220000300800 */
[----:B------:R-:W-:Y:S01]  /*60ca0*/  STL.64 [R1+0x22e8], R20 ;  /* 0x0022e81401007387 */ /* 0x000fe20000100a00 */
[----:B----4-:R-:W-:Y:S11]  /*60cb0*/  HMMA.16816.F32 R4, R12, R8, R4 ;  /* 0x000000080c04723c */ /* 0x010ff60000001804 */
[----:B------:R-:W-:Y:S11]  /*60cc0*/  @!UPT UIADD3 URZ, URZ, URZ, URZ ;  /* 0x0000003f3f3ff290 */ /* 0x000ff6000fffe03f */
[----:B------:R-:W-:Y:S01]  /*60cd0*/  @!UPT UIADD3 URZ, URZ, URZ, URZ ;  /* 0x0000003f3f3ff290 */ /* 0x000fe2000fffe03f */
[----:B------:R0:W-:Y:S01]  /*60ce0*/  STL.64 [R1+0x300], R4 ;  /* 0x0003000401007387 */ /* 0x0001e20000100a00 */
[----:B------:R1:W-:Y:S03]  /*60cf0*/  STL.64 [R1+0x308], R6 ;  /* 0x0003080601007387 */ /* 0x0003e60000100a00 */
[----:B0-----:R-:W2:Y:S01]  /*60d00*/  LDL.LU R4, [R1+0x650] ;  /* 0x0006500001047983 */ /* 0x001ea20000300800 */
[----:B------:R-:W2:Y:S02]  /*60d10*/  LDL.LU R5, [R1+0x654] ;  /* 0x0006540001057983 */ /* 0x000ea40000300800 */
[----:B-1----:R-:W4:Y:S02]  /*60d20*/  LDL.LU R6, [R1+0x658] ;  /* 0x0006580001067983 */ /* 0x002f240000300800 */
[----:B------:R-:W4:Y:S02]  /*60d30*/  LDL.LU R7, [R1+0x65c] ;  /* 0x00065c0001077983 */ /* 0x000f240000300800 */
[----:B----4-:R-:W-:Y:S01]  /*60d40*/  STL.64 [R1+0x2338], R6 ;  /* 0x0023380601007387 */ /* 0x010fe20000100a00 */
[----:B--2---:R0:W-:Y:S03]  /*60d50*/  STL.64 [R1+0x2330], R4 ;  /* 0x0023300401007387 */ /* 0x0041e60000100a00 */
[----:B0-----:R-:W2:Y:S01]  /*60d60*/  LDL.LU R4, [R1+0x660] ;  /* 0x0006600001047983 */ /* 0x001ea20000300800 */
[----:B------:R-:W2:Y:S02]  /*60d70*/  LDL.LU R5, [R1+0x664] ;  /* 0x0006640001057983 */ /* 0x000ea40000300800 */
[----:B------:R-:W2:Y:S02]  /*60d80*/  LDL.LU R6, [R1+0x668] ;  /* 0x0006680001067983 */ /* 0x000ea40000300800 */
[----:B------:R-:W2:Y:S01]  /*60d90*/  LDL.LU R7, [R1+0x66c] ;  /* 0x00066c0001077983 */ /* 0x000ea20000300800 */
[----:B---3--:R-:W-:Y:S01]  /*60da0*/  STL.64 [R1+0x22e0], R10 ;  /* 0x0022e00a01007387 */ /* 0x008fe20000100a00 */
[----:B------:R0:W-:Y:S03]  /*60db0*/  STL.64 [R1+0x22d8], R8 ;  /* 0x0022d80801007387 */ /* 0x0001e60000100a00 */
[----:B0-----:R-:W3:Y:S01]  /*60dc0*/  LDL.LU R8, [R1+0x670] ;  /* 0x0006700001087983 */ /* 0x001ee20000300800 */
[----:B------:R-:W3:Y:S02]  /*60dd0*/  LDL.LU R9, [R1+0x674] ;  /* 0x0006740001097983 */ /* 0x000ee40000300800 */
[----:B------:R-:W3:Y:S02]  /*60de0*/  LDL.LU R10, [R1+0x678] ;  /* 0x00067800010a7983 */ /* 0x000ee40000300800 */
[----:B------:R-:W3:Y:S01]  /*60df0*/  LDL.LU R11, [R1+0x67c] ;  /* 0x00067c00010b7983 */ /* 0x000ee20000300800 */
[----:B------:R-:W-:-:S02]  /*60e00*/  MOV R20, R23 ;  /* 0x0000001700147202 */ /* 0x000fc40000000f00 */
[----:B------:R-:W-:Y:S01]  /*60e10*/  MOV R21, R22 ;  /* 0x0000001600157202 */ /* 0x000fe20000000f00 */
[----:B------:R-:W-:Y:S01]  /*60e20*/  STL.64 [R1+0x22f8], R18 ;  /* 0x0022f81201007387 */ /* 0x000fe20000100a00 */
[----:B------:R-:W-:Y:S01]  /*60e30*/  STL.64 [R1+0x22f0], R16 ;  /* 0x0022f01001007387 */ /* 0x000fe20000100a00 */
[C---:B---3--:R-:W-:Y:S11]  /*60e40*/  HMMA.16816.F32 R8, R12.reuse, R16, R8 ;  /* 0x000000100c08723c */ /* 0x048ff60000001808 */
[----:B------:R-:W-:Y:S11]  /*60e50*/  @!UPT UIADD3 URZ, URZ, URZ, URZ ;  /* 0x0000003f3f3ff290 */ /* 0x000ff6000fffe03f */
[----:B------:R-:W-:Y:S01]  /*60e60*/  @!UPT UIADD3 URZ, URZ, URZ, URZ ;  /* 0x0000003f3f3ff290 */ /* 0x000fe2000fffe03f */
[----:B------:R-:W-:Y:S01]  /*60e70*/  STL.64 [R1+0x2f0], R8 ;  /* 0x0002f00801007387 */ /* 0x000fe20000100a00 */
[----:B------:R-:W-:Y:S02]  /*60e80*/  STL.64 [R1+0x2f8], R10 ;  /* 0x0002f80a01007387 */ /* 0x000fe40000100a00 */
[----:B------:R0:W-:Y:S02]  /*60e90*/  STL.64 [R1+0x2300], R20 ;  /* 0x0023001401007387 */ /* 0x0001e40000100a00 */
[----:B0-----:R-:W3:Y:S01]  /*60ea0*/  LDL.LU R20, [R1+0x630] ;  /* 0x0006300001147983 */ /* 0x001ee20000300800 */
[----:B------:R-:W3:Y:S02]  /*60eb0*/  LDL.LU R21, [R1+0x634] ;  /* 0x0006340001157983 */ /* 0x000ee40000300800 */
[----:B------:R-:W4:Y:S02]  /*60ec0*/  LDL.LU R22, [R1+0x638] ;  /* 0x0006380001167983 */ /* 0x000f240000300800 */
[----:B------:R-:W4:Y:S01]  /*60ed0*/  LDL.LU R23, [R1+0x63c] ;  /* 0x00063c0001177983 */ /* 0x000f220000300800 */
[----:B--2---:R-:W-:Y:S01]  /*60ee0*/  HMMA.16816.F32 R12, R12, R24, R4 ;  /* 0x000000180c0c723c */ /* 0x004fe20000001804 */
[----:B----4-:R-:W-:Y:S01]  /*60ef0*/  STL.64 [R1+0x2318], R22 ;  /* 0x0023181601007387 */ /* 0x010fe20000100a00 */
[----:B---3--:R0:W-:Y:S03]  /*60f00*/  STL.64 [R1+0x2310], R20 ;  /* 0x0023101401007387 */ /* 0x0081e60000100a00 */
[----:B0-----:R-:W2:Y:S01]  /*60f10*/  LDL.LU.64 R20, [R1+0x280] ;  /* 0x0002800001147983 */ /* 0x001ea20000300a00 */
[----:B------:R-:W2:Y:S02]  /*60f20*/  LDL.LU.64 R22, [R1+0x288] ;  /* 0x0002880001167983 */ /* 0x000ea40000300a00 */
[----:B------:R-:W3:Y:S02]  /*60f30*/  LDL.LU R16, [R1+0x620] ;  /* 0x0006200001107983 */ /* 0x000ee40000300800 */
[----:B------:R-:W3:Y:S01]  /*60f40*/  LDL.LU R17, [R1+0x624] ;  /* 0x0006240001117983 */ /* 0x000ee20000300800 */
[----:B------:R-:W3:Y:S01]  /*60f50*/  LDL.LU R18, [R1+0x628] ;  /* 0x0006280001127983 */ /* 0x000ee20000300800 */
[----:B------:R-:W3:Y:S02]  /*60f60*/  LDL.LU R19, [R1+0x62c] ;  /* 0x00062c0001137983 */ /* 0x000ee40000300800 */
[----:B------:R-:W4:Y:S02]  /*60f70*/  LDL.LU R8, [R1+0x610] ;  /* 0x0006100001087983 */ /* 0x000f240000300800 */
[----:B------:R-:W4:Y:S01]  /*60f80*/  LDL.LU R9, [R1+0x614] ;  /* 0x0006140001097983 */ /* 0x000f220000300800 */
[----:B------:R-:W4:Y:S01]  /*60f90*/  LDL.LU R10, [R1+0x618] ;  /* 0x00061800010a7983 */ /* 0x000f220000300800 */
[----:B------:R-:W4:Y:S02]  /*60fa0*/  LDL.LU R11, [R1+0x61c] ;  /* 0x00061c00010b7983 */ /* 0x000f240000300800 */
[----:B------:R-:W2:Y:S02]  /*60fb0*/  LDL.LU.64 R6, [R1+0x2338] ;  /* 0x0023380001067983 */ /* 0x000ea40000300a00 */
[----:B------:R-:W2:Y:S01]  /*60fc0*/  LDL.LU.64 R4, [R1+0x2330] ;  /* 0x0023300001047983 */ /* 0x000ea20000300a00 */
[----:B------:R0:W-:Y:S01]  /*60fd0*/  STL.64 [R1+0x2e0], R12 ;  /* 0x0002e00c01007387 */ /* 0x0001e20000100a00 */
[----:B------:R-:W-:Y:S03]  /*60fe0*/  STL.64 [R1+0x2e8], R14 ;  /* 0x0002e80e01007387 */ /* 0x000fe60000100a00 */
[----:B0-----:R-:W2:Y:S01]  /*60ff0*/  LDL.LU.64 R12, [R1+0x2328] ;  /* 0x00232800010c7983 */ /* 0x001ea20000300a00 */
[----:B------:R-:W-:Y:S02]  /*61000*/  STL.64 [R1+0x22d0], R26 ;  /* 0x0022d01a01007387 */ /* 0x000fe40000100a00 */
[----:B------:R0:W-:Y:S02]  /*61010*/  STL.64 [R1+0x22c8], R24 ;  /* 0x0022c81801007387 */ /* 0x0001e40000100a00 */
[----:B0-----:R-:W3:Y:S01]  /*61020*/  LDL.LU R24, [R1+0x640] ;  /* 0x0006400001187983 */ /* 0x001ee20000300800 */
[----:B------:R-:W3:Y:S02]  /*61030*/  LDL.LU R25, [R1+0x644] ;  /* 0x0006440001197983 */ /* 0x000ee40000300800 */
[----:B------:R-:W3:Y:S02]  /*61040*/  LDL.LU R26, [R1+0x648] ;  /* 0x00064800011a7983 */ /* 0x000ee40000300800 */
[----:B------:R-:W3:Y:S01]  /*61050*/  LDL.LU R27, [R1+0x64c] ;  /* 0x00064c00011b7983 */ /* 0x000ee20000300800 */
[----:B--2---:R-:W-:Y:S11]  /*61060*/  HMMA.16816.F32 R4, R20, R12, R4 ;  /* 0x0000000c1404723c */ /* 0x004ff60000001804 */
[----:B------:R-:W-:Y:S11]  /*61070*/  @!UPT UIADD3 URZ, URZ, URZ, URZ ;  /* 0x0000003f3f3ff290 */ /* 0x000ff6000fffe03f */
[----:B------:R-:W-:Y:S01]  /*61080*/  @!UPT UIADD3 URZ, URZ, URZ, URZ ;  /* 0x0000003f3f3ff290 */ /* 0x000fe2000fffe03f */
[----:B------:R0:W-:Y:S01]  /*61090*/  STL.64 [R1+0x2d0], R4 ;  /* 0x0002d00401007387 */ /* 0x0001e20000100a00 */
[----:B------:R1:W-:Y:S03]  /*610a0*/  STL.64 [R1+0x2d8], R6 ;  /* 0x0002d80601007387 */ /* 0x0003e60000100a00 */
[----:B0-----:R-:W3:Y:S01]  /*610b0*/  LDL.LU.64 R4, [R1+0x2320] ;  /* 0x0023200001047983 */ /* 0x001ee20000300a00 */
[----:B------:R-:W-:Y:S02]  /*610c0*/  MOV R15, R20 ;  /* 0x00000014000f7202 */ /* 0x000fe40000000f00 */
[----:B------:R-:W-:Y:S02]  /*610d0*/  MOV R14, R21 ;  /* 0x00000015000e7202 */ /* 0x000fe40000000f00 */
[----:B-1----:R-:W-:Y:S02]  /*610e0*/  MOV R7, R22 ;  /* 0x0000001600077202 */ /* 0x002fe40000000f00 */
[----:B------:R-:W-:-:S02]  /*610f0*/  MOV R6, R23 ;  /* 0x0000001700067202 */ /* 0x000fc40000000f00 */
[----:B------:R-:W2:Y:S01]  /*61100*/  LDL.LU.64 R22, [R1+0x2318] ;  /* 0x0023180001167983 */ /* 0x000ea20000300a00 */
[----:B------:R-:W2:Y:S02]  /*61110*/  LDL.LU.64 R20, [R1+0x2310] ;  /* 0x0023100001147983 */ /* 0x000ea40000300a00 */
[----:B------:R0:W-:Y:S02]  /*61120*/  STL.64 [R1+0x22b0], R12 ;  /* 0x0022b00c01007387 */ /* 0x0001e40000100a00 */
[----:B0-----:R-:W-:Y:S01]  /*61130*/  IMAD.MOV.U32 R12, RZ, RZ, R15 ;  /* 0x000000ffff0c7224 */ /* 0x001fe200078e000f */
[----:B------:R-:W-:Y:S01]  /*61140*/  MOV R13, R14 ;  /* 0x0000000e000d7202 */ /* 0x000fe20000000f00 */
[----:B------:R-:W-:Y:S01]  /*61150*/  MOV R14, R7 ;  /* 0x00000007000e7202 */ /* 0x000fe20000000f00 */
[----:B------:R-:W-:-:S07]  /*61160*/  MOV R15, R6 ;  /* 0x00000006000f7202 */ /* 0x000fce0000000f00 */
[C---:B---3--:R-:W-:Y:S11]  /*61170*/  HMMA.16816.F32 R24, R12.reuse, R4, R24 ;  /* 0x000000040c18723c */ /* 0x048ff60000001818 */
[----:B------:R-:W-:Y:S11]  /*61180*/  @!UPT UIADD3 URZ, URZ, URZ, URZ ;  /* 0x0000003f3f3ff290 */ /* 0x000ff6000fffe03f */
[----:B------:R-:W-:Y:S01]  /*61190*/  @!UPT UIADD3 URZ, URZ, URZ, URZ ;  /* 0x0000003f3f3ff290 */ /* 0x000fe2000fffe03f */
[----:B------:R0:W-:Y:S01]  /*611a0*/  STL.64 [R1+0x2c0], R24 ;  /* 0x0002c01801007387 */ /* 0x0001e20000100a00 */
[----:B------:R1:W-:Y:S01]  /*611b0*/  STL.64 [R1+0x2c8], R26 ;  /* 0x0002c81a01007387 */ /* 0x0003e20000100a00 */
[----:B0-----:R-:W-:Y:S02]  /*611c0*/  MOV R25, R4 ;  /* 0x0000000400197202 */ /* 0x001fe40000000f00 */
[----:B------:R-:W-:Y:S02]  /*611d0*/  MOV R24, R5 ;  /* 0x0000000500187202 */ /* 0x000fe40000000f00 */
[----:B------:R-:W2:Y:S02]  /*611e0*/  LDL.LU.64 R4, [R1+0x2308] ;  /* 0x0023080001047983 */ /* 0x000ea40000300a00 */
[C---:B--2---:R-:W-:Y:S01]  /*611f0*/  HMMA.16816.F32 R20, R12.reuse, R4, R20 ;  /* 0x000000040c14723c */ /* 0x044fe20000001814 */
[----:B-1----:R-:W-:Y:S02]  /*61200*/  MOV R27, R4 ;  /* 0x00000004001b7202 */ /* 0x002fe40000000f00 */
[----:B------:R-:W-:Y:S11]  /*61210*/  MOV R26, R5 ;  /* 0x00000005001a7202 */ /* 0x000ff60000000f00 */
[----:B------:R-:W-:Y:S09]  /*61220*/  @!UPT UIADD3 URZ, URZ, URZ, URZ ;  /* 0x0000003f3f3ff290 */ /* 0x000ff2000fffe03f */
[----:B------:R0:W-:Y:S01]  /*61230*/  STL.64 [R1+0x2b0], R20 ;  /* 0x0002b01401007387 */ /* 0x0001e20000100a00 */
[----:B------:R-:W-:Y:S03]  /*61240*/  STL.64 [R1+0x2b8], R22 ;  /* 0x0002b81601007387 */ /* 0x000fe60000100a00 */
[----:B0-----:R-:W2:Y:S01]  /*61250*/  LDL.LU.64 R20, [R1+0x2300] ;  /* 0x0023000001147983 */ /* 0x001ea20000300a00 */
[----:B------:R-:W3:Y:S02]  /*61260*/  LDL.LU R4, [R1+0x560] ;  /* 0x0005600001047983 */ /* 0x000ee40000300800 */
[----:B------:R-:W3:Y:S02]  /*61270*/  LDL.LU R5, [R1+0x564] ;  /* 0x0005640001057983 */ /* 0x000ee40000300800 */
[----:B------:R-:W2:Y:S01]  /*61280*/  LDL.LU R6, [R1+0x568] ;  /* 0x0005680001067983 */ /* 0x000ea20000300800 */
[----:B------:R-:W2:Y:S04]  /*61290*/  LDL.LU R7, [R1+0x56c] ;  /* 0x00056c0001077983 */ /* 0x000ea80000300800 */
[----:B--2---:R-:W-:Y:S01]  /*612a0*/  STL.64 [R1+0x2220], R6 ;  /* 0x0022200601007387 */ /* 0x004fe20000100a00 */
[----:B---3--:R0:W-:Y:S03]  /*612b0*/  STL.64 [R1+0x2218], R4 ;  /* 0x0022180401007387 */ /* 0x0081e60000100a00 */
[----:B0-----:R-:W2:Y:S01]  /*612c0*/  LDL.LU.64 R4, [R1+0x260] ;  /* 0x0002600001047983 */ /* 0x001ea20000300a00 */
[----:B------:R-:W3:Y:S01]  /*612d0*/  LDL.LU.64 R6, [R1+0x268] ;  /* 0x0002680001067983 */ /* 0x000ee20000300a00 */
[C---:B------:R-:W-:Y:S02]  /*612e0*/  HMMA.16816.F32 R20, R12.reuse, R20, R16 ;  /* 0x000000140c14723c */ /* 0x040fe40000001810 */
[----:B---3--:R-:W-:Y:S01]  /*612f0*/  STL.64 [R1+0x22c0], R6 ;  /* 0x0022c00601007387 */ /* 0x008fe20000100a00 */
[----:B--2---:R0:W-:Y:S03]  /*61300*/  STL.64 [R1+0x22b8], R4 ;  /* 0x0022b80401007387 */ /* 0x0041e60000100a00 */
[----:B0-----:R-:W2:Y:S01]  /*61310*/  LDL.LU R4, [R1+0x600] ;  /* 0x0006000001047983 */ /* 0x001ea20000300800 */
[----:B------:R-:W2:Y:S02]  /*61320*/  LDL.LU R5, [R1+0x604] ;  /* 0x0006040001057983 */ /* 0x000ea40000300800 */
[----:B------:R-:W2:Y:S02]  /*61330*/  LDL.LU R6, [R1+0x608] ;  /* 0x0006080001067983 */ /* 0x000ea40000300800 */
[----:B------:R-:W2:Y:S01]  /*61340*/  LDL.LU R7, [R1+0x60c] ;  /* 0x00060c0001077983 */ /* 0x000ea20000300800 */
[----:B------:R-:W3:Y:S01]  /*61350*/  LDL.LU.64 R18, [R1+0x22f8] ;  /* 0x0022f80001127983 */ /* 0x000ee20000300a00 */
[----:B------:R-:W2:Y:S10]  /*61360*/  LDL.LU.64 R16, [R1+0x22f0] ;  /* 0x0022f00001107983 */ /* 0x000eb40000300a00 */
[----:B------:R0:W-:Y:S02]  /*61370*/  STL.64 [R1+0x2a0], R20 ;  /* 0x0002a01401007387 */ /* 0x0001e40000100a00 */
[----:B------:R-:W-:Y:S01]  /*61380*/  STL.64 [R1+0x2a8], R22 ;  /* 0x0002a81601007387 */ /* 0x000fe20000100a00 */
[----:B0-----:R-:W4:Y:S02]  /*61390*/  LDL.LU.64 R20, [R1+0x22e8] ;  /* 0x0022e80001147983 */ /* 0x001f240000300a00 */
[----:B----4-:R-:W-:Y:S11]  /*613a0*/  HMMA.16816.F32 R8, R12, R20, R8 ;  /* 0x000000140c08723c */ /* 0x010ff60000001808 */
        /* <DEDUP_REMOVED lines=12> */
[----:B------:R0:W-:Y:S02]  /*61470*/  STL.64 [R1+0x2278], R20 ;  /* 0x0022781401007387 */ /* 0x0001e40000100a00 */
[----:B0-----:R-:W-:Y:S01]  /*61480*/  IMAD.MOV.U32 R20, RZ, RZ, R27 ;  /* 0x000000ffff147224 */ /* 0x001fe200078e001b */
[----:B------:R-:W-:-:S05]  /*61490*/  MOV R21, R26 ;  /* 0x0000001a00157202 */ /* 0x000fca0000000f00 */
[----:B------:R0:W-:Y:S02]  /*614a0*/  STL.64 [R1+0x2290], R20 ;  /* 0x0022901401007387 */ /* 0x0001e40000100a00 */
[----:B0-----:R-:W-:Y:S02]  /*614b0*/  MOV R20, R25 ;  /* 0x0000001900147202 */ /* 0x001fe40000000f00 */
[----:B------:R-:W-:Y:S02]  /*614c0*/  MOV R21, R24 ;  /* 0x0000001800157202 */ /* 0x000fe40000000f00 */
[----:B------:R-:W2:Y:S01]  /*614d0*/  LDL.LU R24, [R1+0x5f0] ;  /* 0x0005f00001187983 */ /* 0x000ea20000300800 */
[----:B------:R-:W2:Y:S02]  /*614e0*/  LDL.LU R25, [R1+0x5f4] ;  /* 0x0005f40001197983 */ /* 0x000ea40000300800 */
[----:B------:R-:W2:Y:S02]  /*614f0*/  LDL.LU R26, [R1+0x5f8] ;  /* 0x0005f800011a7983 */ /* 0x000ea40000300800 */
[----:B------:R-:W2:Y:S01]  /*61500*/  LDL.LU R27, [R1+0x5fc] ;  /* 0x0005fc00011b7983 */ /* 0x000ea20000300800 */
[----:B------:R0:W-:Y:S02]  /*61510*/  STL.64 [R1+0x22a8], R20 ;  /* 0x0022a81401007387 */ /* 0x0001e40000100a00 */
[C---:B0-----:R-:W-:Y:S02]  /*61520*/  HMMA.16816.F32 R20, R12.reuse, R8, R4 ;  /* 0x000000080c14723c */ /* 0x041fe40000001804 */
[----:B------:R-:W2:Y:S11]  /*61530*/  LDL.LU R4, [R1+0x5e0] ;  /* 0x0005e00001047983 */ /* 0x000eb60000300800 */
[----:B------:R-:W-:Y:S10]  /*61540*/  @!UPT UIADD3 URZ, URZ, URZ, URZ ;  /* 0x0000003f3f3ff290 */ /* 0x000ff4000fffe03f */
[----:B------:R0:W-:Y:S01]  /*61550*/  STL.64 [R1+0x270], R20 ;  /* 0x0002701401007387 */ /* 0x0001e20000100a00 */
[----:B------:R1:W-:Y:S02]  /*61560*/  STL.64 [R1+0x278], R22 ;  /* 0x0002781601007387 */ /* 0x0003e40000100a00 */
[----:B------:R-:W2:Y:S02]  /*61570*/  LDL.LU R5, [R1+0x5e4] ;  /* 0x0005e40001057983 */ /* 0x000ea40000300800 */
[----:B------:R-:W2:Y:S01]  /*61580*/  LDL.LU R6, [R1+0x5e8] ;  /* 0x0005e80001067983 */ /* 0x000ea20000300800 */
[----:B------:R-:W2:Y:S04]  /*61590*/  LDL.LU R7, [R1+0x5ec] ;  /* 0x0005ec0001077983 */ /* 0x000ea80000300800 */
[----:B0-----:R-:W2:Y:S01]  /*615a0*/  LDL.LU R20, [R1+0x5d0] ;  /* 0x0005d00001147983 */ /* 0x001ea20000300800 */
[----:B------:R-:W2:Y:S02]  /*615b0*/  LDL.LU R21, [R1+0x5d4] ;  /* 0x0005d40001157983 */ /* 0x000ea40000300800 */
[----:B-1----:R-:W2:Y:S02]  /*615c0*/  LDL.LU R22, [R1+0x5d8] ;  /* 0x0005d80001167983 */ /* 0x002ea40000300800 */
        /* <DEDUP_REMOVED lines=9> */
[----:B0-----:R-:W2:Y:S01]  /*61660*/  LDL.LU.64 R8, [R1+0x20] ;  /* 0x0000200001087983 */ /* 0x001ea20000300a00 */
[C---:B------:R-:W-:Y:S03]  /*61670*/  HMMA.16816.F32 R24, R12.reuse, R16, R24 ;  /* 0x000000100c18723c */ /* 0x040fe60000001818 */
[----:B--2---:R0:W-:Y:S04]  /*61680*/  STL.64 [R1+0x2288], R8 ;  /* 0x0022880801007387 */ /* 0x0041e80000100a00 */
        /* <DEDUP_REMOVED lines=11> */
[----:B------:R0:W-:Y:S03]  /*61740*/  STL.64 [R1+0x258], R26 ;  /* 0x0002581a01007387 */ /* 0x0001e60000100a00 */
[----:B0-----:R-:W4:Y:S01]  /*61750*/  LDL.LU.64 R26, [R1+0x22d0] ;  /* 0x0022d000011a7983 */ /* 0x001f220000300a00 */
[----:B------:R-:W2:Y:S02]  /*61760*/  LDL.LU.64 R24, [R1+0x22c8] ;  /* 0x0022c80001187983 */ /* 0x000ea40000300a00 */
[----:B---3--:R-:W-:Y:S02]  /*61770*/  STL.64 [R1+0x2248], R18 ;  /* 0x0022481201007387 */ /* 0x008fe40000100a00 */
[----:B------:R0:W-:Y:S02]  /*61780*/  STL.64 [R1+0x2240], R16 ;  /* 0x0022401001007387 */ /* 0x0001e40000100a00 */
[----:B0-----:R-:W3:Y:S01]  /*61790*/  LDL.LU R16, [R1+0x580] ;  /* 0x0005800001107983 */ /* 0x001ee20000300800 */
[----:B------:R-:W3:Y:S02]  /*617a0*/  LDL.LU R17, [R1+0x584] ;  /* 0x0005840001117983 */ /* 0x000ee40000300800 */
[----:B------:R-:W3:Y:S02]  /*617b0*/  LDL.LU R18, [R1+0x588] ;  /* 0x0005880001127983 */ /* 0x000ee40000300800 */
[----:B------:R-:W3:Y:S01]  /*617c0*/  LDL.LU R19, [R1+0x58c] ;  /* 0x00058c0001137983 */ /* 0x000ee20000300800 */
[----:B--2---:R-:W-:Y:S01]  /*617d0*/  HMMA.16816.F32 R12, R12, R24, R4 ;  /* 0x000000180c0c723c */ /* 0x004fe20000001804 */
[----:B------:R-:W2:Y:S01]  /*617e0*/  LDL.LU.64 R6, [R1+0x22c0] ;  /* 0x0022c00001067983 */ /* 0x000ea20000300a00 */
[----:B------:R-:W2:Y:S11]  /*617f0*/  LDL.LU.64 R4, [R1+0x22b8] ;  /* 0x0022b80001047983 */ /* 0x000eb60000300a00 */
[----:B------:R-:W-:Y:S10]  /*61800*/  @!UPT UIADD3 URZ, URZ, URZ, URZ ;  /* 0x0000003f3f3ff290 */ /* 0x000ff4000fffe03f */
[----:B------:R0:W-:Y:S01]  /*61810*/  STL.64 [R1+0x230], R12 ;  /* 0x0002300c01007387 */ /* 0x0001e20000100a00 */
[----:B------:R-:W-:Y:S03]  /*61820*/  STL.64 [R1+0x238], R14 ;  /* 0x0002380e01007387 */ /* 0x000fe60000100a00 */
[----:B0-----:R-:W2:Y:S01]  /*61830*/  LDL.LU.64 R12, [R1+0x22b0] ;  /* 0x0022b000010c7983 */ /* 0x001ea20000300a00 */
        /* <DEDUP_REMOVED lines=11> */
[----:B0-----:R-:W1:Y:S02]  /*618f0*/  LDL.LU.64 R20, [R1+0x22a8] ;  /* 0x0022a80001147983 */ /* 0x001e640000300a00 */
[C---:B-1----:R-:W-:Y:S02]  /*61900*/  HMMA.16816.F32 R20, R4.reuse, R20, R8 ;  /* 0x000000140414723c */ /* 0x042fe40000001808 */
[----:B------:R-:W2:Y:S01]  /*61910*/  LDL.LU.64 R10, [R1+0x22a0] ;  /* 0x0022a000010a7983 */ /* 0x000ea20000300a00 */
[----:B------:R-:W2:Y:S11]  /*61920*/  LDL.LU.64 R8, [R1+0x2298] ;  /* 0x0022980001087983 */ /* 0x000eb60000300a00 */
[----:B------:R-:W-:Y:S09]  /*61930*/  @!UPT UIADD3 URZ, URZ, URZ, URZ ;  /* 0x0000003f3f3ff290 */ /* 0x000ff2000fffe03f */
[----:B------:R0:W-:Y:S01]  /*61940*/  STL.64 [R1+0x1f0], R20 ;  /* 0x0001f01401007387 */ /* 0x0001e20000100a00 */
[----:B------:R2:W-:Y:S03]  /*61950*/  STL.64 [R1+0x1f8], R22 ;  /* 0x0001f81601007387 */ /* 0x0005e60000100a00 */
[----:B0-----:R-:W2:Y:S02]  /*61960*/  LDL.LU.64 R20, [R1+0x2290] ;  /* 0x0022900001147983 */ /* 0x001ea40000300a00 */
[C---:B--2---:R-:W-:Y:S02]  /*61970*/  HMMA.16816.F32 R20, R4.reuse, R20, R8 ;  /* 0x000000140414723c */ /* 0x044fe40000001808 */
        /* <DEDUP_REMOVED lines=16> */
[C---:B--2---:R-:W-:Y:S11]  /*61a80*/  HMMA.16816.F32 R8, R4.reuse, R20, R8 ;  /* 0x000000140408723c */ /* 0x044ff60000001808 */
[----:B------:R-:W-:Y:S11]  /*61a90*/  @!UPT UIADD3 URZ, URZ, URZ, URZ ;  /* 0x0000003f3f3ff290 */ /* 0x000ff6000fffe03f */
[----:B------:R-:W-:Y:S01]  /*61aa0*/  @!UPT UIADD3 URZ, URZ, URZ, URZ ;  /* 0x0000003f3f3ff290 */ /* 0x000fe2000fffe03f */
[----:B------:R-:W-:Y:S01]  /*61ab0*/  STL.64 [R1+0x190], R8 ;  /* 0x0001900801007387 */ /* 0x000fe20000100a00 */
[----:B------:R0:W-:Y:S03]  /*61ac0*/  STL.64 [R1+0x198], R10 ;  /* 0x0001980a01007387 */ /* 0x0001e60000100a00 */
[----:B0-----:R-:W2:Y:S01]  /*61ad0*/  LDL.LU.64 R10, [R1+0x2258] ;  /* 0x00225800010a7983 */ /* 0x001ea20000300a00 */
[----:B------:R-:W3:Y:S02]  /*61ae0*/  LDL.LU.64 R8, [R1+0x2250] ;  /* 0x0022500001087983 */ /* 0x000ee40000300a00 */
[----:B------:R-:W-:Y:S01]  /*61af0*/  STL.64 [R1+0x21c0], R20 ;  /* 0x0021c01401007387 */ /* 0x000fe20000100a00 */
[C---:B---3--:R-:W-:Y:S11]  /*61b00*/  HMMA.16816.F32 R16, R4.reuse, R8, R16 ;  /* 0x000000080410723c */ /* 0x048ff60000001810 */
[----:B------:R-:W-:Y:S11]  /*61b10*/  @!UPT UIADD3 URZ, URZ, URZ, URZ ;  /* 0x0000003f3f3ff290 */ /* 0x000ff6000fffe03f */
[----:B------:R-:W-:Y:S01]  /*61b20*/  @!UPT UIADD3 URZ, URZ, URZ, URZ ;  /* 0x0000003f3f3ff290 */ /* 0x000fe2000fffe03f */
[----:B------:R-:W-:Y:S01]  /*61b30*/  STL.64 [R1+0x170], R16 ;  /* 0x0001701001007387 */ /* 0x000fe20000100a00 */
[----:B------:R0:W-:Y:S03]  /*61b40*/  STL.64 [R1+0x178], R18 ;  /* 0x0001781201007387 */ /* 0x0001e60000100a00 */
[----:B0-----:R-:W3:Y:S01]  /*61b50*/  LDL.LU.64 R18, [R1+0x2248] ;  /* 0x0022480001127983 */ /* 0x001ee20000300a00 */
[----:B------:R-:W4:Y:S02]  /*61b60*/  LDL.LU.64 R16, [R1+0x2240] ;  /* 0x0022400001107983 */ /* 0x000f240000300a00 */
[----:B------:R-:W2:Y:S01]  /*61b70*/  LDL.LU.64 R20, [R1+0x40] ;  /* 0x0000400001147983 */ /* 0x000ea20000300a00 */
[----:B------:R-:W-:Y:S02]  /*61b80*/  MOV R15, R6 ;  /* 0x00000006000f7202 */ /* 0x000fe40000000f00 */
[----:B------:R-:W-:Y:S01]  /*61b90*/  MOV R14, R7 ;  /* 0x00000007000e7202 */ /* 0x000fe20000000f00 */
[----:B------:R-:W-:Y:S01]  /*61ba0*/  IMAD.MOV.U32 R28, RZ, RZ, R4 ;  /* 0x000000ffff1c7224 */ /* 0x000fe200078e0004 */
[----:B------:R-:W-:Y:S01]  /*61bb0*/  MOV R29, R5 ;  /* 0x00000005001d7202 */ /* 0x000fe20000000f00 */
[----:B----4-:R-:W-:Y:S01]  /*61bc0*/  HMMA.16816.F32 R24, R4, R16, R24 ;  /* 0x000000100418723c */ /* 0x010fe20000001818 */
[----:B--2---:R-:W-:Y:S01]  /*61bd0*/  STL.64 [R1+0x21d8], R20 ;  /* 0x0021d81401007387 */ /* 0x004fe20000100a00 */
[----:B------:R3:W-:Y:S02]  /*61be0*/  STL.64 [R1+0x21b8], R10 ;  /* 0x0021b80a01007387 */ /* 0x0007e40000100a00 */
[----:B------:R0:W-:Y:S01]  /*61bf0*/  STL.64 [R1+0x21b0], R8 ;  /* 0x0021b00801007387 */ /* 0x0001e20000100a00 */
[----:B---3--:R-:W-:Y:S01]  /*61c00*/  MOV R10, R18 ;  /* 0x00000012000a7202 */ /* 0x008fe20000000f00 */
[----:B0-----:R-:W2:Y:S01]  /*61c10*/  LDL.LU R8, [R1+0x550] ;  /* 0x0005500001087983 */ /* 0x001ea20000300800 */
[----:B------:R-:W2:Y:S02]  /*61c20*/  LDL.LU R9, [R1+0x554] ;  /* 0x0005540001097983 */ /* 0x000ea40000300800 */
[----:B------:R-:W3:Y:S01]  /*61c30*/  LDL.LU R18, [R1+0x223c] ;  /* 0x00223c0001127983 */ /* 0x000ee20000300800 */
[----:B------:R-:W-:-:S02]  /*61c40*/  MOV R11, R19 ;  /* 0x00000013000b7202 */ /* 0x000fc40000000f00 */
[----:B------:R-:W3:Y:S11]  /*61c50*/  LDL.LU R19, [R1+0x2238] ;  /* 0x0022380001137983 */ /* 0x000ef60000300800 */
[----:B------:R-:W-:Y:S02]  /*61c60*/  STL.64 [R1+0x150], R24 ;  /* 0x0001501801007387 */ /* 0x000fe40000100a00 */
[----:B------:R0:W-:Y:S02]  /*61c70*/  STL.64 [R1+0x158], R26 ;  /* 0x0001581a01007387 */ /* 0x0001e40000100a00 */
[----:B0-----:R-:W4:Y:S01]  /*61c80*/  LDL.LU.64 R26, [R1+0x2230] ;  /* 0x00223000011a7983 */ /* 0x001f220000300a00 */
[----:B------:R-:W2:Y:S02]  /*61c90*/  LDL.LU.64 R24, [R1+0x2228] ;  /* 0x0022280001187983 */ /* 0x000ea40000300a00 */
[----:B------:R-:W2:Y:S02]  /*61ca0*/  LDL.LU.64 R6, [R1+0x2220] ;  /* 0x0022200001067983 */ /* 0x000ea40000300a00 */
[----:B------:R-:W2:Y:S01]  /*61cb0*/  LDL.LU.64 R4, [R1+0x2218] ;  /* 0x0022180001047983 */ /* 0x000ea20000300a00 */
[----:B------:R-:W2:Y:S04]  /*61cc0*/  LDL.LU.64 R20, [R1+0x60] ;  /* 0x0000600001147983 */ /* 0x000ea80000300a00 */
[----:B---3--:R0:W-:Y:S01]  /*61cd0*/  STL.64 [R1+0x2190], R18 ;  /* 0x0021901201007387 */ /* 0x0081e20000100a00 */
[----:B------:R1:W-:Y:S01]  /*61ce0*/  STL.64 [R1+0x2188], R16 ;  /* 0x0021881001007387 */ /* 0x0003e20000100a00 */
[----:B0-----:R-:W-:-:S02]  /*61cf0*/  MOV R18, R15 ;  /* 0x0000000f00127202 */ /* 0x001fc40000000f00 */
[----:B-1----:R-:W-:Y:S02]  /*61d00*/  MOV R16, R28 ;  /* 0x0000001c00107202 */ /* 0x002fe40000000f00 */
[----:B------:R-:W-:Y:S02]  /*61d10*/  MOV R17, R29 ;  /* 0x0000001d00117202 */ /* 0x000fe40000000f00 */
[----:B------:R-:W-:Y:S01]  /*61d20*/  MOV R19, R14 ;  /* 0x0000000e00137202 */ /* 0x000fe20000000f00 */
[----:B------:R-:W3:Y:S01]  /*61d30*/  LDL.LU R28, [R1+0x2214] ;  /* 0x00221400011c7983 */ /* 0x000ee20000300800 */
[----:B------:R-:W3:Y:S05]  /*61d40*/  LDL.LU R29, [R1+0x2210] ;  /* 0x00221000011d7983 */ /* 0x000eea0000300800 */
[----:B--2---:R-:W-:Y:S01]  /*61d50*/  HMMA.16816.F32 R16, R16, R24, R4 ;  /* 0x000000181010723c */ /* 0x004fe20000001804 */
[----:B------:R-:W2:Y:S01]  /*61d60*/  LDL.LU.64 R6, [R1+0x2208] ;  /* 0x0022080001067983 */ /* 0x000ea20000300a00 */
[----:B------:R-:W2:Y:S02]  /*61d70*/  LDL.LU.64 R4, [R1+0x2200] ;  /* 0x0022000001047983 */ /* 0x000ea40000300a00 */
[----:B----4-:R-:W-:Y:S02]  /*61d80*/  STL.64 [R1+0x2180], R26 ;  /* 0x0021801a01007387 */ /* 0x010fe40000100a00 */
[----:B------:R0:W-:Y:S11]  /*61d90*/  STL.64 [R1+0x2178], R24 ;  /* 0x0021781801007387 */ /* 0x0001f60000100a00 */
[----:B------:R-:W-:Y:S06]  /*61da0*/  @!UPT UIADD3 URZ, URZ, URZ, URZ ;  /* 0x0000003f3f3ff290 */ /* 0x000fec000fffe03f */
[----:B------:R-:W-:Y:S01]  /*61db0*/  STL.64 [R1+0x130], R16 ;  /* 0x0001301001007387 */ /* 0x000fe20000100a00 */
[----:B------:R-:W-:Y:S02]  /*61dc0*/  STL.64 [R1+0x138], R18 ;  /* 0x0001381201007387 */ /* 0x000fe40000100a00 */
[----:B0-----:R-:W4:Y:S02]  /*61dd0*/  LDL.LU R24, [R1+0x520] ;  /* 0x0005200001187983 */ /* 0x001f240000300800 */
[----:B------:R-:W4:Y:S01]  /*61de0*/  LDL.LU R25, [R1+0x524] ;  /* 0x0005240001197983 */ /* 0x000f220000300800 */
[----:B------:R-:W2:Y:S01]  /*61df0*/  LDL.LU R26, [R1+0x528] ;  /* 0x00052800011a7983 */ /* 0x000ea20000300800 */
[----:B------:R-:W2:Y:S03]  /*61e00*/  LDL.LU R27, [R1+0x52c] ;  /* 0x00052c00011b7983 */ /* 0x000ea60000300800 */
[----:B--2---:R-:W-:Y:S01]  /*61e10*/  STL.64 [R1+0x21d0], R26 ;  /* 0x0021d01a01007387 */ /* 0x004fe20000100a00 */
[----:B----4-:R0:W-:Y:S03]  /*61e20*/  STL.64 [R1+0x21c8], R24 ;  /* 0x0021c81801007387 */ /* 0x0101e60000100a00 */
[----:B0-----:R-:W2:Y:S01]  /*61e30*/  LDL.LU R24, [R1+0x530] ;  /* 0x0005300001187983 */ /* 0x001ea20000300800 */
[----:B------:R-:W2:Y:S02]  /*61e40*/  LDL.LU R25, [R1+0x534] ;  /* 0x0005340001197983 */ /* 0x000ea40000300800 */
[----:B------:R-:W4:Y:S02]  /*61e50*/  LDL.LU R26, [R1+0x538] ;  /* 0x00053800011a7983 */ /* 0x000f240000300800 */
[----:B------:R-:W4:Y:S01]  /*61e60*/  LDL.LU R27, [R1+0x53c] ;  /* 0x00053c00011b7983 */ /* 0x000f220000300800 */
[C---:B------:R-:W-:Y:S01]  /*61e70*/  HMMA.16816.F32 R8, R4.reuse, R12, R8 ;  /* 0x0000000c0408723c */ /* 0x040fe20000001808 */
[----:B----4-:R-:W-:Y:S01]  /*61e80*/  STL.64 [R1+0x21e8], R26 ;  /* 0x0021e81a01007387 */ /* 0x010fe20000100a00 */
[----:B--2---:R0:W-:Y:S03]  /*61e90*/  STL.64 [R1+0x21e0], R24 ;  /* 0x0021e01801007387 */ /* 0x0041e60000100a00 */
[----:B0-----:R-:W2:Y:S01]  /*61ea0*/  LDL.LU R24, [R1+0x540] ;  /* 0x0005400001187983 */ /* 0x001ea20000300800 */
[----:B------:R-:W2:Y:S02]  /*61eb0*/  LDL.LU R25, [R1+0x544] ;  /* 0x0005440001197983 */ /* 0x000ea40000300800 */
[----:B------:R-:W2:Y:S02]  /*61ec0*/  LDL.LU R26, [R1+0x548] ;  /* 0x00054800011a7983 */ /* 0x000ea40000300800 */
[----:B------:R-:W2:Y:S11]  /*61ed0*/  LDL.LU R27, [R1+0x54c] ;  /* 0x00054c00011b7983 */ /* 0x000eb60000300800 */
[----:B------:R-:W-:Y:S02]  /*61ee0*/  @!UPT UIADD3 URZ, URZ, URZ, URZ ;  /* 0x0000003f3f3ff290 */ /* 0x000fe4000fffe03f */
[----:B------:R0:W-:Y:S01]  /*61ef0*/  STL.64 [R1+0x110], R8 ;  /* 0x0001100801007387 */ /* 0x0001e20000100a00 */
[----:B------:R1:W-:Y:S02]  /*61f00*/  STL.64 [R1+0x118], R10 ;  /* 0x0001180a01007387 */ /* 0x0003e40000100a00 */
[----:B------:R-:W-:Y:S01]  /*61f10*/  IMAD.MOV.U32 R17, RZ, RZ, R12 ;  /* 0x000000ffff117224 */ /* 0x000fe200078e000c */
[----:B------:R-:W-:Y:S02]  /*61f20*/  MOV R16, R13 ;  /* 0x0000000d00107202 */ /* 0x000fe40000000f00 */
[----:B---3--:R-:W-:Y:S02]  /*61f30*/  MOV R12, R28 ;  /* 0x0000001c000c7202 */ /* 0x008fe40000000f00 */
[----:B------:R-:W-:Y:S02]  /*61f40*/  MOV R14, R2 ;  /* 0x00000002000e7202 */ /* 0x000fe40000000f00 */
[----:B------:R-:W-:Y:S01]  /*61f50*/  MOV R15, R0 ;  /* 0x00000000000f7202 */ /* 0x000fe20000000f00 */
[----:B------:R-:W-:Y:S01]  /*61f60*/  MOV R13, R3 ;  /* 0x00000003000d7202 */ /* 0x000fe20000000f00 */
[----:B0-----:R-:W3:Y:S01]  /*61f70*/  LDL.LU R8, [R1+0x510] ;  /* 0x0005100001087983 */ /* 0x001ee20000300800 */
[----:B------:R-:W3:Y:S02]  /*61f80*/  LDL.LU R9, [R1+0x514] ;  /* 0x0005140001097983 */ /* 0x000ee40000300800 */
[----:B-1----:R-:W3:Y:S02]  /*61f90*/  LDL.LU R10, [R1+0x518] ;  /* 0x00051800010a7983 */ /* 0x002ee40000300800 */
[----:B------:R-:W3:Y:S01]  /*61fa0*/  LDL.LU R11, [R1+0x51c] ;  /* 0x00051c00010b7983 */ /* 0x000ee20000300800 */
[----:B------:R-:W4:Y:S01]  /*61fb0*/  LDL.LU R28, [R1+0x21fc] ;  /* 0x0021fc00011c7983 */ /* 0x000f220000300800 */
[----:B------:R-:W3:Y:S02]  /*61fc0*/  LDL.LU R3, [R1+0x21f8] ;  /* 0x0021f80001037983 */ /* 0x000ee40000300800 */
[----:B------:R-:W3:Y:S02]  /*61fd0*/  LDL.LU R2, [R1+0x21f4] ;  /* 0x0021f40001027983 */ /* 0x000ee40000300800 */
[----:B------:R-:W3:Y:S01]  /*61fe0*/  LDL.LU R0, [R1+0x21f0] ;  /* 0x0021f00001007983 */ /* 0x000ee20000300800 */
[----:B------:R0:W-:Y:S01]  /*61ff0*/  STL.64 [R1+0x2108], R14 ;  /* 0x0021080e01007387 */ /* 0x0001e20000100a00 */
[----:B------:R-:W-:Y:S02]  /*62000*/  STL.64 [R1+0x2100], R12 ;  /* 0x0021000c01007387 */ /* 0x000fe40000100a00 */
[----:B0-----:R-:W-:Y:S01]  /*62010*/  IMAD.MOV.U32 R15, RZ, RZ, R20 ;  /* 0x000000ffff0f7224 */ /* 0x001fe200078e0014 */
        /* <DEDUP_REMOVED lines=17> */
[----:B------:R-:W-:Y:S02]  /*62130*/  MOV R18, R21 ;  /* 0x0000001500127202 */ /* 0x000fe40000000f00 */
[----:B------:R-:W3:Y:S01]  /*62140*/  LDL.LU.64 R20, [R1+0x21c0] ;  /* 0x0021c00001147983 */ /* 0x000ee20000300a00 */
[----:B------:R-:W-:-:S02]  /*62150*/  MOV R12, R23 ;  /* 0x00000017000c7202 */ /* 0x000fc40000000f00 */
[----:B------:R-:W-:-:S05]  /*62160*/  MOV R13, R22 ;  /* 0x00000016000d7202 */ /* 0x000fca0000000f00 */
[----:B------:R0:W-:Y:S02]  /*62170*/  STL.64 [R1+0x2118], R12 ;  /* 0x0021180c01007387 */ /* 0x0001e40000100a00 */
[C---:B--2---:R-:W-:Y:S08]  /*62180*/  HMMA.16816.F32 R24, R4.reuse, R12, R24 ;  /* 0x0000000c0418723c */ /* 0x044ff00000001818 */
[----:B---3--:R-:W-:Y:S01]  /*62190*/  HMMA.16816.F32 R8, R4, R20, R8 ;  /* 0x000000140408723c */ /* 0x008fe20000001808 */
[----:B0-----:R-:W-:-:S02]  /*621a0*/  MOV R12, R19 ;  /* 0x00000013000c7202 */ /* 0x001fc40000000f00 */
[----:B------:R-:W-:Y:S11]  /*621b0*/  MOV R13, R18 ;  /* 0x00000012000d7202 */ /* 0x000ff60000000f00 */
[----:B------:R-:W-:Y:S01]  /*621c0*/  @!UPT UIADD3 URZ, URZ, URZ, URZ ;  /* 0x0000003f3f3ff290 */ /* 0x000fe2000fffe03f */
[----:B------:R-:W-:Y:S01]  /*621d0*/  STL.64 [R1+0xe0], R24 ;  /* 0x0000e01801007387 */ /* 0x000fe20000100a00 */
[----:B------:R-:W-:Y:S02]  /*621e0*/  STL.64 [R1+0xe8], R26 ;  /* 0x0000e81a01007387 */ /* 0x000fe40000100a00 */
[----:B------:R0:W-:Y:S02]  /*621f0*/  STL.64 [R1+0x2130], R12 ;  /* 0x0021300c01007387 */ /* 0x0001e40000100a00 */
[----:B0-----:R-:W-:Y:S02]  /*62200*/  MOV R12, R15 ;  /* 0x0000000f000c7202 */ /* 0x001fe40000000f00 */
[----:B------:R-:W-:-:S05]  /*62210*/  MOV R13, R14 ;  /* 0x0000000e000d7202 */ /* 0x000fca0000000f00 */
[----:B------:R0:W-:Y:S02]  /*62220*/  STL.64 [R1+0x2148], R12 ;  /* 0x0021480c01007387 */ /* 0x0001e40000100a00 */
[----:B0-----:R-:W-:Y:S01]  /*62230*/  MOV R13, R16 ;  /* 0x00000010000d7202 */ /* 0x001fe20000000f00 */
[----:B------:R-:W-:Y:S01]  /*62240*/  IMAD.MOV.U32 R12, RZ, RZ, R17 ;  /* 0x000000ffff0c7224 */ /* 0x000fe200078e0011 */
[----:B------:R-:W2:Y:S01]  /*62250*/  LDL.LU R16, [R1+0x500] ;  /* 0x0005000001107983 */ /* 0x000ea20000300800 */
[----:B------:R-:W2:Y:S02]  /*62260*/  LDL.LU R17, [R1+0x504] ;  /* 0x0005040001117983 */ /* 0x000ea40000300800 */
[----:B------:R-:W2:Y:S02]  /*62270*/  LDL.LU R18, [R1+0x508] ;  /* 0x0005080001127983 */ /* 0x000ea40000300800 */
[----:B------:R-:W2:Y:S01]  /*62280*/  LDL.LU R19, [R1+0x50c] ;  /* 0x00050c0001137983 */ /* 0x000ea20000300800 */
[----:B------:R-:W3:Y:S01]  /*62290*/  LDL.LU R24, [R1+0x4f0] ;  /* 0x0004f00001187983 */ /* 0x000ee20000300800 */
[----:B------:R-:W3:Y:S02]  /*622a0*/  LDL.LU R25, [R1+0x4f4] ;  /* 0x0004f40001197983 */ /* 0x000ee40000300800 */
[----:B------:R-:W3:Y:S02]  /*622b0*/  LDL.LU R26, [R1+0x4f8] ;  /* 0x0004f800011a7983 */ /* 0x000ee40000300800 */
[----:B------:R-:W3:Y:S01]  /*622c0*/  LDL.LU R27, [R1+0x4fc] ;  /* 0x0004fc00011b7983 */ /* 0x000ee20000300800 */
[----:B------:R0:W-:Y:S04]  /*622d0*/  STL.64 [R1+0x2170], R12 ;  /* 0x0021700c01007387 */ /* 0x0001e80000100a00 */
[----:B0-----:R-:W2:Y:S01]  /*622e0*/  LDL.LU R12, [R1+0x4e0] ;  /* 0x0004e000010c7983 */ /* 0x001ea20000300800 */
[----:B------:R-:W2:Y:S02]  /*622f0*/  LDL.LU R13, [R1+0x4e4] ;  /* 0x0004e400010d7983 */ /* 0x000ea40000300800 */
[----:B------:R-:W2:Y:S02]  /*62300*/  LDL.LU R14, [R1+0x4e8] ;  /* 0x0004e800010e7983 */ /* 0x000ea40000300800 */
[----:B------:R-:W2:Y:S01]  /*62310*/  LDL.LU R15, [R1+0x4ec] ;  /* 0x0004ec00010f7983 */ /* 0x000ea20000300800 */
[----:B------:R-:W-:Y:S01]  /*62320*/  STL.64 [R1+0xd0], R8 ;  /* 0x0000d00801007387 */ /* 0x000fe20000100a00 */
[----:B------:R0:W-:Y:S03]  /*62330*/  STL.64 [R1+0xd8], R10 ;  /* 0x0000d80a01007387 */ /* 0x0001e60000100a00 */
[----:B0-----:R-:W2:Y:S01]  /*62340*/  LDL.LU.64 R10, [R1+0x21b8] ;  /* 0x0021b800010a7983 */ /* 0x001ea20000300a00 */
[----:B------:R-:W2:Y:S02]  /*62350*/  LDL.LU.64 R8, [R1+0x21b0] ;  /* 0x0021b00001087983 */ /* 0x000ea40000300a00 */
[----:B------:R0:W-:Y:S02]  /*62360*/  STL.64 [R1+0x2110], R20 ;  /* 0x0021101401007387 */ /* 0x0001e40000100a00 */
[----:B0-----:R-:W2:Y:S01]  /*62370*/  LDL.LU R20, [R1+0x30] ;  /* 0x0000300001147983 */ /* 0x001ea20000300800 */
[----:B------:R-:W2:Y:S02]  /*62380*/  LDL.LU R21, [R1+0x34] ;  /* 0x0000340001157983 */ /* 0x000ea40000300800 */
[----:B------:R-:W2:Y:S01]  /*62390*/  LDL.LU R22, [R1+0x38] ;  /* 0x0000380001167983 */ /* 0x000ea20000300800 */
[----:B------:R-:W-:-:S02]  /*623a0*/  MOV R23, R29 ;  /* 0x0000001d00177202 */ /* 0x000fc40000000f00 */
[----:B------:R-:W3:Y:S04]  /*623b0*/  LDL.LU R29, [R1+0x21a8] ;  /* 0x0021a800011d7983 */ /* 0x000ee80000300800 */
[----:B--2---:R0:W-:Y:S01]  /*623c0*/  STL.64 [R1+0x2128], R22 ;  /* 0x0021281601007387 */ /* 0x0041e20000100a00 */
[----:B------:R1:W-:Y:S01]  /*623d0*/  STL.64 [R1+0x2120], R20 ;  /* 0x0021201401007387 */ /* 0x0003e20000100a00 */
[----:B0-----:R-:W-:Y:S02]  /*623e0*/  MOV R22, R3 ;  /* 0x0000000300167202 */ /* 0x001fe40000000f00 */
[----:B-1----:R-:W-:Y:S02]  /*623f0*/  MOV R20, R0 ;  /* 0x0000000000147202 */ /* 0x002fe40000000f00 */
[----:B----4-:R-:W-:Y:S01]  /*62400*/  MOV R23, R28 ;  /* 0x0000001c00177202 */ /* 0x010fe20000000f00 */
[----:B------:R-:W2:Y:S01]  /*62410*/  LDL.LU R0, [R1+0x21a4] ;  /* 0x0021a40001007983 */ /* 0x000ea20000300800 */
[----:B------:R-:W-:-:S02]  /*62420*/  MOV R21, R2 ;  /* 0x0000000200157202 */ /* 0x000fc40000000f00 */
[----:B------:R-:W4:Y:S02]  /*62430*/  LDL.LU R2, [R1+0x21a0] ;  /* 0x0021a00001027983 */ /* 0x000f240000300800 */
[----:B------:R-:W2:Y:S01]  /*62440*/  LDL.LU R3, [R1+0x219c] ;  /* 0x00219c0001037983 */ /* 0x000ea20000300800 */
[----:B------:R-:W2:Y:S01]  /*62450*/  LDL.LU R28, [R1+0x2198] ;  /* 0x00219800011c7983 */ /* 0x000ea20000300800 */
[----:B------:R-:W-:Y:S02]  /*62460*/  STL.64 [R1+0x2140], R22 ;  /* 0x0021401601007387 */ /* 0x000fe40000100a00 */
[----:B------:R0:W-:Y:S02]  /*62470*/  STL.64 [R1+0x2138], R20 ;  /* 0x0021381401007387 */ /* 0x0001e40000100a00 */
[----:B0-----:R-:W2:Y:S01]  /*62480*/  LDL.LU R20, [R1+0x70] ;  /* 0x0000700001147983 */ /* 0x001ea20000300800 */
[----:B------:R-:W2:Y:S02]  /*62490*/  LDL.LU R21, [R1+0x74] ;  /* 0x0000740001157983 */ /* 0x000ea40000300800 */
[----:B------:R-:W2:Y:S01]  /*624a0*/  LDL.LU R22, [R1+0x78] ;  /* 0x0000780001167983 */ /* 0x000ea20000300800 */
[----:B------:R-:W-:Y:S01]  /*624b0*/  HMMA.16816.F32 R16, R4, R8, R16 ;  /* 0x000000080410723c */ /* 0x000fe20000001810 */
[----:B---3--:R-:W-:-:S05]  /*624c0*/  MOV R23, R29 ;  /* 0x0000001d00177202 */ /* 0x008fca0000000f00 */
[----:B--2---:R-:W-:Y:S01]  /*624d0*/  STL.64 [R1+0x2158], R22 ;  /* 0x0021581601007387 */ /* 0x004fe20000100a00 */
[----:B------:R-:W-:Y:S11]  /*624e0*/  STL.64 [R1+0x2150], R20 ;  /* 0x0021501401007387 */ /* 0x000ff60000100a00 */
[----:B------:R-:W-:Y:S05]  /*624f0*/  @!UPT UIADD3 URZ, URZ, URZ, URZ ;  /* 0x0000003f3f3ff290 */ /* 0x000fea000fffe03f */
[----:B------:R-:W-:Y:S02]  /*62500*/  STL.64 [R1+0xc0], R16 ;  /* 0x0000c01001007387 */ /* 0x000fe40000100a00 */
[----:B------:R0:W-:Y:S02]  /*62510*/  STL.64 [R1+0xc8], R18 ;  /* 0x0000c81201007387 */ /* 0x0001e40000100a00 */
[----:B0-----:R-:W2:Y:S01]  /*62520*/  LDL.LU.64 R18, [R1+0x2190] ;  /* 0x0021900001127983 */ /* 0x001ea20000300a00 */
        /* <DEDUP_REMOVED lines=9> */
[----:B------:R-:W2:Y:S11]  /*625c0*/  LDL.LU.64 R12, [R1+0x2170] ;  /* 0x00217000010c7983 */ /* 0x000eb60000300a00 */
[----:B------:R-:W-:Y:S11]  /*625d0*/  @!UPT UIADD3 URZ, URZ, URZ, URZ ;  /* 0x0000003f3f3ff290 */ /* 0x000ff6000fffe03f */
[----:B------:R-:W-:Y:S01]  /*625e0*/  STL.64 [R1+0xa0], R4 ;  /* 0x0000a00401007387 */ /* 0x000fe20000100a00 */
[----:B------:R0:W-:Y:S03]  /*625f0*/  STL.64 [R1+0xa8], R6 ;  /* 0x0000a80601007387 */ /* 0x0001e60000100a00 */
[----:B0-----:R-:W2:Y:S01]  /*62600*/  LDL.LU.64 R6, [R1+0x2168] ;  /* 0x0021680001067983 */ /* 0x001ea20000300a00 */
[----:B------:R-:W2:Y:S02]  /*62610*/  LDL.LU.64 R4, [R1+0x2160] ;  /* 0x0021600001047983 */ /* 0x000ea40000300a00 */
[----:B------:R-:W-:Y:S01]  /*62620*/  IMAD.MOV.U32 R20, RZ, RZ, R28 ;  /* 0x000000ffff147224 */ /* 0x000fe200078e001c */
[----:B------:R-:W-:Y:S02]  /*62630*/  MOV R21, R3 ;  /* 0x0000000300157202 */ /* 0x000fe40000000f00 */
[----:B----4-:R-:W-:-:S02]  /*62640*/  MOV R22, R2 ;  /* 0x0000000200167202 */ /* 0x010fc40000000f00 */
[----:B------:R-:W-:-:S07]  /*62650*/  MOV R23, R0 ;  /* 0x0000000000177202 */ /* 0x000fce0000000f00 */
[----:B--2---:R-:W-:Y:S01]  /*62660*/  HMMA.16816.F32 R12, R4, R12, R20 ;  /* 0x0000000c040c723c */ /* 0x004fe20000001814 */
[----:B------:R-:W2:Y:S01]  /*62670*/  LDL.LU.64 R22, [R1+0x2158] ;  /* 0x0021580001167983 */ /* 0x000ea20000300a00 */
[----:B------:R-:W2:Y:S11]  /*62680*/  LDL.LU.64 R20, [R1+0x2150] ;  /* 0x0021500001147983 */ /* 0x000eb60000300a00 */
[----:B------:R-:W-:Y:S11]  /*62690*/  @!UPT UIADD3 URZ, URZ, URZ, URZ ;  /* 0x0000003f3f3ff290 */ /* 0x000ff6000fffe03f */
[----:B------:R-:W-:Y:S02]  /*626a0*/  MOV R0, R12 ;  /* 0x0000000c00007202 */ /* 0x000fe40000000f00 */
[----:B------:R-:W-:Y:S02]  /*626b0*/  MOV R29, R13 ;  /* 0x0000000d001d7202 */ /* 0x000fe40000000f00 */
[----:B------:R-:W2:Y:S01]  /*626c0*/  LDL.LU.64 R12, [R1+0x2148] ;  /* 0x00214800010c7983 */ /* 0x000ea20000300a00 */
[----:B------:R-:W-:Y:S02]  /*626d0*/  MOV R28, R14 ;  /* 0x0000000e001c7202 */ /* 0x000fe40000000f00 */
[----:B------:R-:W-:-:S05]  /*626e0*/  MOV R3, R15 ;  /* 0x0000000f00037202 */ /* 0x000fca0000000f00 */
[----:B------:R-:W-:Y:S01]  /*626f0*/  STL [R1+0x1dc0], R3 ;  /* 0x001dc00301007387 */ /* 0x000fe20000100800 */
[----:B------:R-:W-:Y:S02]  /*62700*/  STL [R1+0x1dbc], R28 ;  /* 0x001dbc1c01007387 */ /* 0x000fe40000100800 */
[----:B------:R-:W-:Y:S02]  /*62710*/  STL [R1+0x1db8], R29 ;  /* 0x001db81d01007387 */ /* 0x000fe40000100800 */
[----:B------:R-:W-:Y:S01]  /*62720*/  STL [R1+0x1db4], R0 ;  /* 0x001db40001007387 */ /* 0x000fe20000100800 */
[----:B--2---:R-:W-:Y:S01]  /*62730*/  HMMA.16816.F32 R12, R4, R12, R20 ;  /* 0x0000000c040c723c */ /* 0x004fe20000001814 */
[----:B------:R-:W2:Y:S01]  /*62740*/  LDL.LU.64 R22, [R1+0x2140] ;  /* 0x0021400001167983 */ /* 0x000ea20000300a00 */
[----:B------:R-:W2:Y:S11]  /*62750*/  LDL.LU.64 R20, [R1+0x2138] ;  /* 0x0021380001147983 */ /* 0x000eb60000300a00 */
[----:B------:R-:W-:Y:S10]  /*62760*/  @!UPT UIADD3 URZ, URZ, URZ, URZ ;  /* 0x0000003f3f3ff290 */ /* 0x000ff4000fffe03f */
[----:B------:R0:W-:Y:S01]  /*62770*/  STL.64 [R1+0x70], R12 ;  /* 0x0000700c01007387 */ /* 0x0001e20000100a00 */
[----:B------:R2:W-:Y:S03]  /*62780*/  STL [R1+0x78], R14 ;  /* 0x0000780e01007387 */ /* 0x0005e60000100800 */
[----:B0-----:R-:W2:Y:S01]  /*62790*/  LDL.LU.64 R12, [R1+0x2130] ;  /* 0x00213000010c7983 */ /* 0x001ea20000300a00 */
[----:B------:R-:W-:-:S05]  /*627a0*/  IMAD.MOV.U32 R2, RZ, RZ, R15 ;  /* 0x000000ffff027224 */ /* 0x000fca00078e000f */
[----:B------:R0:W-:Y:S01]  /*627b0*/  STL [R1+0x1dc4], R2 ;  /* 0x001dc40201007387 */ /* 0x0001e20000100800 */
[----:B--2---:R-:W-:Y:S03]  /*627c0*/  HMMA.16816.F32 R12, R4, R12, R20 ;  /* 0x0000000c040c723c */ /* 0x004fe60000001814 */
[----:B------:R-:W2:Y:S01]  /*627d0*/  LDL.LU.64 R22, [R1+0x2128] ;  /* 0x0021280001167983 */ /* 0x000ea20000300a00 */
[----:B------:R-:W2:Y:S11]  /*627e0*/  LDL.LU.64 R20, [R1+0x2120] ;  /* 0x0021200001147983 */ /* 0x000eb60000300a00 */
[----:B------:R-:W-:Y:S09]  /*627f0*/  @!UPT UIADD3 URZ, URZ, URZ, URZ ;  /* 0x0000003f3f3ff290 */ /* 0x000ff2000fffe03f */
        /* <DEDUP_REMOVED lines=9> */
[C---:B--2---:R-:W-:Y:S01]  /*62890*/  HMMA.16816.F32 R12, R4.reuse, R12, R20 ;  /* 0x0000000c040c723c */ /* 0x044fe20000001814 */
[----:B------:R-:W2:Y:S11]  /*628a0*/  LDL.LU.64 R20, [R1+0x2110] ;  /* 0x0021100001147983 */ /* 0x000eb60000300a00 */
[----:B------:R-:W-:Y:S11]  /*628b0*/  @!UPT UIADD3 URZ, URZ, URZ, URZ ;  /* 0x0000003f3f3ff290 */ /* 0x000ff6000fffe03f */
[----:B------:R-:W-:Y:S01]  /*628c0*/  STL.64 [R1+0x30], R12 ;  /* 0x0000300c01007387 */ /* 0x000fe20000100a00 */
[----:B------:R1:W-:Y:S01]  /*628d0*/  STL [R1+0x38], R14 ;  /* 0x0000380e01007387 */ /* 0x0003e20000100800 */
[----:B0-----:R-:W-:Y:S02]  /*628e0*/  MOV R2, R15 ;  /* 0x0000000f00027202 */ /* 0x001fe40000000f00 */
[----:B-1----:R-:W2:Y:S01]  /*628f0*/  LDL.LU.64 R14, [R1+0x2108] ;  /* 0x00210800010e7983 */ /* 0x002ea20000300a00 */
[----:B------:R-:W2:Y:S02]  /*62900*/  LDL.LU.64 R12, [R1+0x2100] ;  /* 0x00210000010c7983 */ /* 0x000ea40000300a00 */
[C---:B--2---:R-:W-:Y:S01]  /*62910*/  HMMA.16816.F32 R20, R4.reuse, R20, R12 ;  /* 0x000000140414723c */ /* 0x044fe2000000180c */
[----:B------:R-:W2:Y:S01]  /*62920*/  LDL.LU.64 R14, [R1+0x20f8] ;  /* 0x0020f800010e7983 */ /* 0x000ea20000300a00 */
[----:B------:R-:W2:Y:S11]  /*62930*/  LDL.LU.64 R12, [R1+0x20f0] ;  /* 0x0020f000010c7983 */ /* 0x000eb60000300a00 */
[----:B------:R-:W-:Y:S10]  /*62940*/  @!UPT UIADD3 URZ, URZ, URZ, URZ ;  /* 0x0000003f3f3ff290 */ /* 0x000ff4000fffe03f */
[----:B------:R0:W-:Y:S01]  /*62950*/  STL.64 [R1+0x10], R20 ;  /* 0x0000101401007387 */ /* 0x0001e20000100a00 */
[----:B------:R-:W-:Y:S02]  /*62960*/  MOV R0, R22 ;  /* 0x0000001600007202 */ /* 0x000fe40000000f00 */
[----:B------:R-:W-:Y:S02]  /*62970*/  MOV R29, R23 ;  /* 0x00000017001d7202 */ /* 0x000fe40000000f00 */
[----:B------:R-:W4:Y:S04]  /*62980*/  LDL.LU.64 R22, [R1+0x20e8] ;  /* 0x0020e80001167983 */ /* 0x000f280000300a00 */
[----:B0-----:R-:W4:Y:S01]  /*62990*/  LDL.LU.64 R20, [R1+0x20e0] ;  /* 0x0020e00001147983 */ /* 0x001f220000300a00 */
[----:B------:R-:W-:Y:S01]  /*629a0*/  STL.64 [R1+0x2070], R10 ;  /* 0x0020700a01007387 */ /* 0x000fe20000100a00 */
[C---:B----4-:R-:W-:Y:S11]  /*629b0*/  HMMA.16816.F32 R20, R4.reuse, R8, R20 ;  /* 0x000000080414723c */ /* 0x050ff60000001814 */
[----:B------:R-:W-:Y:S11]  /*629c0*/  @!UPT UIADD3 URZ, URZ, URZ, URZ ;  /* 0x0000003f3f3ff290 */ /* 0x000ff6000fffe03f */
[----:B------:R-:W-:Y:S01]  /*629d0*/  @!UPT UIADD3 URZ, URZ, URZ, URZ ;  /* 0x0000003f3f3ff290 */ /* 0x000fe2000fffe03f */
[----:B------:R0:W-:Y:S01]  /*629e0*/  STL.64 [R1+0x1cf0], R22 ;  /* 0x001cf01601007387 */ /* 0x0001e20000100a00 */
[----:B------:R-:W-:Y:S03]  /*629f0*/  STL.64 [R1+0x1ce8], R20 ;  /* 0x001ce81401007387 */ /* 0x000fe60000100a00 */
[----:B0-----:R-:W4:Y:S01]  /*62a00*/  LDL.LU R22, [R1+0x8] ;  /* 0x0000080001167983 */ /* 0x001f220000300800 */
[----:B------:R-:W4:Y:S01]  /*62a10*/  LDL.LU R23, [R1+0xc] ;  /* 0x00000c0001177983 */ /* 0x000f220000300800 */
[----:B--2---:R-:W-:Y:S01]  /*62a20*/  HMMA.16816.F32 R12, R4, R16, R12 ;  /* 0x00000010040c723c */ /* 0x004fe2000000180c */
[----:B------:R-:W-:Y:S02]  /*62a30*/  MOV R8, R6 ;  /* 0x0000000600087202 */ /* 0x000fe40000000f00 */
[----:B------:R-:W-:Y:S01]  /*62a40*/  MOV R3, R7 ;  /* 0x0000000700037202 */ /* 0x000fe20000000f00 */
[----:B------:R-:W-:Y:S01]  /*62a50*/  IMAD.MOV.U32 R10, RZ, RZ, R4 ;  /* 0x000000ffff0a7224 */ /* 0x000fe200078e0004 */
[----:B------:R-:W-:Y:S01]  /*62a60*/  MOV R9, R5 ;  /* 0x0000000500097202 */ /* 0x000fe20000000f00 */
[----:B----4-:R-:W-:Y:S01]  /*62a70*/  STL.64 [R1+0x2078], R22 ;  /* 0x0020781601007387 */ /* 0x010fe20000100a00 */
[----:B------:R-:W2:Y:S02]  /*62a80*/  LDL.LU.64 R6, [R1+0x20d8] ;  /* 0x0020d80001067983 */ /* 0x000ea40000300a00 */
[----:B------:R-:W4:Y:S02]  /*62a90*/  LDL.LU.64 R4, [R1+0x20d0] ;  /* 0x0020d00001047983 */ /* 0x000f240000300a00 */
[----:B------:R-:W-:Y:S11]  /*62aa0*/  STL.64 [R1+0x2060], R18 ;  /* 0x0020601201007387 */ /* 0x000ff60000100a00 */
[----:B------:R-:W-:Y:S01]  /*62ab0*/  @!UPT UIADD3 URZ, URZ, URZ, URZ ;  /* 0x0000003f3f3ff290 */ /* 0x000fe2000fffe03f */
[----:B------:R-:W-:Y:S01]  /*62ac0*/  STL.64 [R1+0x1ce0], R14 ;  /* 0x001ce00e01007387 */ /* 0x000fe20000100a00 */
[----:B------:R0:W-:Y:S03]  /*62ad0*/  STL.64 [R1+0x1cd8], R12 ;  /* 0x001cd80c01007387 */ /* 0x0001e60000100a00 */
[----:B0-----:R-:W2:Y:S01]  /*62ae0*/  LDL.LU.64 R12, [R1+0x1a0] ;  /* 0x0001a000010c7983 */ /* 0x001ea20000300a00 */
[----:B------:R-:W2:Y:S03]  /*62af0*/  LDL.LU.64 R14, [R1+0x1a8] ;  /* 0x0001a800010e7983 */ /* 0x000ea60000300a00 */
        /* <DEDUP_REMOVED lines=18> */
[----:B0-----:R-:W2:Y:S01]  /*62c20*/  LDL.64 R18, [R1+0x88] ;  /* 0x0000880001127983 */ /* 0x001ea20000100a00 */
[----:B-1----:R-:W-:-:S02]  /*62c30*/  MOV R17, R9 ;  /* 0x0000000900117202 */ /* 0x002fc40000000f00 */
[----:B------:R-:W-:Y:S01]  /*62c40*/  MOV R16, R10 ;  /* 0x0000000a00107202 */ /* 0x000fe20000000f00 */
[----:B----4-:R-:W-:Y:S01]  /*62c50*/  IMAD.MOV.U32 R10, RZ, RZ, R4 ;  /* 0x000000ffff0a7224 */ /* 0x010fe200078e0004 */
[----:B--2---:R0:W-:Y:S02]  /*62c60*/  STL.64 [R1+0x20b0], R18 ;  /* 0x0020b01201007387 */ /* 0x0041e40000100a00 */
[----:B0-----:R-:W-:Y:S02]  /*62c70*/  MOV R18, R8 ;  /* 0x0000000800127202 */ /* 0x001fe40000000f00 */
[----:B------:R-:W2:Y:S01]  /*62c80*/  LDL.LU R8, [R1+0x490] ;  /* 0x0004900001087983 */ /* 0x000ea20000300800 */
[----:B------:R-:W2:Y:S01]  /*62c90*/  LDL.LU R9, [R1+0x494] ;  /* 0x0004940001097983 */ /* 0x000ea20000300800 */
[----:B------:R-:W-:Y:S01]  /*62ca0*/  MOV R11, R5 ;  /* 0x00000005000b7202 */ /* 0x000fe20000000f00 */
[----:B------:R-:W4:Y:S01]  /*62cb0*/  LDL.LU R4, [R1+0x20cc] ;  /* 0x0020cc0001047983 */ /* 0x000f220000300800 */
[----:B------:R-:W4:Y:S03]  /*62cc0*/  LDL.LU R5, [R1+0x20c8] ;  /* 0x0020c80001057983 */ /* 0x000f260000300800 */
[----:B------:R-:W-:Y:S01]  /*62cd0*/  STL.64 [R1+0x2088], R10 ;  /* 0x0020880a01007387 */ /* 0x000fe20000100a00 */
[----:B--2---:R-:W-:Y:S01]  /*62ce0*/  STL.64 [R1+0x2080], R8 ;  /* 0x0020800801007387 */ /* 0x004fe20000100a00 */
[----:B------:R-:W2:Y:S02]  /*62cf0*/  LDL R22, [R1+0x28] ;  /* 0x0000280001167983 */ /* 0x000ea40000100800 */
[----:B------:R-:W2:Y:S02]  /*62d00*/  LDL R23, [R1+0x2c] ;  /* 0x00002c0001177983 */ /* 0x000ea40000100800 */
[----:B--2---:R0:W-:Y:S04]  /*62d10*/  STL.64 [R1+0x2090], R22 ;  /* 0x0020901601007387 */ /* 0x0041e80000100a00 */
[----:B0-----:R-:W2:Y:S01]  /*62d20*/  LDL.64 R22, [R1+0x68] ;  /* 0x0000680001167983 */ /* 0x001ea20000100a00 */
[----:B------:R-:W-:-:S02]  /*62d30*/  MOV R8, R6 ;  /* 0x0000000600087202 */ /* 0x000fc40000000f00 */
[----:B------:R-:W-:Y:S01]  /*62d40*/  MOV R9, R7 ;  /* 0x0000000700097202 */ /* 0x000fe20000000f00 */
[----:B--2---:R0:W-:Y:S01]  /*62d50*/  STL.64 [R1+0x20a8], R22 ;  /* 0x0020a81601007387 */ /* 0x0041e20000100a00 */
[----:B------:R-:W2:Y:S02]  /*62d60*/  LDL.LU R20, [R1+0x4d0] ;  /* 0x0004d00001147983 */ /* 0x000ea40000300800 */
[----:B------:R-:W2:Y:S01]  /*62d70*/  LDL.LU R21, [R1+0x4d4] ;  /* 0x0004d40001157983 */ /* 0x000ea20000300800 */
[----:B0-----:R-:W2:Y:S01]  /*62d80*/  LDL.LU R22, [R1+0x4d8] ;  /* 0x0004d80001167983 */ /* 0x001ea20000300800 */
[----:B------:R-:W2:Y:S02]  /*62d90*/  LDL.LU R23, [R1+0x4dc] ;  /* 0x0004dc0001177983 */ /* 0x000ea40000300800 */
[----:B------:R-:W4:Y:S02]  /*62da0*/  LDL.LU R6, [R1+0x20c4] ;  /* 0x0020c40001067983 */ /* 0x000f240000300800 */
[----:B------:R-:W4:Y:S01]  /*62db0*/  LDL.LU R7, [R1+0x20c0] ;  /* 0x0020c00001077983 */ /* 0x000f220000300800 */
[----:B---3--:R-:W-:-:S02]  /*62dc0*/  MOV R10, R26 ;  /* 0x0000001a000a7202 */ /* 0x008fc40000000f00 */
[----:B------:R-:W-:Y:S01]  /*62dd0*/  MOV R19, R3 ;  /* 0x0000000300137202 */ /* 0x000fe20000000f00 */
[----:B------:R-:W3:Y:S01]  /*62de0*/  LDL.LU R26, [R1+0x20bc] ;  /* 0x0020bc00011a7983 */ /* 0x000ee20000300800 */
[----:B------:R-:W-:Y:S02]  /*62df0*/  MOV R11, R27 ;  /* 0x0000001b000b7202 */ /* 0x000fe40000000f00 */
[----:B------:R-:W3:Y:S02]  /*62e00*/  LDL.LU R27, [R1+0x20b8] ;  /* 0x0020b800011b7983 */ /* 0x000ee40000300800 */
[----:B------:R-:W-:Y:S01]  /*62e10*/  STL.64 [R1+0x2048], R14 ;  /* 0x0020480e01007387 */ /* 0x000fe20000100a00 */
[----:B------:R0:W-:Y:S04]  /*62e20*/  STL.64 [R1+0x2040], R12 ;  /* 0x0020400c01007387 */ /* 0x0001e80000100a00 */
[----:B0-----:R-:W2:Y:S01]  /*62e30*/  LDL.LU R12, [R1+0x200] ;  /* 0x00020000010c7983 */ /* 0x001ea20000300800 */
[----:B------:R-:W2:Y:S02]  /*62e40*/  LDL.LU R13, [R1+0x204] ;  /* 0x00020400010d7983 */ /* 0x000ea40000300800 */
[----:B------:R-:W2:Y:S02]  /*62e50*/  LDL.LU R14, [R1+0x208] ;  /* 0x00020800010e7983 */ /* 0x000ea40000300800 */
[----:B------:R-:W2:Y:S01]  /*62e60*/  LDL.LU R15, [R1+0x20c] ;  /* 0x00020c00010f7983 */ /* 0x000ea20000300800 */
[----:B----4-:R-:W-:Y:S01]  /*62e70*/  HMMA.16816.F32 R4, R16, R24, R4 ;  /* 0x000000181004723c */ /* 0x010fe20000001804 */
[----:B------:R-:W2:Y:S04]  /*62e80*/  LDL.LU.64 R18, [R1+0x20b0] ;  /* 0x0020b00001127983 */ /* 0x000ea80000300a00 */
[----:B---3--:R0:W-:Y:S01]  /*62e90*/  STL.64 [R1+0x2058], R26 ;  /* 0x0020581a01007387 */ /* 0x0081e20000100a00 */
[----:B------:R-:W3:Y:S02]  /*62ea0*/  LDL.LU R24, [R1+0x4b0] ;  /* 0x0004b00001187983 */ /* 0x000ee40000300800 */
[----:B------:R-:W3:Y:S01]  /*62eb0*/  LDL.LU R25, [R1+0x4b4] ;  /* 0x0004b40001197983 */ /* 0x000ee20000300800 */
[----:B0-----:R-:W3:Y:S01]  /*62ec0*/  LDL.LU R26, [R1+0x4b8] ;  /* 0x0004b800011a7983 */ /* 0x001ee20000300800 */
[----:B------:R-:W3:Y:S11]  /*62ed0*/  LDL.LU R27, [R1+0x4bc] ;  /* 0x0004bc00011b7983 */ /* 0x000ef60000300800 */
[----:B------:R-:W-:Y:S02]  /*62ee0*/  @!UPT UIADD3 URZ, URZ, URZ, URZ ;  /* 0x0000003f3f3ff290 */ /* 0x000fe4000fffe03f */
[----:B------:R0:W-:Y:S01]  /*62ef0*/  STL.64 [R1+0x1d00], R6 ;  /* 0x001d000601007387 */ /* 0x0001e20000100a00 */
[----:B------:R1:W-:Y:S03]  /*62f00*/  STL.64 [R1+0x1cf8], R4 ;  /* 0x001cf80401007387 */ /* 0x0003e60000100a00 */
[----:B0-----:R-:W3:Y:S01]  /*62f10*/  LDL.64 R6, [R1+0x48] ;  /* 0x0000480001067983 */ /* 0x001ee20000100a00 */
[C---:B--2---:R-:W-:Y:S01]  /*62f20*/  HMMA.16816.F32 R20, R12.reuse, R18, R20 ;  /* 0x000000120c14723c */ /* 0x044fe20000001814 */
[----:B-1----:R-:W-:Y:S02]  /*62f30*/  MOV R4, R18 ;  /* 0x0000001200047202 */ /* 0x002fe40000000f00 */
        /* <DEDUP_REMOVED lines=11> */
[----:B------:R-:W-:Y:S02]  /*62ff0*/  STL.64 [R1+0x948], R18 ;  /* 0x0009481201007387 */ /* 0x000fe40000100a00 */
[----:B0-----:R-:W-:Y:S02]  /*63000*/  IMAD.MOV.U32 R16, RZ, RZ, R22 ;  /* 0x000000ffff107224 */ /* 0x001fe400078e0016 */
[----:B------:R-:W2:Y:S01]  /*63010*/  LDL.LU.64 R22, [R1+0x2090] ;  /* 0x0020900001167983 */ /* 0x000ea20000300a00 */
[----:B---3--:R-:W-:Y:S01]  /*63020*/  HMMA.16816.F32 R24, R12, R6, R24 ;  /* 0x000000060c18723c */ /* 0x008fe20000001818 */
[----:B------:R0:W-:Y:S06]  /*63030*/  STL.64 [R1+0x2010], R6 ;  /* 0x0020100601007387 */ /* 0x0001ec0000100a00 */
[----:B0-----:R-:W-:-:S02]  /*63040*/  MOV R6, R16 ;  /* 0x0000001000067202 */ /* 0x001fc40000000f00 */
[----:B------:R-:W-:Y:S11]  /*63050*/  MOV R7, R5 ;  /* 0x0000000500077202 */ /* 0x000ff60000000f00 */
[----:B------:R-:W-:Y:S03]  /*63060*/  @!UPT UIADD3 URZ, URZ, URZ, URZ ;  /* 0x0000003f3f3ff290 */ /* 0x000fe6000fffe03f */
[----:B------:R0:W-:Y:S01]  /*63070*/  STL.64 [R1+0x9d0], R24 ;  /* 0x0009d01801007387 */ /* 0x0001e20000100a00 */
[----:B------:R-:W-:Y:S02]  /*63080*/  STL.64 [R1+0x9d8], R26 ;  /* 0x0009d81a01007387 */ /* 0x000fe40000100a00 */
[----:B------:R1:W-:Y:S02]  /*63090*/  STL.64 [R1+0x2028], R6 ;  /* 0x0020280601007387 */ /* 0x0003e40000100a00 */
[----:B------:R-:W3:Y:S01]  /*630a0*/  LDL.LU R16, [R1+0x480] ;  /* 0x0004800001107983 */ /* 0x000ee20000300800 */
[----:B------:R-:W3:Y:S01]  /*630b0*/  LDL.LU R17, [R1+0x484] ;  /* 0x0004840001117983 */ /* 0x000ee20000300800 */
[----:B------:R-:W3:Y:S02]  /*630c0*/  LDL.LU R18, [R1+0x488] ;  /* 0x0004880001127983 */ /* 0x000ee40000300800 */
[----:B------:R-:W3:Y:S01]  /*630d0*/  LDL.LU R19, [R1+0x48c] ;  /* 0x00048c0001137983 */ /* 0x000ee20000300800 */
[----:B0-----:R-:W4:Y:S01]  /*630e0*/  LDL.LU R24, [R1+0x470] ;  /* 0x0004700001187983 */ /* 0x001f220000300800 */
[----:B------:R-:W4:Y:S01]  /*630f0*/  LDL.LU R25, [R1+0x474] ;  /* 0x0004740001197983 */ /* 0x000f220000300800 */
[----:B-1----:R-:W-:-:S02]  /*63100*/  MOV R6, R4 ;  /* 0x0000000400067202 */ /* 0x002fc40000000f00 */
[----:B------:R-:W-:Y:S01]  /*63110*/  MOV R7, R3 ;  /* 0x0000000300077202 */ /* 0x000fe20000000f00 */
[----:B------:R-:W4:Y:S01]  /*63120*/  LDL.LU R26, [R1+0x478] ;  /* 0x00047800011a7983 */ /* 0x000f220000300800 */
[----:B------:R-:W4:Y:S03]  /*63130*/  LDL.LU R27, [R1+0x47c] ;  /* 0x00047c00011b7983 */ /* 0x000f260000300800 */
[----:B------:R0:W-:Y:S01]  /*63140*/  STL.64 [R1+0x2050], R6 ;  /* 0x0020500601007387 */ /* 0x0001e20000100a00 */
        /* <DEDUP_REMOVED lines=11> */
[----:B--2---:R-:W-:Y:S11]  /*63200*/  HMMA.16816.F32 R8, R12, R22, R8 ;  /* 0x000000160c08723c */ /* 0x004ff60000001808 */
[----:B------:R-:W-:Y:S11]  /*63210*/  @!UPT UIADD3 URZ, URZ, URZ, URZ ;  /* 0x0000003f3f3ff290 */ /* 0x000ff6000fffe03f */
[----:B------:R-:W-:Y:S01]  /*63220*/  @!UPT UIADD3 URZ, URZ, URZ, URZ ;  /* 0x0000003f3f3ff290 */ /* 0x000fe2000fffe03f */
[----:B------:R-:W-:Y:S01]  /*63230*/  STL.64 [R1+0x9f0], R8 ;  /* 0x0009f00801007387 */ /* 0x000fe20000100a00 */
[----:B------:R0:W-:Y:S03]  /*63240*/  STL.64 [R1+0x9f8], R10 ;  /* 0x0009f80a01007387 */ /* 0x0001e60000100a00 */
[----:B0-----:R-:W2:Y:S01]  /*63250*/  LDL.LU.64 R10, [R1+0x2070] ;  /* 0x00207000010a7983 */ /* 0x001ea20000300a00 */
[----:B------:R0:W-:Y:S03]  /*63260*/  STL.64 [R1+0x1ff8], R22 ;  /* 0x001ff81601007387 */ /* 0x0001e60000100a00 */
[----:B0-----:R-:W2:Y:S04]  /*63270*/  LDL.64 R22, [R1+0x28] ;  /* 0x0000280001167983 */ /* 0x001ea80000100a00 */
[----:B--2---:R0:W-:Y:S01]  /*63280*/  STL.64 [R1+0x2008], R22 ;  /* 0x0020081601007387 */ /* 0x0041e20000100a00 */
[----:B------:R-:W2:Y:S02]  /*63290*/  LDL.LU R20, [R1+0x430] ;  /* 0x0004300001147983 */ /* 0x000ea40000300800 */
[----:B------:R-:W2:Y:S01]  /*632a0*/  LDL.LU R21, [R1+0x434] ;  /* 0x0004340001157983 */ /* 0x000ea20000300800 */
[----:B0-----:R-:W2:Y:S01]  /*632b0*/  LDL.LU R22, [R1+0x438] ;  /* 0x0004380001167983 */ /* 0x001ea20000300800 */
[----:B------:R-:W2:Y:S03]  /*632c0*/  LDL.LU R23, [R1+0x43c] ;  /* 0x00043c0001177983 */ /* 0x000ea60000300800 */
[----:B--2---:R0:W-:Y:S01]  /*632d0*/  STL.64 [R1+0x2020], R22 ;  /* 0x0020201601007387 */ /* 0x0041e20000100a00 */
[----:B------:R1:W-:Y:S01]  /*632e0*/  STL.64 [R1+0x2018], R20 ;  /* 0x0020181401007387 */ /* 0x0003e20000100a00 */
[----:B0-----:R-:W-:-:S02]  /*632f0*/  MOV R22, R10 ;  /* 0x0000000a00167202 */ /* 0x001fc40000000f00 */
[----:B-1----:R-:W2:Y:S01]  /*63300*/  LDL.LU R20, [R1+0x440] ;  /* 0x0004400001147983 */ /* 0x002ea20000300800 */
[----:B------:R-:W2:Y:S02]  /*63310*/  LDL.LU R21, [R1+0x444] ;  /* 0x0004440001157983 */ /* 0x000ea40000300800 */
[----:B------:R-:W3:Y:S01]  /*63320*/  LDL.LU R10, [R1+0x206c] ;  /* 0x00206c00010a7983 */ /* 0x000ee20000300800 */
[----:B------:R-:W-:Y:S02]  /*63330*/  MOV R23, R11 ;  /* 0x0000000b00177202 */ /* 0x000fe40000000f00 */
[----:B------:R-:W3:Y:S03]  /*63340*/  LDL.LU R11, [R1+0x2068] ;  /* 0x00206800010b7983 */ /* 0x000ee60000300800 */
[----:B------:R-:W-:Y:S01]  /*63350*/  STL.64 [R1+0x2038], R22 ;  /* 0x0020381601007387 */ /* 0x000fe20000100a00 */
[C---:B---3--:R-:W-:Y:S01]  /*63360*/  HMMA.16816.F32 R16, R12.reuse, R10, R16 ;  /* 0x0000000a0c10723c */ /* 0x048fe20000001810 */
[----:B--2---:R0:W-:Y:S04]  /*63370*/  STL.64 [R1+0x2030], R20 ;  /* 0x0020301401007387 */ /* 0x0041e80000100a00 */
[----:B0-----:R-:W2:Y:S01]  /*63380*/  LDL.LU R20, [R1+0x450] ;  /* 0x0004500001147983 */ /* 0x001ea20000300800 */
[----:B------:R-:W2:Y:S02]  /*63390*/  LDL.LU R21, [R1+0x454] ;  /* 0x0004540001157983 */ /* 0x000ea40000300800 */
[----:B------:R-:W2:Y:S02]  /*633a0*/  LDL.LU R22, [R1+0x458] ;  /* 0x0004580001167983 */ /* 0x000ea40000300800 */
[----:B------:R-:W2:Y:S11]  /*633b0*/  LDL.LU R23, [R1+0x45c] ;  /* 0x00045c0001177983 */ /* 0x000eb60000300800 */
[----:B------:R-:W-:Y:S02]  /*633c0*/  @!UPT UIADD3 URZ, URZ, URZ, URZ ;  /* 0x0000003f3f3ff290 */ /* 0x000fe4000fffe03f */
[----:B------:R-:W-:Y:S01]  /*633d0*/  STL.64 [R1+0xa00], R16 ;  /* 0x000a001001007387 */ /* 0x000fe20000100a00 */
[----:B------:R0:W-:Y:S03]  /*633e0*/  STL.64 [R1+0xa08], R18 ;  /* 0x000a081201007387 */ /* 0x0001e60000100a00 */
[----:B0-----:R-:W4:Y:S01]  /*633f0*/  LDL.LU.64 R18, [R1+0x2060] ;  /* 0x0020600001127983 */ /* 0x001f220000300a00 */
[----:B------:R0:W-:Y:S02]  /*63400*/  STL.64 [R1+0x2000], R10 ;  /* 0x0020000a01007387 */ /* 0x0001e40000100a00 */
[----:B------:R-:W3:Y:S02]  /*63410*/  LDL.LU R8, [R1+0x420] ;  /* 0x0004200001087983 */ /* 0x000ee40000300800 */
[----:B------:R-:W3:Y:S01]  /*63420*/  LDL.LU R9, [R1+0x424] ;  /* 0x0004240001097983 */ /* 0x000ee20000300800 */
[----:B0-----:R-:W3:Y:S01]  /*63430*/  LDL.LU R10, [R1+0x428] ;  /* 0x00042800010a7983 */ /* 0x001ee20000300800 */
[----:B------:R-:W3:Y:S01]  /*63440*/  LDL.LU R11, [R1+0x42c] ;  /* 0x00042c00010b7983 */ /* 0x000ee20000300800 */
[C---:B----4-:R-:W-:Y:S11]  /*63450*/  HMMA.16816.F32 R24, R12.reuse, R18, R24 ;  /* 0x000000120c18723c */ /* 0x050ff60000001818 */
[----:B------:R-:W-:Y:S11]  /*63460*/  @!UPT UIADD3 URZ, URZ, URZ, URZ ;  /* 0x0000003f3f3ff290 */ /* 0x000ff6000fffe03f */
[----:B------:R-:W-:Y:S01]  /*63470*/  @!UPT UIADD3 URZ, URZ, URZ, URZ ;  /* 0x0000003f3f3ff290 */ /* 0x000fe2000fffe03f */
[----:B------:R-:W-:Y:S01]  /*63480*/  STL.64 [R1+0xa10], R24 ;  /* 0x000a101801007387 */ /* 0x000fe20000100a00 */
[----:B------:R0:W-:Y:S03]  /*63490*/  STL.64 [R1+0xa18], R26 ;  /* 0x000a181a01007387 */ /* 0x0001e60000100a00 */
[----:B0-----:R-:W4:Y:S02]  /*634a0*/  LDL.LU.64 R26, [R1+0x2058] ;  /* 0x00205800011a7983 */ /* 0x001f240000300a00 */
[----:B----4-:R-:W-:Y:S02]  /*634b0*/  HMMA.16816.F32 R12, R12, R26, R4 ;  /* 0x0000001a0c0c723c */ /* 0x010fe40000001804 */
[----:B------:R-:W2:Y:S11]  /*634c0*/  LDL.LU.64 R6, [R1+0x2050] ;  /* 0x0020500001067983 */ /* 0x000eb60000300a00 */
[----:B------:R-:W-:Y:S10]  /*634d0*/  @!UPT UIADD3 URZ, URZ, URZ, URZ ;  /* 0x0000003f3f3ff290 */ /* 0x000ff4000fffe03f */
        /* <DEDUP_REMOVED lines=34> */
[C---:B---3--:R-:W-:Y:S01]  /*63700*/  HMMA.16816.F32 R8, R12.reuse, R22, R8 ;  /* 0x000000160c08723c */ /* 0x048fe20000001808 */
[----:B------:R-:W-:Y:S11]  /*63710*/  MOV R3, R23 ;  /* 0x0000001700037202 */ /* 0x000ff60000000f00 */
[----:B------:R-:W-:Y:S11]  /*63720*/  @!UPT UIADD3 URZ, URZ, URZ, URZ ;  /* 0x0000003f3f3ff290 */ /* 0x000ff6000fffe03f */
[----:B------:R0:W-:Y:S01]  /*63730*/  STL.64 [R1+0x8e0], R8 ;  /* 0x0008e00801007387 */ /* 0x0001e20000100a00 */
[----:B------:R1:W-:Y:S02]  /*63740*/  STL.64 [R1+0x8e8], R10 ;  /* 0x0008e80a01007387 */ /* 0x0003e40000100a00 */
[----:B0-----:R-:W-:Y:S01]  /*63750*/  IMAD.MOV.U32 R8, RZ, RZ, R22 ;  /* 0x000000ffff087224 */ /* 0x001fe200078e0016 */
[----:B-1----:R-:W4:Y:S01]  /*63760*/  LDL.LU.64 R10, [R1+0x2000] ;  /* 0x00200000010a7983 */ /* 0x002f220000300a00 */
[----:B------:R-:W2:Y:S02]  /*63770*/  LDL.LU.64 R22, [R1+0x1ff8] ;  /* 0x001ff80001167983 */ /* 0x000ea40000300a00 */
[C---:B--2---:R-:W-:Y:S01]  /*63780*/  HMMA.16816.F32 R4, R12.reuse, R22, R4 ;  /* 0x000000160c04723c */ /* 0x044fe20000001804 */
[----:B------:R-:W-:Y:S11]  /*63790*/  STL.64 [R1+0x1f98], R22 ;  /* 0x001f981601007387 */ /* 0x000ff60000100a00 */
[----:B------:R-:W-:Y:S11]  /*637a0*/  @!UPT UIADD3 URZ, URZ, URZ, URZ ;  /* 0x0000003f3f3ff290 */ /* 0x000ff6000fffe03f */
[----:B------:R-:W-:Y:S01]  /*637b0*/  STL.64 [R1+0x8f0], R4 ;  /* 0x0008f00401007387 */ /* 0x000fe20000100a00 */
[----:B------:R4:W-:Y:S02]  /*637c0*/  STL.64 [R1+0x8f8], R6 ;  /* 0x0008f80601007387 */ /* 0x0009e40000100a00 */
[----:B----4-:R-:W-:Y:S01]  /*637d0*/  HMMA.16816.F32 R4, R12, R10, R24 ;  /* 0x0000000a0c04723c */ /* 0x010fe20000001818 */
[----:B------:R-:W2:Y:S11]  /*637e0*/  LDL.LU R24, [R1+0x3f0] ;  /* 0x0003f00001187983 */ /* 0x000eb60000300800 */
[----:B------:R-:W-:Y:S11]  /*637f0*/  @!UPT UIADD3 URZ, URZ, URZ, URZ ;  /* 0x0000003f3f3ff290 */ /* 0x000ff6000fffe03f */
[----:B------:R0:W-:Y:S01]  /*63800*/  STL.64 [R1+0x900], R4 ;  /* 0x0009000401007387 */ /* 0x0001e20000100a00 */
[----:B------:R1:W-:Y:S02]  /*63810*/  STL.64 [R1+0x908], R6 ;  /* 0x0009080601007387 */ /* 0x0003e40000100a00 */
[----:B------:R-:W2:Y:S02]  /*63820*/  LDL.LU R25, [R1+0x3f4] ;  /* 0x0003f40001197983 */ /* 0x000ea40000300800 */
[----:B------:R-:W2:Y:S01]  /*63830*/  LDL.LU R26, [R1+0x3f8] ;  /* 0x0003f800011a7983 */ /* 0x000ea20000300800 */
[----:B------:R-:W2:Y:S04]  /*63840*/  LDL.LU R27, [R1+0x3fc] ;  /* 0x0003fc00011b7983 */ /* 0x000ea80000300800 */
[----:B0-----:R-:W3:Y:S01]  /*63850*/  LDL.LU R4, [R1+0x3d0] ;  /* 0x0003d00001047983 */ /* 0x001ee20000300800 */
[----:B------:R-:W3:Y:S02]  /*63860*/  LDL.LU R5, [R1+0x3d4] ;  /* 0x0003d40001057983 */ /* 0x000ee40000300800 */
[----:B-1----:R-:W4:Y:S02]  /*63870*/  LDL.LU R6, [R1+0x3d8] ;  /* 0x0003d80001067983 */ /* 0x002f240000300800 */
        /* <DEDUP_REMOVED lines=12> */
[----:B0-----:R-:W3:Y:S01]  /*63940*/  LDL.LU R22, [R1+0x3c8] ;  /* 0x0003c80001167983 */ /* 0x001ee20000300800 */
[----:B------:R-:W3:Y:S01]  /*63950*/  LDL.LU R23, [R1+0x3cc] ;  /* 0x0003cc0001177983 */ /* 0x000ee20000300800 */
[C---:B--2---:R-:W-:Y:S02]  /*63960*/  HMMA.16816.F32 R24, R12.reuse, R18, R24 ;  /* 0x000000120c18723c */ /* 0x044fe40000001818 */
[----:B---3--:R0:W-:Y:S01]  /*63970*/  STL.64 [R1+0x1fc0], R22 ;  /* 0x001fc01601007387 */ /* 0x0081e20000100a00 */
[----:B----4-:R-:W-:Y:S03]  /*63980*/  STL.64 [R1+0x1fb8], R20 ;  /* 0x001fb81401007387 */ /* 0x010fe60000100a00 */
[----:B0-----:R-:W2:Y:S01]  /*63990*/  LDL.64 R22, [R1+0x88] ;  /* 0x0000880001167983 */ /* 0x001ea20000100a00 */
[----:B------:R0:W-:Y:S02]  /*639a0*/  STL.64 [R1+0x1f90], R10 ;  /* 0x001f900a01007387 */ /* 0x0001e40000100a00 */
[----:B------:R-:W3:Y:S02]  /*639b0*/  LDL.LU R8, [R1+0x390] ;  /* 0x0003900001087983 */ /* 0x000ee40000300800 */
[----:B------:R-:W3:Y:S01]  /*639c0*/  LDL.LU R9, [R1+0x394] ;  /* 0x0003940001097983 */ /* 0x000ee20000300800 */
[----:B0-----:R-:W4:Y:S01]  /*639d0*/  LDL.LU R10, [R1+0x398] ;  /* 0x00039800010a7983 */ /* 0x001f220000300800 */
[----:B------:R-:W4:Y:S03]  /*639e0*/  LDL.LU R11, [R1+0x39c] ;  /* 0x00039c00010b7983 */ /* 0x000f260000300800 */
        /* <DEDUP_REMOVED lines=14> */
[----:B----4-:R-:W-:Y:S02]  /*63ad0*/  HMMA.16816.F32 R12, R12, R26, R4 ;  /* 0x0000001a0c0c723c */ /* 0x010fe40000001804 */
[----:B------:R-:W4:Y:S01]  /*63ae0*/  LDL.LU.64 R6, [R1+0x1fe8] ;  /* 0x001fe80001067983 */ /* 0x000f220000300a00 */
[----:B------:R-:W4:Y:S11]  /*63af0*/  LDL.LU.64 R4, [R1+0x1fe0] ;  /* 0x001fe00001047983 */ /* 0x000f360000300a00 */
[----:B------:R-:W-:Y:S09]  /*63b00*/  @!UPT UIADD3 URZ, URZ, URZ, URZ ;  /* 0x0000003f3f3ff290 */ /* 0x000ff2000fffe03f */
[----:B------:R-:W-:Y:S01]  /*63b10*/  STL.64 [R1+0x920], R12 ;  /* 0x0009200c01007387 */ /* 0x000fe20000100a00 */
[----:B------:R0:W-:Y:S03]  /*63b20*/  STL.64 [R1+0x928], R14 ;  /* 0x0009280e01007387 */ /* 0x0001e60000100a00 */
[----:B0-----:R-:W4:Y:S01]  /*63b30*/  LDL.LU.64 R14, [R1+0x1fd8] ;  /* 0x001fd800010e7983 */ /* 0x001f220000300a00 */
[----:B------:R-:W4:Y:S02]  /*63b40*/  LDL.LU.64 R12, [R1+0x1fd0] ;  /* 0x001fd000010c7983 */ /* 0x000f240000300a00 */
[----:B------:R0:W-:Y:S01]  /*63b50*/  STL.64 [R1+0x1f80], R26 ;  /* 0x001f801a01007387 */ /* 0x0001e20000100a00 */
[----:B--2---:R-:W-:Y:S01]  /*63b60*/  MOV R3, R23 ;  /* 0x0000001700037202 */ /* 0x004fe20000000f00 */
[----:B0-----:R-:W2:Y:S01]  /*63b70*/  LDL.64 R26, [R1+0x68] ;  /* 0x00006800011a7983 */ /* 0x001ea20000100a00 */
[C---:B----4-:R-:W-:Y:S11]  /*63b80*/  HMMA.16816.F32 R4, R12.reuse, R22, R4 ;  /* 0x000000160c04723c */ /* 0x050ff60000001804 */
[----:B------:R-:W-:Y:S11]  /*63b90*/  @!UPT UIADD3 URZ, URZ, URZ, URZ ;  /* 0x0000003f3f3ff290 */ /* 0x000ff6000fffe03f */
[----:B------:R-:W-:Y:S01]  /*63ba0*/  @!UPT UIADD3 URZ, URZ, URZ, URZ ;  /* 0x0000003f3f3ff290 */ /* 0x000fe2000fffe03f */
[----:B------:R0:W-:Y:S01]  /*63bb0*/  STL.64 [R1+0x410], R4 ;  /* 0x0004100401007387 */ /* 0x0001e20000100a00 */
[----:B------:R1:W-:Y:S01]  /*63bc0*/  STL.64 [R1+0x418], R6 ;  /* 0x0004180601007387 */ /* 0x0003e20000100a00 */
[----:B0-----:R-:W-:Y:S02]  /*63bd0*/  MOV R4, R22 ;  /* 0x0000001600047202 */ /* 0x001fe40000000f00 */
[----:B-1----:R-:W4:Y:S01]  /*63be0*/  LDL.LU.64 R6, [R1+0x1fc8] ;  /* 0x001fc80001067983 */ /* 0x002f220000300a00 */
[----:B------:R-:W2:Y:S02]  /*63bf0*/  LDL.LU.64 R22, [R1+0x1fc0] ;  /* 0x001fc00001167983 */ /* 0x000ea40000300a00 */
[----:B------:R-:W2:Y:S02]  /*63c00*/  LDL.LU.64 R20, [R1+0x1fb8] ;  /* 0x001fb80001147983 */ /* 0x000ea40000300a00 */
[C---:B--2---:R-:W-:Y:S11]  /*63c10*/  HMMA.16816.F32 R20, R12.reuse, R26, R20 ;  /* 0x0000001a0c14723c */ /* 0x044ff60000001814 */
[----:B------:R-:W-:Y:S11]  /*63c20*/  @!UPT UIADD3 URZ, URZ, URZ, URZ ;  /* 0x0000003f3f3ff290 */ /* 0x000ff6000fffe03f */
[----:B------:R-:W-:Y:S01]  /*63c30*/  @!UPT UIADD3 URZ, URZ, URZ, URZ ;  /* 0x0000003f3f3ff290 */ /* 0x000fe2000fffe03f */
[----:B------:R-:W-:Y:S01]  /*63c40*/  STL.64 [R1+0x840], R20 ;  /* 0x0008401401007387 */ /* 0x000fe20000100a00 */
[----:B------:R0:W-:Y:S03]  /*63c50*/  STL.64 [R1+0x848], R22 ;  /* 0x0008481601007387 */ /* 0x0001e60000100a00 */
[----:B0-----:R-:W3:Y:S01]  /*63c60*/  LDL.LU.64 R22, [R1+0x1fb0] ;  /* 0x001fb00001167983 */ /* 0x001ee20000300a00 */
[----:B----4-:R-:W-:Y:S01]  /*63c70*/  HMMA.16816.F32 R16, R12, R6, R16 ;  /* 0x000000060c10723c */ /* 0x010fe20000001810 */
[----:B------:R-:W2:Y:S01]  /*63c80*/  LDL.LU R24, [R1+0x370] ;  /* 0x0003700001187983 */ /* 0x000ea20000300800 */
[----:B------:R-:W-:Y:S02]  /*63c90*/  MOV R20, R26 ;  /* 0x0000001a00147202 */ /* 0x000fe40000000f00 */
[----:B------:R-:W-:Y:S11]  /*63ca0*/  MOV R5, R27 ;  /* 0x0000001b00057202 */ /* 0x000ff60000000f00 */
[----:B------:R-:W-:Y:S08]  /*63cb0*/  @!UPT UIADD3 URZ, URZ, URZ, URZ ;  /* 0x0000003f3f3ff290 */ /* 0x000ff0000fffe03f */
[----:B------:R0:W-:Y:S01]  /*63cc0*/  STL.64 [R1+0x850], R16 ;  /* 0x0008501001007387 */ /* 0x0001e20000100a00 */
[----:B------:R1:W-:Y:S02]  /*63cd0*/  STL.64 [R1+0x858], R18 ;  /* 0x0008581201007387 */ /* 0x0003e40000100a00 */
[----:B------:R-:W2:Y:S02]  /*63ce0*/  LDL.LU R25, [R1+0x374] ;  /* 0x0003740001197983 */ /* 0x000ea40000300800 */
[----:B------:R-:W2:Y:S01]  /*63cf0*/  LDL.LU R26, [R1+0x378] ;  /* 0x00037800011a7983 */ /* 0x000ea20000300800 */
[----:B------:R-:W2:Y:S04]  /*63d00*/  LDL.LU R27, [R1+0x37c] ;  /* 0x00037c00011b7983 */ /* 0x000ea80000300800 */
[----:B0-----:R-:W4:Y:S01]  /*63d10*/  LDL.LU R16, [R1+0x380] ;  /* 0x0003800001107983 */ /* 0x001f220000300800 */
[----:B------:R-:W4:Y:S02]  /*63d20*/  LDL.LU R17, [R1+0x384] ;  /* 0x0003840001117983 */ /* 0x000f240000300800 */
[----:B-1----:R-:W4:Y:S02]  /*63d30*/  LDL.LU R18, [R1+0x388] ;  /* 0x0003880001127983 */ /* 0x002f240000300800 */
[----:B------:R-:W4:Y:S01]  /*63d40*/  LDL.LU R19, [R1+0x38c] ;  /* 0x00038c0001137983 */ /* 0x000f220000300800 */
[----:B------:R0:W-:Y:S02]  /*63d50*/  STL.64 [R1+0x1f38], R6 ;  /* 0x001f380601007387 */ /* 0x0001e40000100a00 */
[----:B0-----:R-:W-:Y:S01]  /*63d60*/  IMAD.MOV.U32 R6, RZ, RZ, R20 ;  /* 0x000000ffff067224 */ /* 0x001fe200078e0014 */
[----:B------:R-:W-:-:S05]  /*63d70*/  MOV R7, R5 ;  /* 0x0000000500077202 */ /* 0x000fca0000000f00 */
[----:B------:R0:W-:Y:S02]  /*63d80*/  STL.64 [R1+0x1f50], R6 ;  /* 0x001f500601007387 */ /* 0x0001e40000100a00 */
[----:B0-----:R-:W-:Y:S02]  /*63d90*/  MOV R6, R4 ;  /* 0x0000000400067202 */ /* 0x001fe40000000f00 */
[----:B------:R-:W-:-:S05]  /*63da0*/  MOV R7, R3 ;  /* 0x0000000300077202 */ /* 0x000fca0000000f00 */
[----:B------:R0:W-:Y:S01]  /*63db0*/  STL.64 [R1+0x1f78], R6 ;  /* 0x001f780601007387 */ /* 0x0001e20000100a00 */
[----:B------:R-:W2:Y:S02]  /*63dc0*/  LDL.LU R4, [R1+0x360] ;  /* 0x0003600001047983 */ /* 0x000ea40000300800 */
[----:B------:R-:W2:Y:S01]  /*63dd0*/  LDL.LU R5, [R1+0x364] ;  /* 0x0003640001057983 */ /* 0x000ea20000300800 */
[----:B0-----:R-:W2:Y:S01]  /*63de0*/  LDL.LU R6, [R1+0x368] ;  /* 0x0003680001067983 */ /* 0x001ea20000300800 */
[----:B------:R-:W2:Y:S01]  /*63df0*/  LDL.LU R7, [R1+0x36c] ;  /* 0x00036c0001077983 */ /* 0x000ea20000300800 */
[C---:B---3--:R-:W-:Y:S02]  /*63e00*/  HMMA.16816.F32 R20, R12.reuse, R22, R8 ;  /* 0x000000160c14723c */ /* 0x048fe40000001808 */
[----:B------:R-:W3:Y:S01]  /*63e10*/  LDL.LU.64 R10, [R1+0x1fa8] ;  /* 0x001fa800010a7983 */ /* 0x000ee20000300a00 */
[----:B------:R-:W3:Y:S11]  /*63e20*/  LDL.LU.64 R8, [R1+0x1fa0] ;  /* 0x001fa00001087983 */ /* 0x000ef60000300a00 */
[----:B------:R-:W-:Y:S09]  /*63e30*/  @!UPT UIADD3 URZ, URZ, URZ, URZ ;  /* 0x0000003f3f3ff290 */ /* 0x000ff2000fffe03f */
        /* <DEDUP_REMOVED lines=8> */
[----:B0-----:R-:W4:Y:S01]  /*63ec0*/  LDL.LU.64 R10, [R1+0x1f90] ;  /* 0x001f9000010a7983 */ /* 0x001f220000300a00 */
[----:B------:R0:W-:Y:S02]  /*63ed0*/  STL.64 [R1+0x1f30], R22 ;  /* 0x001f301601007387 */ /* 0x0001e40000100a00 */
[----:B------:R-:W3:Y:S02]  /*63ee0*/  LDL.LU R20, [R1+0x330] ;  /* 0x0003300001147983 */ /* 0x000ee40000300800 */
[----:B------:R-:W3:Y:S01]  /*63ef0*/  LDL.LU R21, [R1+0x334] ;  /* 0x0003340001157983 */ /* 0x000ee20000300800 */
[----:B0-----:R-:W2:Y:S01]  /*63f00*/  LDL.LU R22, [R1+0x338] ;  /* 0x0003380001167983 */ /* 0x001ea20000300800 */
[----:B------:R-:W2:Y:S03]  /*63f10*/  LDL.LU R23, [R1+0x33c] ;  /* 0x00033c0001177983 */ /* 0x000ea60000300800 */
[----:B--2---:R-:W-:Y:S01]  /*63f20*/  STL.64 [R1+0x1f48], R22 ;  /* 0x001f481601007387 */ /* 0x004fe20000100a00 */
[----:B---3--:R0:W-:Y:S03]  /*63f30*/  STL.64 [R1+0x1f40], R20 ;  /* 0x001f401401007387 */ /* 0x0081e60000100a00 */
[----:B0-----:R-:W2:Y:S01]  /*63f40*/  LDL.LU R20, [R1+0x340] ;  /* 0x0003400001147983 */ /* 0x001ea20000300800 */
[----:B------:R-:W2:Y:S02]  /*63f50*/  LDL.LU R21, [R1+0x344] ;  /* 0x0003440001157983 */ /* 0x000ea40000300800 */
[----:B------:R-:W3:Y:S02]  /*63f60*/  LDL.LU R22, [R1+0x348] ;  /* 0x0003480001167983 */ /* 0x000ee40000300800 */
[----:B------:R-:W3:Y:S01]  /*63f70*/  LDL.LU R23, [R1+0x34c] ;  /* 0x00034c0001177983 */ /* 0x000ee20000300800 */
[C---:B----4-:R-:W-:Y:S01]  /*63f80*/  HMMA.16816.F32 R16, R12.reuse, R10, R16 ;  /* 0x0000000a0c10723c */ /* 0x050fe20000001810 */
[----:B---3--:R-:W-:Y:S01]  /*63f90*/  STL.64 [R1+0x1f60], R22 ;  /* 0x001f601601007387 */ /* 0x008fe20000100a00 */
[----:B--2---:R0:W-:Y:S03]  /*63fa0*/  STL.64 [R1+0x1f58], R20 ;  /* 0x001f581401007387 */ /* 0x0041e60000100a00 */
[----:B0-----:R-:W2:Y:S01]  /*63fb0*/  LDL.LU R20, [R1+0x350] ;  /* 0x0003500001147983 */ /* 0x001ea20000300800 */
[----:B------:R-:W2:Y:S02]  /*63fc0*/  LDL.LU R21, [R1+0x354] ;  /* 0x0003540001157983 */ /* 0x000ea40000300800 */
[----:B------:R-:W2:Y:S02]  /*63fd0*/  LDL.LU R22, [R1+0x358] ;  /* 0x0003580001167983 */ /* 0x000ea40000300800 */
[----:B------:R-:W2:Y:S11]  /*63fe0*/  LDL.LU R23, [R1+0x35c] ;  /* 0x00035c0001177983 */ /* 0x000eb60000300800 */
[----:B------:R-:W-:Y:S02]  /*63ff0*/  @!UPT UIADD3 URZ, URZ, URZ, URZ ;  /* 0x0000003f3f3ff290 */ /* 0x000fe4000fffe03f */
        /* <DEDUP_REMOVED lines=14> */
[----:B---3--:R-:W-:Y:S02]  /*640e0*/  HMMA.16816.F32 R12, R12, R26, R4 ;  /* 0x0000001a0c0c723c */ /* 0x008fe40000001804 */
[----:B------:R-:W2:Y:S11]  /*640f0*/  LDL.LU.64 R6, [R1+0x1f78] ;  /* 0x001f780001067983 */ /* 0x000eb60000300a00 */
[----:B------:R-:W-:Y:S10]  /*64100*/  @!UPT UIADD3 URZ, URZ, URZ, URZ ;  /* 0x0000003f3f3ff290 */ /* 0x000ff4000fffe03f */
[----:B------:R-:W-:Y:S01]  /*64110*/  STL.64 [R1+0x8a0], R12 ;  /* 0x0008a00c01007387 */ /* 0x000fe20000100a00 */
[----:B------:R0:W-:Y:S03]  /*64120*/  STL.64 [R1+0x8a8], R14 ;  /* 0x0008a80e01007387 */ /* 0x0001e60000100a00 */
[----:B0-----:R-:W2:Y:S01]  /*64130*/  LDL.LU.64 R14, [R1+0x1f70] ;  /* 0x001f7000010e7983 */ /* 0x001ea20000300a00 */
[----:B------:R-:W2:Y:S02]  /*64140*/  LDL.LU.64 R12, [R1+0x1f68] ;  /* 0x001f6800010c7983 */ /* 0x000ea40000300a00 */
[----:B------:R0:W-:Y:S02]  /*64150*/  STL.64 [R1+0x1f20], R26 ;  /* 0x001f201a01007387 */ /* 0x0001e40000100a00 */
[----:B0-----:R-:W3:Y:S01]  /*64160*/  LDL.LU.64 R26, [R1+0x28] ;  /* 0x00002800011a7983 */ /* 0x001ee20000300a00 */
[C---:B--2---:R-:W-:Y:S03]  /*64170*/  HMMA.16816.F32 R4, R12.reuse, R6, R20 ;  /* 0x000000060c04723c */ /* 0x044fe60000001814 */
[----:B------:R-:W2:Y:S01]  /*64180*/  LDL.LU.64 R22, [R1+0x1f60] ;  /* 0x001f600001167983 */ /* 0x000ea20000300a00 */
[----:B------:R-:W2:Y:S11]  /*64190*/  LDL.LU.64 R20, [R1+0x1f58] ;  /* 0x001f580001147983 */ /* 0x000eb60000300a00 */
[----:B------:R-:W-:Y:S08]  /*641a0*/  @!UPT UIADD3 URZ, URZ, URZ, URZ ;  /* 0x0000003f3f3ff290 */ /* 0x000ff0000fffe03f */
        /* <DEDUP_REMOVED lines=21> */
[C---:B----4-:R-:W-:Y:S08]  /*64300*/  HMMA.16816.F32 R16, R12.reuse, R22, R16 ;  /* 0x000000160c10723c */ /* 0x050ff00000001810 */
[----:B---3--:R-:W-:Y:S11]  /*64310*/  HMMA.16816.F32 R4, R12, R26, R4 ;  /* 0x0000001a0c04723c */ /* 0x008ff60000001804 */
[----:B------:R-:W-:Y:S11]  /*64320*/  @!UPT UIADD3 URZ, URZ, URZ, URZ ;  /* 0x0000003f3f3ff290 */ /* 0x000ff6000fffe03f */
[----:B------:R-:W-:Y:S01]  /*64330*/  @!UPT UIADD3 URZ, URZ, URZ, URZ ;  /* 0x0000003f3f3ff290 */ /* 0x000fe2000fffe03f */
[----:B------:R0:W-:Y:S01]  /*64340*/  STL.64 [R1+0x3c0], R4 ;  /* 0x0003c00401007387 */ /* 0x0001e20000100a00 */
[----:B------:R1:W-:Y:S02]  /*64350*/  STL.64 [R1+0x3c8], R6 ;  /* 0x0003c80601007387 */ /* 0x0003e40000100a00 */
[----:B------:R-:W-:Y:S02]  /*64360*/  STL.64 [R1+0x3b0], R16 ;  /* 0x0003b01001007387 */ /* 0x000fe40000100a00 */
[----:B------:R-:W-:Y:S01]  /*64370*/  STL.64 [R1+0x3b8], R18 ;  /* 0x0003b81201007387 */ /* 0x000fe20000100a00 */
[----:B------:R-:W-:Y:S01]  /*64380*/  STL.64 [R1+0x1ee8], R22 ;  /* 0x001ee81601007387 */ /* 0x000fe20000100a00 */
[----:B0-----:R-:W-:Y:S01]  /*64390*/  IMAD.MOV.U32 R5, RZ, RZ, R14 ;  /* 0x000000ffff057224 */ /* 0x001fe200078e000e */
[----:B-1----:R-:W-:Y:S02]  /*643a0*/  MOV R7, R12 ;  /* 0x0000000c00077202 */ /* 0x002fe40000000f00 */
[----:B------:R-:W-:-:S02]  /*643b0*/  MOV R6, R13 ;  /* 0x0000000d00067202 */ /* 0x000fc40000000f00 */
[----:B------:R-:W-:Y:S01]  /*643c0*/  MOV R4, R15 ;  /* 0x0000000f00047202 */ /* 0x000fe20000000f00 */
[----:B------:R-:W2:Y:S01]  /*643d0*/  LDL.LU.64 R12, [R1+0x120] ;  /* 0x00012000010c7983 */ /* 0x000ea20000300a00 */
[----:B------:R-:W3:Y:S03]  /*643e0*/  LDL.LU.64 R14, [R1+0x128] ;  /* 0x00012800010e7983 */ /* 0x000ee60000300a00 */
        /* <DEDUP_REMOVED lines=10> */
[----:B------:R-:W3:Y:S01]  /*64490*/  LDL.LU R24, [R1+0x2f0] ;  /* 0x0002f00001187983 */ /* 0x000ee20000300800 */
[----:B------:R-:W-:Y:S01]  /*644a0*/  MOV R28, R26 ;  /* 0x0000001a001c7202 */ /* 0x000fe20000000f00 */
[----:B------:R-:W3:Y:S01]  /*644b0*/  LDL.LU R25, [R1+0x2f4] ;  /* 0x0002f40001197983 */ /* 0x000ee20000300800 */
[----:B------:R-:W-:Y:S01]  /*644c0*/  MOV R3, R27 ;  /* 0x0000001b00037202 */ /* 0x000fe20000000f00 */
[----:B------:R-:W3:Y:S01]  /*644d0*/  LDL.LU R26, [R1+0x2f8] ;  /* 0x0002f800011a7983 */ /* 0x000ee20000300800 */
[----:B------:R-:W3:Y:S02]  /*644e0*/  LDL.LU R27, [R1+0x2fc] ;  /* 0x0002fc00011b7983 */ /* 0x000ee40000300800 */
[----:B------:R-:W3:Y:S02]  /*644f0*/  LDL.LU R16, [R1+0x300] ;  /* 0x0003000001107983 */ /* 0x000ee40000300800 */
[----:B------:R-:W3:Y:S01]  /*64500*/  LDL.LU R17, [R1+0x304] ;  /* 0x0003040001117983 */ /* 0x000ee20000300800 */
[----:B------:R-:W3:Y:S01]  /*64510*/  LDL.LU R18, [R1+0x308] ;  /* 0x0003080001127983 */ /* 0x000ee20000300800 */
[----:B------:R-:W3:Y:S03]  /*64520*/  LDL.LU R19, [R1+0x30c] ;  /* 0x00030c0001137983 */ /* 0x000ee60000300800 */
[----:B--2---:R0:W-:Y:S01]  /*64530*/  STL.64 [R1+0x1ef8], R22 ;  /* 0x001ef81601007387 */ /* 0x0041e20000100a00 */
[----:B----4-:R1:W-:Y:S03]  /*64540*/  STL.64 [R1+0x1ef0], R20 ;  /* 0x001ef01401007387 */ /* 0x0103e60000100a00 */
[----:B0-----:R-:W2:Y:S01]  /*64550*/  LDL.64 R22, [R1+0x88] ;  /* 0x0000880001167983 */ /* 0x001ea20000100a00 */
[----:B-1----:R-:W-:-:S02]  /*64560*/  MOV R20, R7 ;  /* 0x0000000700147202 */ /* 0x002fc40000000f00 */
[----:B------:R-:W-:Y:S01]  /*64570*/  MOV R21, R6 ;  /* 0x0000000600157202 */ /* 0x000fe20000000f00 */
[----:B--2---:R0:W-:Y:S01]  /*64580*/  STL.64 [R1+0x1f08], R22 ;  /* 0x001f081601007387 */ /* 0x0041e20000100a00 */
[----:B------:R-:W2:Y:S01]  /*64590*/  LDL.64 R6, [R1+0x68] ;  /* 0x0000680001067983 */ /* 0x000ea20000100a00 */
[----:B0-----:R-:W-:Y:S02]  /*645a0*/  MOV R23, R4 ;  /* 0x0000000400177202 */ /* 0x001fe40000000f00 */
[----:B------:R-:W-:Y:S01]  /*645b0*/  MOV R22, R5 ;  /* 0x0000000500167202 */ /* 0x000fe20000000f00 */
[----:B--2---:R0:W-:Y:S01]  /*645c0*/  STL.64 [R1+0x1f00], R6 ;  /* 0x001f000601007387 */ /* 0x0041e20000100a00 */
[----:B------:R-:W2:Y:S02]  /*645d0*/  LDL.LU R4, [R1+0x2d0] ;  /* 0x0002d00001047983 */ /* 0x000ea40000300800 */
[----:B------:R-:W2:Y:S01]  /*645e0*/  LDL.LU R5, [R1+0x2d4] ;  /* 0x0002d40001057983 */ /* 0x000ea20000300800 */
[----:B0-----:R-:W4:Y:S01]  /*645f0*/  LDL.LU R6, [R1+0x2d8] ;  /* 0x0002d80001067983 */ /* 0x001f220000300800 */
[----:B------:R-:W4:Y:S01]  /*64600*/  LDL.LU R7, [R1+0x2dc] ;  /* 0x0002dc0001077983 */ /* 0x000f220000300800 */
[C---:B---3--:R-:W-:Y:S02]  /*64610*/  HMMA.16816.F32 R16, R20.reuse, R10, R16 ;  /* 0x0000000a1410723c */ /* 0x048fe40000001810 */
        /* <DEDUP_REMOVED lines=20> */
[----:B0-----:R-:W4:Y:S02]  /*64760*/  LDL.LU.64 R18, [R1+0x1f28] ;  /* 0x001f280001127983 */ /* 0x001f240000300a00 */
[C---:B----4-:R-:W-:Y:S11]  /*64770*/  HMMA.16816.F32 R24, R20.reuse, R18, R24 ;  /* 0x000000121418723c */ /* 0x050ff60000001818 */
        /* <DEDUP_REMOVED lines=10> */
[----:B--2---:R-:W-:Y:S02]  /*64820*/  HMMA.16816.F32 R20, R20, R26, R4 ;  /* 0x0000001a1414723c */ /* 0x004fe40000001804 */
[----:B---3--:R-:W-:Y:S01]  /*64830*/  STL.64 [R1+0x1ec8], R18 ;  /* 0x001ec81201007387 */ /* 0x008fe20000100a00 */
[----:B----4-:R0:W-:Y:S03]  /*64840*/  STL.64 [R1+0x1ec0], R16 ;  /* 0x001ec01001007387 */ /* 0x0101e60000100a00 */
[----:B0-----:R-:W2:Y:S01]  /*64850*/  LDL.LU R16, [R1+0x2a0] ;  /* 0x0002a00001107983 */ /* 0x001ea20000300800 */
[----:B------:R-:W2:Y:S02]  /*64860*/  LDL.LU R17, [R1+0x2a4] ;  /* 0x0002a40001117983 */ /* 0x000ea40000300800 */
[----:B------:R-:W2:Y:S02]  /*64870*/  LDL.LU R18, [R1+0x2a8] ;  /* 0x0002a80001127983 */ /* 0x000ea40000300800 */
[----:B------:R-:W2:Y:S01]  /*64880*/  LDL.LU R19, [R1+0x2ac] ;  /* 0x0002ac0001137983 */ /* 0x000ea20000300800 */
[----:B------:R-:W3:Y:S01]  /*64890*/  LDL.LU.64 R6, [R1+0x1f18] ;  /* 0x001f180001067983 */ /* 0x000ee20000300a00 */
[----:B------:R-:W3:Y:S10]  /*648a0*/  LDL.LU.64 R4, [R1+0x1f10] ;  /* 0x001f100001047983 */ /* 0x000ef40000300a00 */
[----:B------:R-:W-:Y:S02]  /*648b0*/  STL.64 [R1+0x7c0], R20 ;  /* 0x0007c01401007387 */ /* 0x000fe40000100a00 */
[----:B------:R0:W-:Y:S02]  /*648c0*/  STL.64 [R1+0x7c8], R22 ;  /* 0x0007c81601007387 */ /* 0x0001e40000100a00 */
[----:B0-----:R-:W3:Y:S01]  /*648d0*/  LDL.LU.64 R22, [R1+0x1f08] ;  /* 0x001f080001167983 */ /* 0x001ee20000300a00 */
[----:B------:R0:W-:Y:S02]  /*648e0*/  STL.64 [R1+0x1eb0], R26 ;  /* 0x001eb01a01007387 */ /* 0x0001e40000100a00 */
[----:B------:R-:W4:Y:S02]  /*648f0*/  LDL.LU R24, [R1+0x2b0] ;  /* 0x0002b00001187983 */ /* 0x000f240000300800 */
[----:B------:R-:W4:Y:S01]  /*64900*/  LDL.LU R25, [R1+0x2b4] ;  /* 0x0002b40001197983 */ /* 0x000f220000300800 */
[----:B0-----:R-:W4:Y:S01]  /*64910*/  LDL.LU R26, [R1+0x2b8] ;  /* 0x0002b800011a7983 */ /* 0x001f220000300800 */
[----:B------:R-:W4:Y:S01]  /*64920*/  LDL.LU R27, [R1+0x2bc] ;  /* 0x0002bc00011b7983 */ /* 0x000f220000300800 */
        /* <DEDUP_REMOVED lines=13> */
[----:B------:R1:W-:Y:S02]  /*64a00*/  STL.64 [R1+0x828], R22 ;  /* 0x0008281601007387 */ /* 0x0003e40000100a00 */
[----:B0-----:R-:W-:Y:S01]  /*64a10*/  IMAD.MOV.U32 R21, RZ, RZ, R6 ;  /* 0x000000ffff157224 */ /* 0x001fe200078e0006 */
[----:B-1----:R-:W3:Y:S01]  /*64a20*/  LDL.LU.64 R22, [R1+0x1ee8] ;  /* 0x001ee80001167983 */ /* 0x002ee20000300a00 */
[----:B------:R-:W-:Y:S02]  /*64a30*/  MOV R20, R7 ;  /* 0x0000000700147202 */ /* 0x000fe40000000f00 */
[----:B------:R-:W4:Y:S02]  /*64a40*/  LDL.LU.64 R6, [R1+0x1ee0] ;  /* 0x001ee00001067983 */ /* 0x000f240000300a00 */
[----:B----4-:R-:W-:Y:S11]  /*64a50*/  HMMA.16816.F32 R24, R12, R6, R24 ;  /* 0x000000060c18723c */ /* 0x010ff60000001818 */
[----:B------:R-:W-:Y:S11]  /*64a60*/  @!UPT UIADD3 URZ, URZ, URZ, URZ ;  /* 0x0000003f3f3ff290 */ /* 0x000ff6000fffe03f */
[----:B------:R-:W-:Y:S01]  /*64a70*/  @!UPT UIADD3 URZ, URZ, URZ, URZ ;  /* 0x0000003f3f3ff290 */ /* 0x000fe2000fffe03f */
[----:B------:R0:W-:Y:S01]  /*64a80*/  STL.64 [R1+0x810], R24 ;  /* 0x0008101801007387 */ /* 0x0001e20000100a00 */
[----:B------:R-:W-:Y:S02]  /*64a90*/  STL.64 [R1+0x818], R26 ;  /* 0x0008181a01007387 */ /* 0x000fe40000100a00 */
[----:B------:R-:W4:Y:S02]  /*64aa0*/  LDL.LU R4, [R1+0x10] ;  /* 0x0000100001047983 */ /* 0x000f240000300800 */
[----:B------:R-:W4:Y:S01]  /*64ab0*/  LDL.LU R5, [R1+0x14] ;  /* 0x0000140001057983 */ /* 0x000f220000300800 */
[----:B0-----:R-:W-:Y:S02]  /*64ac0*/  MOV R25, R6 ;  /* 0x0000000600197202 */ /* 0x001fe40000000f00 */
[----:B------:R-:W-:Y:S01]  /*64ad0*/  MOV R24, R7 ;  /* 0x0000000700187202 */ /* 0x000fe20000000f00 */
[----:B------:R-:W-:Y:S01]  /*64ae0*/  MOV R6, R0 ;  /* 0x0000000000067202 */ /* 0x000fe20000000f00 */
[----:B------:R-:W-:Y:S01]  /*64af0*/  MOV R7, R29 ;  /* 0x0000001d00077202 */ /* 0x000fe20000000f00 */
[----:B------:R-:W3:Y:S01]  /*64b00*/  LDL.LU R0, [R1+0x1edc] ;  /* 0x001edc0001007983 */ /* 0x000ee20000300800 */
[----:B------:R-:W3:Y:S03]  /*64b10*/  LDL.LU R29, [R1+0x1ed8] ;  /* 0x001ed800011d7983 */ /* 0x000ee60000300800 */
[----:B------:R0:W-:Y:S02]  /*64b20*/  STL.64 [R1+0x1d10], R6 ;  /* 0x001d100601007387 */ /* 0x0001e40000100a00 */
[----:B0-----:R-:W-:-:S02]  /*64b30*/  MOV R6, R28 ;  /* 0x0000001c00067202 */ /* 0x001fc40000000f00 */
[----:B------:R-:W-:-:S07]  /*64b40*/  MOV R7, R3 ;  /* 0x0000000300077202 */ /* 0x000fce0000000f00 */
[----:B--2---:R-:W-:Y:S01]  /*64b50*/  HMMA.16816.F32 R16, R12, R6, R16 ;  /* 0x000000060c10723c */ /* 0x004fe20000001810 */
[----:B----4-:R-:W-:Y:S01]  /*64b60*/  STL.64 [R1+0x1d08], R4 ;  /* 0x001d080401007387 */ /* 0x010fe20000100a00 */
[----:B------:R-:W2:Y:S02]  /*64b70*/  LDL.LU R28, [R1+0x1ed4] ;  /* 0x001ed400011c7983 */ /* 0x000ea40000300800 */
[----:B------:R-:W4:Y:S11]  /*64b80*/  LDL.LU R3, [R1+0x1ed0] ;  /* 0x001ed00001037983 */ /* 0x000f360000300800 */
[----:B------:R-:W-:Y:S08]  /*64b90*/  @!UPT UIADD3 URZ, URZ, URZ, URZ ;  /* 0x0000003f3f3ff290 */ /* 0x000ff0000fffe03f */
[----:B------:R-:W-:Y:S01]  /*64ba0*/  STL.64 [R1+0x800], R16 ;  /* 0x0008001001007387 */ /* 0x000fe20000100a00 */
[----:B------:R0:W-:Y:S04]  /*64bb0*/  STL.64 [R1+0x808], R18 ;  /* 0x0008081201007387 */ /* 0x0001e80000100a00 */
[----:B0-----:R-:W3:Y:S01]  /*64bc0*/  LDL.LU.64 R18, [R1+0x1ec8] ;  /* 0x001ec80001127983 */ /* 0x001ee20000300a00 */
[----:B------:R-:W3:Y:S02]  /*64bd0*/  LDL.LU.64 R16, [R1+0x1ec0] ;  /* 0x001ec00001107983 */ /* 0x000ee40000300a00 */
[----:B------:R0:W-:Y:S02]  /*64be0*/  STL.64 [R1+0x1e50], R6 ;  /* 0x001e500601007387 */ /* 0x0001e40000100a00 */
[----:B0-----:R-:W-:Y:S01]  /*64bf0*/  IMAD.MOV.U32 R6, RZ, RZ, R25 ;  /* 0x000000ffff067224 */ /* 0x001fe200078e0019 */
[----:B------:R-:W-:-:S05]  /*64c00*/  MOV R7, R24 ;  /* 0x0000001800077202 */ /* 0x000fca0000000f00 */
[----:B------:R0:W-:Y:S02]  /*64c10*/  STL.64 [R1+0x1e68], R6 ;  /* 0x001e680601007387 */ /* 0x0001e40000100a00 */
[----:B0-----:R-:W-:Y:S02]  /*64c20*/  MOV R6, R21 ;  /* 0x0000001500067202 */ /* 0x001fe40000000f00 */
[----:B------:R-:W-:-:S05]  /*64c30*/  MOV R7, R20 ;  /* 0x0000001400077202 */ /* 0x000fca0000000f00 */
[----:B------:R0:W-:Y:S02]  /*64c40*/  STL.64 [R1+0x1e80], R6 ;  /* 0x001e800601007387 */ /* 0x0001e40000100a00 */
[----:B0-----:R-:W-:Y:S02]  /*64c50*/  MOV R6, R9 ;  /* 0x0000000900067202 */ /* 0x001fe40000000f00 */
[----:B------:R-:W-:-:S05]  /*64c60*/  MOV R7, R8 ;  /* 0x0000000800077202 */ /* 0x000fca0000000f00 */
[----:B------:R3:W-:Y:S02]  /*64c70*/  STL.64 [R1+0x1ea8], R6 ;  /* 0x001ea80601007387 */ /* 0x0007e40000100a00 */
[C---:B---3--:R-:W-:Y:S02]  /*64c80*/  HMMA.16816.F32 R4, R12.reuse, R22, R16 ;  /* 0x000000160c04723c */ /* 0x048fe40000001810 */
[----:B------:R-:W3:Y:S11]  /*64c90*/  LDL.LU R16, [R1+0x270] ;  /* 0x0002700001107983 */ /* 0x000ef60000300800 */
[----:B------:R-:W-:Y:S10]  /*64ca0*/  @!UPT UIADD3 URZ, URZ, URZ, URZ ;  /* 0x0000003f3f3ff290 */ /* 0x000ff4000fffe03f */
[----:B------:R0:W-:Y:S01]  /*64cb0*/  STL.64 [R1+0x7f0], R4 ;  /* 0x0007f00401007387 */ /* 0x0001e20000100a00 */
[----:B------:R1:W-:Y:S02]  /*64cc0*/  STL.64 [R1+0x7f8], R6 ;  /* 0x0007f80601007387 */ /* 0x0003e40000100a00 */
[----:B------:R-:W3:Y:S02]  /*64cd0*/  LDL.LU R17, [R1+0x274] ;  /* 0x0002740001117983 */ /* 0x000ee40000300800 */
[----:B------:R-:W3:Y:S01]  /*64ce0*/  LDL.LU R18, [R1+0x278] ;  /* 0x0002780001127983 */ /* 0x000ee20000300800 */
[----:B------:R-:W3:Y:S01]  /*64cf0*/  LDL.LU R19, [R1+0x27c] ;  /* 0x00027c0001137983 */ /* 0x000ee20000300800 */
[----:B------:R-:W2:Y:S02]  /*64d00*/  LDL.LU R24, [R1+0x250] ;  /* 0x0002500001187983 */ /* 0x000ea40000300800 */
[----:B------:R-:W2:Y:S02]  /*64d10*/  LDL.LU R25, [R1+0x254] ;  /* 0x0002540001197983 */ /* 0x000ea40000300800 */
[----:B------:R-:W2:Y:S01]  /*64d20*/  LDL.LU R26, [R1+0x258] ;  /* 0x00025800011a7983 */ /* 0x000ea20000300800 */
[----:B------:R-:W2:Y:S04]  /*64d30*/  LDL.LU R27, [R1+0x25c] ;  /* 0x00025c00011b7983 */ /* 0x000ea80000300800 */
[----:B0-----:R-:W2:Y:S01]  /*64d40*/  LDL.LU R4, [R1+0x230] ;  /* 0x0002300001047983 */ /* 0x001ea20000300800 */
[----:B------:R-:W2:Y:S02]  /*64d50*/  LDL.LU R5, [R1+0x234] ;  /* 0x0002340001057983 */ /* 0x000ea40000300800 */
[----:B-1----:R-:W2:Y:S02]  /*64d60*/  LDL.LU R6, [R1+0x238] ;  /* 0x0002380001067983 */ /* 0x002ea40000300800 */
[----:B------:R-:W2:Y:S01]  /*64d70*/  LDL.LU R7, [R1+0x23c] ;  /* 0x00023c0001077983 */ /* 0x000ea20000300800 */
[----:B------:R0:W-:Y:S01]  /*64d80*/  STL.64 [R1+0x1e48], R22 ;  /* 0x001e481601007387 */ /* 0x0001e20000100a00 */
[----:B------:R-:W2:Y:S02]  /*64d90*/  LDL.LU R20, [R1+0x1b0] ;  /* 0x0001b00001147983 */ /* 0x000ea40000300800 */
        /* <DEDUP_REMOVED lines=30> */
[C---:B---3--:R-:W-:Y:S11]  /*64f80*/  HMMA.16816.F32 R24, R12.reuse, R18, R24 ;  /* 0x000000120c18723c */ /* 0x048ff60000001818 */
[----:B------:R-:W-:Y:S11]  /*64f90*/  @!UPT UIADD3 URZ, URZ, URZ, URZ ;  /* 0x0000003f3f3ff290 */ /* 0x000ff6000fffe03f */
[----:B------:R-:W-:Y:S01]  /*64fa0*/  @!UPT UIADD3 URZ, URZ, URZ, URZ ;  /* 0x0000003f3f3ff290 */ /* 0x000fe2000fffe03f */
[----:B------:R-:W-:Y:S01]  /*64fb0*/  STL.64 [R1+0x7d0], R24 ;  /* 0x0007d01801007387 */ /* 0x000fe20000100a00 */
[----:B------:R0:W-:Y:S03]  /*64fc0*/  STL.64 [R1+0x7d8], R26 ;  /* 0x0007d81a01007387 */ /* 0x0001e60000100a00 */
[----:B0-----:R-:W3:Y:S02]  /*64fd0*/  LDL.LU.64 R26, [R1+0x1eb0] ;  /* 0x001eb000011a7983 */ /* 0x001ee40000300a00 */
[----:B---3--:R-:W-:Y:S02]  /*64fe0*/  HMMA.16816.F32 R12, R12, R26, R4 ;  /* 0x0000001a0c0c723c */ /* 0x008fe40000001804 */
[----:B------:R-:W2:Y:S11]  /*64ff0*/  LDL.LU.64 R6, [R1+0x1ea8] ;  /* 0x001ea80001067983 */ /* 0x000eb60000300a00 */
[----:B------:R-:W-:Y:S10]  /*65000*/  @!UPT UIADD3 URZ, URZ, URZ, URZ ;  /* 0x0000003f3f3ff290 */ /* 0x000ff4000fffe03f */
        /* <DEDUP_REMOVED lines=57> */
[----:B0-----:R-:W2:Y:S01]  /*653a0*/  LDL.LU.64 R10, [R1+0x1e40] ;  /* 0x001e4000010a7983 */ /* 0x001ea20000300a00 */
[----:B------:R0:W-:Y:S03]  /*653b0*/  STL.64 [R1+0x1dd8], R22 ;  /* 0x001dd81601007387 */ /* 0x0001e60000100a00 */
[----:B0-----:R-:W3:Y:S04]  /*653c0*/  LDL.LU.64 R22, [R1+0x48] ;  /* 0x0000480001167983 */ /* 0x001ee80000300a00 */
[----:B---3--:R0:W-:Y:S04]  /*653d0*/  STL.64 [R1+0x1de0], R22 ;  /* 0x001de01601007387 */ /* 0x0081e80000100a00 */
[----:B0-----:R-:W3:Y:S01]  /*653e0*/  LDL.LU.64 R22, [R1+0x68] ;  /* 0x0000680001167983 */ /* 0x001ee20000300a00 */
[C---:B--2---:R-:W-:Y:S03]  /*653f0*/  HMMA.16816.F32 R4, R12.reuse, R10, R4 ;  /* 0x0000000a0c04723c */ /* 0x044fe60000001804 */
[----:B---3--:R0:W-:Y:S04]  /*65400*/  STL.64 [R1+0x1df0], R22 ;  /* 0x001df01601007387 */ /* 0x0081e80000100a00 */
[----:B0-----:R-:W2:Y:S01]  /*65410*/  LDL.LU.64 R22, [R1+0x88] ;  /* 0x0000880001167983 */ /* 0x001ea20000300a00 */
[----:B------:R-:W3:Y:S02]  /*65420*/  LDL.LU R25, [R1+0x9c8] ;  /* 0x0009c80001197983 */ /* 0x000ee40000300800 */
[----:B------:R-:W2:Y:S11]  /*65430*/  LDL.LU R17, [R1+0x9c4] ;  /* 0x0009c40001117983 */ /* 0x000eb60000300800 */
[----:B------:R-:W-:Y:S02]  /*65440*/  @!UPT UIADD3 URZ, URZ, URZ, URZ ;  /* 0x0000003f3f3ff290 */ /* 0x000fe4000fffe03f */
[----:B------:R-:W-:Y:S01]  /*65450*/  STL.64 [R1+0xa80], R4 ;  /* 0x000a800401007387 */ /* 0x000fe20000100a00 */
[----:B------:R0:W-:Y:S04]  /*65460*/  STL.64 [R1+0xa88], R6 ;  /* 0x000a880601007387 */ /* 0x0001e80000100a00 */
[----:B0-----:R-:W2:Y:S01]  /*65470*/  LDL.LU.64 R6, [R1+0x1e38] ;  /* 0x001e380001067983 */ /* 0x001ea20000300a00 */
[----:B------:R-:W2:Y:S02]  /*65480*/  LDL.LU.64 R4, [R1+0x1e30] ;  /* 0x001e300001047983 */ /* 0x000ea40000300a00 */
[----:B------:R0:W-:Y:S02]  /*65490*/  STL.64 [R1+0x1de8], R10 ;  /* 0x001de80a01007387 */ /* 0x0001e40000100a00 */
[----:B------:R-:W3:Y:S01]  /*654a0*/  LDL.LU R8, [R1+0x100] ;  /* 0x0001000001087983 */ /* 0x000ee20000300800 */
[----:B------:R-:W3:Y:S04]  /*654b0*/  LDL.LU R9, [R1+0x104] ;  /* 0x0001040001097983 */ /* 0x000ee80000300800 */
[----:B0-----:R-:W3:Y:S01]  /*654c0*/  LDL.LU R10, [R1+0x108] ;  /* 0x00010800010a7983 */ /* 0x001ee20000300800 */
        /* <DEDUP_REMOVED lines=9> */
[----:B------:R0:W-:Y:S01]  /*65560*/  STL [R1+0x1d90], R17 ;  /* 0x001d901101007387 */ /* 0x0001e20000100800 */
[----:B------:R-:W3:Y:S04]  /*65570*/  LDL.LU R16, [R1+0xf0] ;  /* 0x0000f00001107983 */ /* 0x000ee80000300800 */
[----:B0-----:R-:W3:Y:S01]  /*65580*/  LDL.LU R17, [R1+0xf4] ;  /* 0x0000f40001117983 */ /* 0x001ee20000300800 */
[----:B------:R-:W3:Y:S02]  /*65590*/  LDL.LU R18, [R1+0xf8] ;  /* 0x0000f80001127983 */ /* 0x000ee40000300800 */
[----:B------:R-:W3:Y:S01]  /*655a0*/  LDL.LU R19, [R1+0xfc] ;  /* 0x0000fc0001137983 */ /* 0x000ee20000300800 */
        /* <DEDUP_REMOVED lines=8> */
[----:B------:R-:W-:Y:S02]  /*65630*/  STL.64 [R1+0x1d88], R26 ;  /* 0x001d881a01007387 */ /* 0x000fe40000100a00 */
[----:B---3--:R0:W-:Y:S01]  /*65640*/  STL [R1+0x1d80], R25 ;  /* 0x001d801901007387 */ /* 0x0081e20000100800 */
[----:B------:R-:W3:Y:S04]  /*65650*/  LDL.LU R24, [R1+0xe0] ;  /* 0x0000e00001187983 */ /* 0x000ee80000300800 */
[----:B0-----:R-:W3:Y:S01]  /*65660*/  LDL.LU R25, [R1+0xe4] ;  /* 0x0000e40001197983 */ /* 0x001ee20000300800 */
[----:B------:R-:W3:Y:S02]  /*65670*/  LDL.LU R26, [R1+0xe8] ;  /* 0x0000e800011a7983 */ /* 0x000ee40000300800 */
[----:B------:R-:W3:Y:S01]  /*65680*/  LDL.LU R27, [R1+0xec] ;  /* 0x0000ec00011b7983 */ /* 0x000ee20000300800 */
[C---:B--2---:R-:W-:Y:S11]  /*65690*/  HMMA.16816.F32 R4, R12.reuse, R22, R4 ;  /* 0x000000160c04723c */ /* 0x044ff60000001804 */
[----:B------:R-:W-:Y:S11]  /*656a0*/  @!UPT UIADD3 URZ, URZ, URZ, URZ ;  /* 0x0000003f3f3ff290 */ /* 0x000ff6000fffe03f */
[----:B------:R-:W-:Y:S01]  /*656b0*/  @!UPT UIADD3 URZ, URZ, URZ, URZ ;  /* 0x0000003f3f3ff290 */ /* 0x000fe2000fffe03f */
[----:B------:R0:W-:Y:S01]  /*656c0*/  STL.64 [R1+0xab0], R4 ;  /* 0x000ab00401007387 */ /* 0x0001e20000100a00 */
[----:B------:R1:W-:Y:S01]  /*656d0*/  STL.64 [R1+0xab8], R6 ;  /* 0x000ab80601007387 */ /* 0x0003e20000100a00 */
[----:B0-----:R-:W-:Y:S02]  /*656e0*/  MOV R5, R22 ;  /* 0x0000001600057202 */ /* 0x001fe40000000f00 */
[----:B-1----:R-:W3:Y:S01]  /*656f0*/  LDL.LU.64 R6, [R1+0x1df8] ;  /* 0x001df80001067983 */ /* 0x002ee20000300a00 */
[----:B------:R-:W-:Y:S02]  /*65700*/  MOV R4, R23 ;  /* 0x0000001700047202 */ /* 0x000fe40000000f00 */
[----:B------:R-:W2:Y:S02]  /*65710*/  LDL.LU.64 R22, [R1+0x1df0] ;  /* 0x001df00001167983 */ /* 0x000ea40000300a00 */
[C---:B--2---:R-:W-:Y:S11]  /*65720*/  HMMA.16816.F32 R8, R12.reuse, R22, R8 ;  /* 0x000000160c08723c */ /* 0x044ff60000001808 */
[----:B------:R-:W-:Y:S11]  /*65730*/  @!UPT UIADD3 URZ, URZ, URZ, URZ ;  /* 0x0000003f3f3ff290 */ /* 0x000ff6000fffe03f */
[----:B------:R-:W-:Y:S01]  /*65740*/  @!UPT UIADD3 URZ, URZ, URZ, URZ ;  /* 0x0000003f3f3ff290 */ /* 0x000fe2000fffe03f */
[----:B------:R0:W-:Y:S01]  /*65750*/  STL.64 [R1+0xb10], R8 ;  /* 0x000b100801007387 */ /* 0x0001e20000100a00 */
[----:B------:R1:W-:Y:S02]  /*65760*/  STL.64 [R1+0xb18], R10 ;  /* 0x000b180a01007387 */ /* 0x0003e40000100a00 */
[----:B0-----:R-:W-:Y:S01]  /*65770*/  IMAD.MOV.U32 R9, RZ, RZ, R22 ;  /* 0x000000ffff097224 */ /* 0x001fe200078e0016 */
[----:B-1----:R-:W2:Y:S01]  /*65780*/  LDL.LU.64 R10, [R1+0x1de8] ;  /* 0x001de800010a7983 */ /* 0x002ea20000300a00 */
[----:B------:R-:W-:Y:S02]  /*65790*/  MOV R8, R23 ;  /* 0x0000001700087202 */ /* 0x000fe40000000f00 */
[----:B------:R-:W2:Y:S01]  /*657a0*/  LDL.LU.64 R22, [R1+0x1de0] ;  /* 0x001de00001167983 */ /* 0x000ea20000300a00 */
[C---:B---3--:R-:W-:Y:S08]  /*657b0*/  HMMA.16816.F32 R24, R12.reuse, R6, R24 ;  /* 0x000000060c18723c */ /* 0x048ff00000001818 */
[----:B--2---:R-:W-:Y:S11]  /*657c0*/  HMMA.16816.F32 R16, R12, R22, R16 ;  /* 0x000000160c10723c */ /* 0x004ff60000001810 */
[----:B------:R-:W-:Y:S11]  /*657d0*/  @!UPT UIADD3 URZ, URZ, URZ, URZ ;  /* 0x0000003f3f3ff290 */ /* 0x000ff6000fffe03f */
[----:B------:R-:W-:Y:S01]  /*657e0*/  @!UPT UIADD3 URZ, URZ, URZ, URZ ;  /* 0x0000003f3f3ff290 */ /* 0x000fe2000fffe03f */
[----:B------:R0:W-:Y:S01]  /*657f0*/  STL.64 [R1+0xb30], R16 ;  /* 0x000b301001007387 */ /* 0x0001e20000100a00 */
[----:B------:R-:W-:Y:S01]  /*65800*/  STL.64 [R1+0xb38], R18 ;  /* 0x000b381201007387 */ /* 0x000fe20000100a00 */
[----:B0-----:R-:W-:Y:S02]  /*65810*/  MOV R17, R22 ;  /* 0x0000001600117202 */ /* 0x001fe40000000f00 */
[----:B------:R-:W-:Y:S02]  /*65820*/  MOV R16, R23 ;  /* 0x0000001700107202 */ /* 0x000fe40000000f00 */
[----:B------:R-:W2:Y:S01]  /*65830*/  LDL.LU.64 R22, [R1+0x1dd8] ;  /* 0x001dd80001167983 */ /* 0x000ea20000300a00 */
[----:B------:R0:W-:Y:S02]  /*65840*/  STL.64 [R1+0x1d20], R6 ;  /* 0x001d200601007387 */ /* 0x0001e40000100a00 */
[----:B------:R-:W-:Y:S02]  /*65850*/  STL.64 [R1+0xb60], R24 ;  /* 0x000b601801007387 */ /* 0x000fe40000100a00 */
[----:B------:R-:W-:Y:S01]  /*65860*/  STL.64 [R1+0xb68], R26 ;  /* 0x000b681a01007387 */ /* 0x000fe20000100a00 */
[----:B0-----:R-:W-:-:S02]  /*65870*/  MOV R6, R17 ;  /* 0x0000001100067202 */ /* 0x001fc40000000f00 */
[----:B------:R-:W-:-:S05]  /*65880*/  MOV R7, R16 ;  /* 0x0000001000077202 */ /* 0x000fca0000000f00 */
[----:B------:R0:W-:Y:S02]  /*65890*/  STL.64 [R1+0x1d38], R6 ;  /* 0x001d380601007387 */ /* 0x0001e40000100a00 */
[----:B0-----:R-:W-:Y:S02]  /*658a0*/  MOV R6, R9 ;  /* 0x0000000900067202 */ /* 0x001fe40000000f00 */
[----:B------:R-:W-:-:S05]  /*658b0*/  MOV R7, R8 ;  /* 0x0000000800077202 */ /* 0x000fca0000000f00 */
[----:B------:R-:W-:Y:S01]  /*658c0*/  STL.64 [R1+0x1d50], R6 ;  /* 0x001d500601007387 */ /* 0x000fe20000100a00 */
[----:B------:R-:W3:Y:S02]  /*658d0*/  LDL.LU R24, [R1+0xb0] ;  /* 0x0000b00001187983 */ /* 0x000ee40000300800 */
[----:B------:R-:W3:Y:S02]  /*658e0*/  LDL.LU R25, [R1+0xb4] ;  /* 0x0000b40001197983 */ /* 0x000ee40000300800 */
[----:B------:R-:W2:Y:S01]  /*658f0*/  LDL.LU R26, [R1+0xb8] ;  /* 0x0000b800011a7983 */ /* 0x000ea20000300800 */
[----:B------:R-:W2:Y:S04]  /*65900*/  LDL.LU R27, [R1+0xbc] ;  /* 0x0000bc00011b7983 */ /* 0x000ea80000300800 */
[----:B--2---:R-:W-:Y:S01]  /*65910*/  STL.64 [R1+0x1dd0], R26 ;  /* 0x001dd01a01007387 */ /* 0x004fe20000100a00 */
[----:B---3--:R0:W-:Y:S03]  /*65920*/  STL.64 [R1+0x1dc8], R24 ;  /* 0x001dc81801007387 */ /* 0x0081e60000100a00 */
[----:B0-----:R-:W2:Y:S01]  /*65930*/  LDL.LU R24, [R1+0xd0] ;  /* 0x0000d00001187983 */ /* 0x001ea20000300800 */
[----:B------:R-:W2:Y:S02]  /*65940*/  LDL.LU R25, [R1+0xd4] ;  /* 0x0000d40001197983 */ /* 0x000ea40000300800 */
[----:B------:R-:W2:Y:S02]  /*65950*/  LDL.LU R26, [R1+0xd8] ;  /* 0x0000d800011a7983 */ /* 0x000ea40000300800 */
[----:B------:R-:W2:Y:S02]  /*65960*/  LDL.LU R27, [R1+0xdc] ;  /* 0x0000dc00011b7983 */ /* 0x000ea40000300800 */
[----:B------:R-:W-:Y:S01]  /*65970*/  IMAD.MOV.U32 R6, RZ, RZ, R5 ;  /* 0x000000ffff067224 */ /* 0x000fe200078e0005 */
[----:B------:R-:W-:Y:S01]  /*65980*/  MOV R7, R4 ;  /* 0x0000000400077202 */ /* 0x000fe20000000f00 */
[----:B------:R-:W3:Y:S01]  /*65990*/  LDL.LU R16, [R1+0xc0] ;  /* 0x0000c00001107983 */ /* 0x000ee20000300800 */
[----:B------:R-:W3:Y:S02]  /*659a0*/  LDL.LU R17, [R1+0xc4] ;  /* 0x0000c40001117983 */ /* 0x000ee40000300800 */
[----:B------:R-:W3:Y:S02]  /*659b0*/  LDL.LU R18, [R1+0xc8] ;  /* 0x0000c80001127983 */ /* 0x000ee40000300800 */
[----:B------:R-:W3:Y:S01]  /*659c0*/  LDL.LU R19, [R1+0xcc] ;  /* 0x0000cc0001137983 */ /* 0x000ee20000300800 */
[----:B------:R0:W-:Y:S01]  /*659d0*/  STL.64 [R1+0x1d78], R6 ;  /* 0x001d780601007387 */ /* 0x0001e20000100a00 */
[----:B------:R-:W3:Y:S02]  /*659e0*/  LDL.LU R4, [R1+0xa0] ;  /* 0x0000a00001047983 */ /* 0x000ee40000300800 */
[----:B------:R-:W3:Y:S01]  /*659f0*/  LDL.LU R5, [R1+0xa4] ;  /* 0x0000a40001057983 */ /* 0x000ee20000300800 */
[----:B0-----:R-:W3:Y:S01]  /*65a00*/  LDL.LU R6, [R1+0xa8] ;  /* 0x0000a80001067983 */ /* 0x001ee20000300800 */
[----:B------:R-:W3:Y:S02]  /*65a10*/  LDL.LU R7, [R1+0xac] ;  /* 0x0000ac0001077983 */ /* 0x000ee40000300800 */
[----:B------:R-:W3:Y:S01]  /*65a20*/  LDL.LU R9, [R1+0xc64] ;  /* 0x000c640001097983 */ /* 0x000ee20000300800 */
[----:B--2---:R-:W-:Y:S11]  /*65a30*/  HMMA.16816.F32 R24, R12, R22, R24 ;  /* 0x000000160c18723c */ /* 0x004ff60000001818 */
[----:B------:R-:W-:Y:S11]  /*65a40*/  @!UPT UIADD3 URZ, URZ, URZ, URZ ;  /* 0x0000003f3f3ff290 */ /* 0x000ff6000fffe03f */
[----:B------:R-:W-:Y:S01]  /*65a50*/  @!UPT UIADD3 URZ, URZ, URZ, URZ ;  /* 0x0000003f3f3ff290 */ /* 0x000fe2000fffe03f */
[----:B------:R-:W-:Y:S01]  /*65a60*/  STL.64 [R1+0xb70], R24 ;  /* 0x000b701801007387 */ /* 0x000fe20000100a00 */
[----:B------:R0:W-:Y:S03]  /*65a70*/  STL.64 [R1+0xb78], R26 ;  /* 0x000b781a01007387 */ /* 0x0001e60000100a00 */
[----:B0-----:R-:W2:Y:S01]  /*65a80*/  LDL.LU.64 R26, [R1+0x1dd0] ;  /* 0x001dd000011a7983 */ /* 0x001ea20000300a00 */
[----:B------:R-:W2:Y:S02]  /*65a90*/  LDL.LU.64 R24, [R1+0x1dc8] ;  /* 0x001dc80001187983 */ /* 0x000ea40000300a00 */
[----:B------:R0:W-:Y:S02]  /*65aa0*/  STL.64 [R1+0x1d18], R22 ;  /* 0x001d181601007387 */ /* 0x0001e40000100a00 */
[----:B------:R-:W2:Y:S01]  /*65ab0*/  LDL.LU R20, [R1+0x30] ;  /* 0x0000300001147983 */ /* 0x000ea20000300800 */
[----:B------:R-:W2:Y:S04]  /*65ac0*/  LDL.LU R21, [R1+0x34] ;  /* 0x0000340001157983 */ /* 0x000ea80000300800 */
[----:B0-----:R-:W2:Y:S01]  /*65ad0*/  LDL.LU R22, [R1+0x38] ;  /* 0x0000380001167983 */ /* 0x001ea20000300800 */
[----:B------:R-:W-:-:S02]  /*65ae0*/  MOV R23, R2 ;  /* 0x0000000200177202 */ /* 0x000fc40000000f00 */
[----:B------:R-:W4:Y:S01]  /*65af0*/  LDL.LU R2, [R1+0x1dc4] ;  /* 0x001dc40001027983 */ /* 0x000f220000300800 */
[----:B---3--:R-:W-:Y:S02]  /*65b00*/  HMMA.16816.F32 R16, R12, R10, R16 ;  /* 0x0000000a0c10723c */ /* 0x008fe40000001810 */
[----:B--2---:R0:W-:Y:S01]  /*65b10*/  STL.64 [R1+0x1d30], R22 ;  /* 0x001d301601007387 */ /* 0x0041e20000100a00 */
[----:B------:R4:W-:Y:S01]  /*65b20*/  STL.64 [R1+0x1d28], R20 ;  /* 0x001d281401007387 */ /* 0x0009e20000100a00 */
[----:B0-----:R-:W-:Y:S02]  /*65b30*/  MOV R22, R29 ;  /* 0x0000001d00167202 */ /* 0x001fe40000000f00 */
[----:B----4-:R-:W-:Y:S02]  /*65b40*/  MOV R20, R3 ;  /* 0x0000000300147202 */ /* 0x010fe40000000f00 */
[----:B------:R-:W-:Y:S01]  /*65b50*/  MOV R23, R0 ;  /* 0x0000000000177202 */ /* 0x000fe20000000f00 */
[----:B------:R-:W2:Y:S01]  /*65b60*/  LDL.LU R3, [R1+0x1dc0] ;  /* 0x001dc00001037983 */ /* 0x000ea20000300800 */
[----:B------:R-:W-:-:S02]  /*65b70*/  MOV R21, R28 ;  /* 0x0000001c00157202 */ /* 0x000fc40000000f00 */
[----:B------:R-:W3:Y:S02]  /*65b80*/  LDL.LU R28, [R1+0x1dbc] ;  /* 0x001dbc00011c7983 */ /* 0x000ee40000300800 */
[----:B------:R-:W4:Y:S01]  /*65b90*/  LDL.LU R29, [R1+0x1db8] ;  /* 0x001db800011d7983 */ /* 0x000f220000300800 */
[----:B------:R-:W2:Y:S01]  /*65ba0*/  LDL.LU R0, [R1+0x1db4] ;  /* 0x001db40001007983 */ /* 0x000ea20000300800 */
[----:B------:R-:W-:Y:S02]  /*65bb0*/  STL.64 [R1+0x1d48], R22 ;  /* 0x001d481601007387 */ /* 0x000fe40000100a00 */
[----:B------:R0:W-:Y:S02]  /*65bc0*/  STL.64 [R1+0x1d40], R20 ;  /* 0x001d401401007387 */ /* 0x0001e40000100a00 */
[----:B0-----:R-:W2:Y:S01]  /*65bd0*/  LDL.LU R20, [R1+0x70] ;  /* 0x0000700001147983 */ /* 0x001ea20000300800 */
[----:B------:R-:W2:Y:S02]  /*65be0*/  LDL.LU R21, [R1+0x74] ;  /* 0x0000740001157983 */ /* 0x000ea40000300800 */
[----:B------:R-:W2:Y:S01]  /*65bf0*/  LDL.LU R22, [R1+0x78] ;  /* 0x0000780001167983 */ /* 0x000ea20000300800 */
[----:B------:R-:W-:-:S02]  /*65c00*/  MOV R23, R2 ;  /* 0x0000000200177202 */ /* 0x000fc40000000f00 */
[----:B------:R-:W3:Y:S04]  /*65c10*/  LDL.LU R2, [R1+0x1db0] ;  /* 0x001db00001027983 */ /* 0x000ee80000300800 */
[----:B--2---:R-:W-:Y:S01]  /*65c20*/  STL.64 [R1+0x1d60], R22 ;  /* 0x001d601601007387 */ /* 0x004fe20000100a00 */
[----:B------:R0:W-:Y:S02]  /*65c30*/  STL.64 [R1+0x1d58], R20 ;  /* 0x001d581401007387 */ /* 0x0001e40000100a00 */
[----:B0-----:R-:W-:Y:S01]  /*65c40*/  IMAD.MOV.U32 R20, RZ, RZ, R0 ;  /* 0x000000ffff147224 */ /* 0x001fe200078e0000 */
[----:B----4-:R-:W-:Y:S01]  /*65c50*/  MOV R21, R29 ;  /* 0x0000001d00157202 */ /* 0x010fe20000000f00 */
[----:B------:R-:W2:Y:S01]  /*65c60*/  LDL.LU R0, [R1+0x1dac] ;  /* 0x001dac0001007983 */ /* 0x000ea20000300800 */
[----:B------:R-:W4:Y:S01]  /*65c70*/  LDL.LU R29, [R1+0x1da8] ;  /* 0x001da800011d7983 */ /* 0x000f220000300800 */
[----:B---3--:R-:W-:-:S02]  /*65c80*/  MOV R22, R28 ;  /* 0x0000001c00167202 */ /* 0x008fc40000000f00 */
[----:B------:R-:W-:Y:S01]  /*65c90*/  MOV R23, R3 ;  /* 0x0000000300177202 */ /* 0x000fe20000000f00 */
[----:B------:R-:W3:Y:S01]  /*65ca0*/  LDL.LU R28, [R1+0x1da4] ;  /* 0x001da400011c7983 */ /* 0x000ee20000300800 */
[----:B------:R-:W2:Y:S02]  /*65cb0*/  LDL.LU R3, [R1+0x1da0] ;  /* 0x001da00001037983 */ /* 0x000ea40000300800 */
        /* <DEDUP_REMOVED lines=10> */
[----:B------:R-:W3:Y:S01]  /*65d60*/  LDL.LU R25, [R1+0x1d80] ;  /* 0x001d800001197983 */ /* 0x000ee20000300800 */
[----:B--2---:R-:W-:Y:S02]  /*65d70*/  HMMA.16816.F32 R12, R12, R26, R4 ;  /* 0x0000001a0c0c723c */ /* 0x004fe40000001804 */
        /* <DEDUP_REMOVED lines=12> */
[----:B0-----:R-:W2:Y:S01]  /*65e40*/  LDL.LU.64 R6, [R1+0x1d50] ;  /* 0x001d500001067983 */ /* 0x001ea20000300a00 */
[----:B------:R-:W3:Y:S02]  /*65e50*/  LDL.LU R24, [R1+0xcbc] ;  /* 0x000cbc0001187983 */ /* 0x000ee40000300800 */
[----:B------:R-:W3:Y:S01]  /*65e60*/  LDL.LU R16, [R1+0xcc0] ;  /* 0x000cc00001107983 */ /* 0x000ee20000300800 */
        /* <DEDUP_REMOVED lines=28> */
[----:B------:R-:W2:Y:S01]  /*66030*/  LDL.LU.64 R20, [R1+0x1ce8] ;  /* 0x001ce80001147983 */ /* 0x000ea20000300a00 */
[----:B------:R-:W-:Y:S01]  /*66040*/  MOV R8, R15 ;  /* 0x0000000f00087202 */ /* 0x000fe20000000f00 */
[----:B--2---:R-:W-:Y:S11]  /*66050*/  HMMA.16816.F32 R20, R12, R10, R20 ;  /* 0x0000000a0c14723c */ /* 0x004ff60000001814 */
[----:B------:R-:W-:Y:S11]  /*66060*/  @!UPT UIADD3 URZ, URZ, URZ, URZ ;  /* 0x0000003f3f3ff290 */ /* 0x000ff6000fffe03f */
[----:B------:R-:W-:Y:S01]  /*66070*/  @!UPT UIADD3 URZ, URZ, URZ, URZ ;  /* 0x0000003f3f3ff290 */ /* 0x000fe2000fffe03f */
[----:B------:R0:W-:Y:S01]  /*66080*/  STL.64 [R1+0xb50], R20 ;  /* 0x000b501401007387 */ /* 0x0001e20000100a00 */
[----:B------:R1:W-:Y:S01]  /*66090*/  STL.64 [R1+0xb58], R22 ;  /* 0x000b581601007387 */ /* 0x0003e20000100a00 */
[----:B0-----:R-:W-:Y:S02]  /*660a0*/  MOV R20, R12 ;  /* 0x0000000c00147202 */ /* 0x001fe40000000f00 */
[----:B-1----:R-:W-:Y:S02]  /*660b0*/  MOV R22, R14 ;  /* 0x0000000e00167202 */ /* 0x002fe40000000f00 */
[----:B------:R-:W-:Y:S01]  /*660c0*/  MOV R21, R13 ;  /* 0x0000000d00157202 */ /* 0x000fe20000000f00 */
[----:B------:R-:W2:Y:S01]  /*660d0*/  LDL.LU.64 R14, [R1+0x1ce0] ;  /* 0x001ce000010e7983 */ /* 0x000ea20000300a00 */
[----:B------:R-:W2:Y:S02]  /*660e0*/  LDL.LU.64 R12, [R1+0x1cd8] ;  /* 0x001cd800010c7983 */ /* 0x000ea40000300a00 */
[----:B------:R-:W4:Y:S02]  /*660f0*/  LDL.LU R10, [R1+0x9cc] ;  /* 0x0009cc00010a7983 */ /* 0x000f240000300800 */
[----:B------:R-:W4:Y:S02]  /*66100*/  LDL.LU R11, [R1+0xcb8] ;  /* 0x000cb800010b7983 */ /* 0x000f240000300800 */
[----:B------:R-:W-:-:S07]  /*66110*/  IMAD.MOV.U32 R23, RZ, RZ, R8 ;  /* 0x000000ffff177224 */ /* 0x000fce00078e0008 */
[----:B------:R-:W-:Y:S01]  /*66120*/  HMMA.16816.F32 R4, R20, R26, R4 ;  /* 0x0000001a1404723c */ /* 0x000fe20000001804 */
[----:B------:R-:W-:Y:S01]  /*66130*/  IADD3 R9, R9, 0x80, RZ ;  /* 0x0000008009097810 */ /* 0x000fe20007ffe0ff */
[----:B---3--:R-:W-:Y:S02]  /*66140*/  FFMA R24, R28, R24, R25 ;  /* 0x000000181c187223 */ /* 0x008fe40000000019 */
[----:B------:R-:W-:-:S04]  /*66150*/  FFMA R16, R3, R16, R17 ;  /* 0x0000001003107223 */ /* 0x000fc80000000011 */
[----:B--2---:R-:W-:Y:S01]  /*66160*/  HMMA.16816.F32 R12, R20, R18, R12 ;  /* 0x00000012140c723c */ /* 0x004fe2000000180c */
[----:B----4-:R-:W-:Y:S11]  /*66170*/  FFMA R11, R29, R11, R10 ;  /* 0x0000000b1d0b7223 */ /* 0x010ff6000000000a */
[----:B------:R-:W-:Y:S11]  /*66180*/  @!UPT UIADD3 URZ, URZ, URZ, URZ ;  /* 0x0000003f3f3ff290 */ /* 0x000ff6000fffe03f */
[----:B------:R-:W-:Y:S01]  /*66190*/  STL.64 [R1+0xb40], R12 ;  /* 0x000b400c01007387 */ /* 0x000fe20000100a00 */
[----:B------:R-:W-:Y:S02]  /*661a0*/  STL.64 [R1+0xb48], R14 ;  /* 0x000b480e01007387 */ /* 0x000fe40000100a00 */
[----:B------:R-:W-:Y:S02]  /*661b0*/  STL [R1+0xcb8], R11 ;  /* 0x000cb80b01007387 */ /* 0x000fe40000100800 */
[----:B------:R-:W-:Y:S01]  /*661c0*/  STL [R1+0xc64], R9 ;  /* 0x000c640901007387 */ /* 0x000fe20000100800 */
[----:B------:R-:W-:Y:S01]  /*661d0*/  STL [R1+0xcbc], R24 ;  /* 0x000cbc1801007387 */ /* 0x000fe20000100800 */
[----:B------:R-:W-:Y:S02]  /*661e0*/  STL [R1+0xcc0], R16 ;  /* 0x000cc01001007387 */ /* 0x000fe40000100800 */
[----:B------:R0:W-:Y:S02]  /*661f0*/  STL.64 [R1+0xb20], R4 ;  /* 0x000b200401007387 */ /* 0x0001e40000100a00 */
[----:B------:R-:W-:Y:S01]  /*66200*/  STL.64 [R1+0xb28], R6 ;  /* 0x000b280601007387 */ /* 0x000fe20000100a00 */
[----:B------:R-:W2:Y:S04]  /*66210*/  LDL R3, [R1+0x9bc] ;  /* 0x0009bc0001037983 */ /* 0x000ea80000100800 */
[----:B0-----:R-:W3:Y:S04]  /*66220*/  LDL R4, [R1+0x9c0] ;  /* 0x0009c00001047983 */ /* 0x001ee80000100800 */
[----:B---3--:R0:W-:Y:S04]  /*66230*/  STL [R1+0x420], R4 ;  /* 0x0004200401007387 */ /* 0x0081e80000100800 */
[----:B0-----:R-:W3:Y:S01]  /*66240*/  LDL R4, [R1+0x9b8] ;  /* 0x0009b80001047983 */ /* 0x001ee20000100800 */
[----:B--2---:R0:W-:Y:S03]  /*66250*/  STL [R1+0x424], R3 ;  /* 0x0004240301007387 */ /* 0x0041e60000100800 */
[----:B0-----:R-:W2:Y:S04]  /*66260*/  LDL R3, [R1+0x9b4] ;  /* 0x0009b40001037983 */ /* 0x001ea80000100800 */
        /* <DEDUP_REMOVED lines=23> */
[----:B0-----:R-:W2:Y:S01]  /*663e0*/  LDL R3, [R1+0x984] ;  /* 0x0009840001037983 */ /* 0x001ea20000100800 */
[----:B------:R-:W-:-:S02]  /*663f0*/  ISETP.GE.AND P1, PT, R9, c[0x0][0x1d0], PT ;  /* 0x0000740009007a0c */ /* 0x000fc40003f26270 */
[----:B------:R-:W-:-:S05]  /*66400*/  MOV R8, 0x80 ;  /* 0x0000008000087802 */ /* 0x000fca0000000f00 */
[C---:B------:R-:W-:Y:S02]  /*66410*/  IMAD R2, R8.reuse, c[0x0][0x1a4], R2 ;  /* 0x0000690008027a24 */ /* 0x040fe400078e0202 */
[----:B------:R-:W-:Y:S01]  /*66420*/  IMAD R0, R8, c[0x0][0x1b4], R0 ;  /* 0x00006d0008007a24 */ /* 0x000fe200078e0200 */
[----:B---3--:R0:W-:Y:S04]  /*66430*/  STL [R1+0xc5c], R4 ;  /* 0x000c5c0401007387 */ /* 0x0081e80000100800 */
[----:B--2---:R0:W-:Y:S01]  /*66440*/  STL [R1+0xc60], R3 ;  /* 0x000c600301007387 */ /* 0x0041e20000100800 */
[----:B------:R-:W-:Y:S01]  /*66450*/  @P1 CALL.REL.NOINC `(.L_x_0) ;  /* 0x0000001000001944 */ /* 0x000fe20003c00000 */
[----:B------:R-:W-:Y:S05]  /*66460*/  BRA `(.L_x_1) ;  /* 0xfffac4d000007947 */ /* 0x000fea000383ffff */
.L_x_0:
[----:B------:R-:W2:Y:S01]  /*66470*/  LDL.LU R8, [R1+0xc80] ;  /* 0x000c800001087983 */ /* 0x000ea20000300800 */
[----:B------:R-:W-:Y:S02]  /*66480*/  MOV R18, 0x3dc6b27f ;  /* 0x3dc6b27f00127802 */ /* 0x000fe40000000f00 */
[----:B------:R-:W-:Y:S01]  /*66490*/  LOP3.LUT R0, R0, 0xffffff7f, RZ, 0xc0, !PT ;  /* 0xffffff7f00007812 */ /* 0x000fe200078ec0ff */
[----:B------:R-:W-:Y:S06]  /*664a0*/  BAR.SYNC.DEFER_BLOCKING 0x0 ;  /* 0x0000000000007b1d */ /* 0x000fec0000010000 */
[----:B--2---:R-:W-:Y:S01]  /*664b0*/  STL [R1+0x20b4], R8 ;  /* 0x0020b40801007387 */ /* 0x004fe20000100800 */
[C---:B0-----:R-:W-:Y:S01]  /*664c0*/  FMUL R3, R8.reuse, 8388608 ;  /* 0x4b00000008037820 */ /* 0x041fe20000400000 */
[----:B------:R-:W-:-:S02]  /*664d0*/  FSETP.GEU.AND P0, PT, R8, 1.175494350822287508e-38, PT ;  /* 0x008000000800780b */ /* 0x000fc40003f0e000 */
[----:B------:R-:W2:Y:S02]  /*664e0*/  LDL.LU R9, [R1+0xc84] ;  /* 0x000c840001097983 */ /* 0x000ea40000300800 */
[----:B------:R-:W-:-:S04]  /*664f0*/  FSEL R3, R3, R8, !P0 ;  /* 0x0000000803037208 */ /* 0x000fc80004000000 */
[----:B------:R-:W-:-:S04]  /*66500*/  IADD3 R4, R3, -0x3f3504f3, RZ ;  /* 0xc0cafb0d03047810 */ /* 0x000fc80007ffe0ff */
[----:B------:R-:W-:-:S04]  /*66510*/  LOP3.LUT R4, R4, 0xff800000, RZ, 0xc0, !PT ;  /* 0xff80000004047812 */ /* 0x000fc800078ec0ff */
[----:B------:R-:W-:Y:S01]  /*66520*/  IADD3 R2, R3, -R4, RZ ;  /* 0x8000000403027210 */ /* 0x000fe20007ffe0ff */
[----:B------:R0:W1:Y:S04]  /*66530*/  I2F R6, R4 ;  /* 0x0000000400067306 */ /* 0x0000680000201400 */
[----:B------:R-:W-:-:S04]  /*66540*/  FADD R2, R2, -1 ;  /* 0xbf80000002027421 */ /* 0x000fc80000000000 */
[----:B------:R-:W-:-:S04]  /*66550*/  FFMA.FTZ R5, R2, R18, -0.16845393180847167969 ;  /* 0xbe2c7f3002057423 */ /* 0x000fc80000010012 */
[----:B------:R-:W-:-:S04]  /*66560*/  FFMA.FTZ R5, R2, R5, 0.1716887056827545166 ;  /* 0x3e2fcf2a02057423 */ /* 0x000fc80000010005 */
[----:B------:R-:W-:-:S04]  /*66570*/  FFMA.FTZ R5, R2, R5, -0.17900948226451873779 ;  /* 0xbe374e4302057423 */ /* 0x000fc80000010005 */
[----:B------:R-:W-:-:S04]  /*66580*/  FFMA.FTZ R5, R2, R5, 0.20512372255325317383 ;  /* 0x3e520bf402057423 */ /* 0x000fc80000010005 */
[----:B------:R-:W-:-:S04]  /*66590*/  FFMA.FTZ R5, R2, R5, -0.24046532809734344482 ;  /* 0xbe763c8b02057423 */ /* 0x000fc80000010005 */
[----:B------:R-:W-:-:S04]  /*665a0*/  FFMA.FTZ R5, R2, R5, 0.28857114911079406738 ;  /* 0x3e93bf9902057423 */ /* 0x000fc80000010005 */
[----:B------:R-:W-:-:S04]  /*665b0*/  FFMA.FTZ R5, R2, R5, -0.36067417263984680176 ;  /* 0xbeb8aa4902057423 */ /* 0x000fc80000010005 */
[----:B------:R-:W-:-:S04]  /*665c0*/  FFMA.FTZ R5, R2, R5, 0.48089820146560668945 ;  /* 0x3ef6384a02057423 */ /* 0x000fc80000010005 */
[----:B------:R-:W-:-:S04]  /*665d0*/  FFMA.FTZ R5, R2, R5, -0.72134751081466674805 ;  /* 0xbf38aa3b02057423 */ /* 0x000fc80000010005 */
[C---:B------:R-:W-:Y:S01]  /*665e0*/  FMUL R5, R2.reuse, R5 ;  /* 0x0000000502057220 */ /* 0x040fe20000400000 */
[----:B--2---:R-:W-:Y:S03]  /*665f0*/  STL [R1+0x20b8], R9 ;  /* 0x0020b80901007387 */ /* 0x004fe60000100800 */
[C---:B0-----:R-:W-:Y:S01]  /*66600*/  FMUL R4, R2.reuse, R5 ;  /* 0x0000000502047220 */ /* 0x041fe20000400000 */
[----:B------:R-:W2:Y:S01]  /*66610*/  LDL.LU R19, [R1+0xc88] ;  /* 0x000c880001137983 */ /* 0x000ea20000300800 */
[----:B------:R-:W-:Y:S02]  /*66620*/  ISETP.GE.U32.AND P1, PT, R3, 0x7f800000, PT ;  /* 0x7f8000000300780c */ /* 0x000fe40003f26070 */
[----:B------:R-:W-:Y:S01]  /*66630*/  FFMA.FTZ R5, R2, 1.4426950216293334961, R4 ;  /* 0x3fb8aa3b02057823 */ /* 0x000fe20000010004 */
[----:B------:R-:W-:-:S05]  /*66640*/  FSEL R2, RZ, -23, P0 ;  /* 0xc1b80000ff027808 */ /* 0x000fca0000000000 */
[----:B-1----:R-:W-:-:S04]  /*66650*/  FFMA.FTZ R2, R6, 1.1920928955078125e-07, R2 ;  /* 0x3400000006027823 */ /* 0x002fc80000010002 */
[----:B------:R-:W-:Y:S01]  /*66660*/  FADD R5, R2, R5 ;  /* 0x0000000502057221 */ /* 0x000fe20000000000 */
[----:B------:R-:W-:-:S05]  /*66670*/  @P1 MOV R2, 0x7f800000 ;  /* 0x7f80000000021802 */ /* 0x000fca0000000f00 */
[----:B------:R-:W-:-:S05]  /*66680*/  @P1 FFMA.FTZ R5, R3, R2, +INF ;  /* 0x7f80000003051423 */ /* 0x000fca0000010002 */
[----:B------:R0:W-:Y:S01]  /*66690*/  STL [R1+0x338], R5 ;  /* 0x0003380501007387 */ /* 0x0001e20000100800 */
[C---:B------:R-:W-:Y:S01]  /*666a0*/  FMUL R4, R9.reuse, 8388608 ;  /* 0x4b00000009047820 */ /* 0x040fe20000400000 */
[----:B------:R-:W-:-:S04]  /*666b0*/  FSETP.GEU.AND P2, PT, R9, 1.175494350822287508e-38, PT ;  /* 0x008000000900780b */ /* 0x000fc80003f4e000 */
[----:B------:R-:W-:-:S04]  /*666c0*/  FSEL R4, R4, R9, !P2 ;  /* 0x0000000904047208 */ /* 0x000fc80005000000 */
[----:B------:R-:W-:-:S04]  /*666d0*/  IADD3 R7, R4, -0x3f3504f3, RZ ;  /* 0xc0cafb0d04077810 */ /* 0x000fc80007ffe0ff */
[----:B------:R-:W-:-:S04]  /*666e0*/  LOP3.LUT R7, R7, 0xff800000, RZ, 0xc0, !PT ;  /* 0xff80000007077812 */ /* 0x000fc800078ec0ff */
[----:B------:R-:W-:Y:S02]  /*666f0*/  IADD3 R2, R4, -R7, RZ ;  /* 0x8000000704027210 */ /* 0x000fe40007ffe0ff */
[----:B------:R-:W-:-:S03]  /*66700*/  FSETP.NEU.AND P0, PT, R3, RZ, PT ;  /* 0x000000ff0300720b */ /* 0x000fc60003f0d000 */
[----:B------:R-:W-:-:S04]  /*66710*/  FADD R2, R2, -1 ;  /* 0xbf80000002027421 */ /* 0x000fc80000000000 */
[----:B------:R-:W-:-:S04]  /*66720*/  FFMA.FTZ R3, R2, R18, -0.16845393180847167969 ;  /* 0xbe2c7f3002037423 */ /* 0x000fc80000010012 */
[----:B------:R-:W-:-:S04]  /*66730*/  FFMA.FTZ R3, R2, R3, 0.1716887056827545166 ;  /* 0x3e2fcf2a02037423 */ /* 0x000fc80000010003 */
[----:B------:R-:W-:Y:S01]  /*66740*/  FFMA.FTZ R3, R2, R3, -0.17900948226451873779 ;  /* 0xbe374e4302037423 */ /* 0x000fe20000010003 */
[----:B--2---:R-:W-:Y:S04]  /*66750*/  STL [R1+0x20bc], R19 ;  /* 0x0020bc1301007387 */ /* 0x004fe80000100800 */
[----:B------:R-:W2:Y:S01]  /*66760*/  LDL.LU R20, [R1+0xc8c] ;  /* 0x000c8c0001147983 */ /* 0x000ea20000300800 */
[C---:B0-----:R-:W-:Y:S01]  /*66770*/  FMUL R5, R19.reuse, 8388608 ;  /* 0x4b00000013057820 */ /* 0x041fe20000400000 */
[----:B------:R-:W-:-:S04]  /*66780*/  FSETP.GEU.AND P1, PT, R19, 1.175494350822287508e-38, PT ;  /* 0x008000001300780b */ /* 0x000fc80003f2e000 */
[----:B------:R-:W-:Y:S01]  /*66790*/  FSEL R5, R5, R19, !P1 ;  /* 0x0000001305057208 */ /* 0x000fe20004800000 */
[----:B------:R-:W-:-:S03]  /*667a0*/  FFMA.FTZ R3, R2, R3, 0.20512372255325317383 ;  /* 0x3e520bf402037423 */ /* 0x000fc60000010003 */
[----:B------:R-:W-:Y:S01]  /*667b0*/  IADD3 R6, R5, -0x3f3504f3, RZ ;  /* 0xc0cafb0d05067810 */ /* 0x000fe20007ffe0ff */
[----:B------:R-:W-:-:S03]  /*667c0*/  FFMA.FTZ R10, R2, R3, -0.24046532809734344482 ;  /* 0xbe763c8b020a7423 */ /* 0x000fc60000010003 */
[----:B------:R-:W-:-:S04]  /*667d0*/  LOP3.LUT R6, R6, 0xff800000, RZ, 0xc0, !PT ;  /* 0xff80000006067812 */ /* 0x000fc800078ec0ff */
[----:B------:R-:W-:Y:S01]  /*667e0*/  IADD3 R3, R5, -R6, RZ ;  /* 0x8000000605037210 */ /* 0x000fe20007ffe0ff */
[----:B------:R-:W-:-:S04]  /*667f0*/  FFMA.FTZ R10, R2, R10, 0.28857114911079406738 ;  /* 0x3e93bf99020a7423 */ /* 0x000fc8000001000a */
[----:B------:R-:W-:Y:S02]  /*66800*/  FADD R3, R3, -1 ;  /* 0xbf80000003037421 */ /* 0x000fe40000000000 */
[C---:B------:R-:W-:Y:S02]  /*66810*/  FFMA.FTZ R11, R2.reuse, R10, -0.36067417263984680176 ;  /* 0xbeb8aa49020b7423 */ /* 0x040fe4000001000a */
[C---:B------:R-:W-:Y:S02]  /*66820*/  FFMA.FTZ R10, R3.reuse, R18, -0.16845393180847167969 ;  /* 0xbe2c7f30030a7423 */ /* 0x040fe40000010012 */
[C---:B------:R-:W-:Y:S02]  /*66830*/  FFMA.FTZ R11, R2.reuse, R11, 0.48089820146560668945 ;  /* 0x3ef6384a020b7423 */ /* 0x040fe4000001000b */
[----:B------:R-:W-:Y:S02]  /*66840*/  FFMA.FTZ R10, R3, R10, 0.1716887056827545166 ;  /* 0x3e2fcf2a030a7423 */ /* 0x000fe4000001000a */
[----:B------:R-:W-:-:S02]  /*66850*/  FFMA.FTZ R11, R2, R11, -0.72134751081466674805 ;  /* 0xbf38aa3b020b7423 */ /* 0x000fc4000001000b */
[C---:B------:R-:W-:Y:S01]  /*66860*/  FFMA.FTZ R10, R3.reuse, R10, -0.17900948226451873779 ;  /* 0xbe374e43030a7423 */ /* 0x040fe2000001000a */
[----:B------:R0:W1:Y:S01]  /*66870*/  I2F R12, R7 ;  /* 0x00000007000c7306 */ /* 0x0000620000201400 */
[C---:B------:R-:W-:Y:S02]  /*66880*/  FMUL R11, R2.reuse, R11 ;  /* 0x0000000b020b7220 */ /* 0x040fe40000400000 */
[C---:B------:R-:W-:Y:S02]  /*66890*/  FFMA.FTZ R10, R3.reuse, R10, 0.20512372255325317383 ;  /* 0x3e520bf4030a7423 */ /* 0x040fe4000001000a */
[----:B------:R-:W-:Y:S01]  /*668a0*/  FMUL R11, R2, R11 ;  /* 0x0000000b020b7220 */ /* 0x000fe20000400000 */
[----:B------:R-:W-:Y:S01]  /*668b0*/  @P0 LOP3.LUT R0, R0, 0x80, RZ, 0xfc, !PT ;  /* 0x0000008000000812 */ /* 0x000fe200078efcff */
[----:B0-----:R-:W-:Y:S01]  /*668c0*/  FFMA.FTZ R7, R3, R10, -0.24046532809734344482 ;  /* 0xbe763c8b03077423 */ /* 0x001fe2000001000a */
[----:B------:R-:W-:Y:S01]  /*668d0*/  ISETP.GE.U32.AND P0, PT, R4, 0x7f800000, PT ;  /* 0x7f8000000400780c */ /* 0x000fe20003f06070 */
[----:B------:R-:W-:-:S02]  /*668e0*/  FFMA.FTZ R11, R2, 1.4426950216293334961, R11 ;  /* 0x3fb8aa3b020b7823 */ /* 0x000fc4000001000b */
[----:B------:R-:W-:Y:S01]  /*668f0*/  FFMA.FTZ R2, R3, R7, 0.28857114911079406738 ;  /* 0x3e93bf9903027423 */ /* 0x000fe20000010007 */
[----:B------:R-:W-:-:S05]  /*66900*/  FSEL R7, RZ, -23, P2 ;  /* 0xc1b80000ff077808 */ /* 0x000fca0001000000 */
[----:B-1----:R-:W-:-:S04]  /*66910*/  FFMA.FTZ R7, R12, 1.1920928955078125e-07, R7 ;  /* 0x340000000c077823 */ /* 0x002fc80000010007 */
[----:B------:R-:W-:Y:S01]  /*66920*/  FADD R8, R7, R11 ;  /* 0x0000000b07087221 */ /* 0x000fe20000000000 */
[----:B------:R-:W-:-:S05]  /*66930*/  @P0 MOV R7, 0x7f800000 ;  /* 0x7f80000000070802 */ /* 0x000fca0000000f00 */
[----:B------:R-:W-:-:S05]  /*66940*/  @P0 FFMA.FTZ R8, R4, R7, +INF ;  /* 0x7f80000004080423 */ /* 0x000fca0000010007 */
[----:B------:R-:W-:Y:S04]  /*66950*/  STL [R1+0x334], R8 ;  /* 0x0003340801007387 */ /* 0x000fe80000100800 */
[----:B--2---:R-:W-:Y:S04]  /*66960*/  STL [R1+0x20c0], R20 ;  /* 0x0020c01401007387 */ /* 0x004fe80000100800 */
[----:B------:R-:W2:Y:S01]  /*66970*/  LDL.LU R21, [R1+0xc90] ;  /* 0x000c900001157983 */ /* 0x000ea20000300800 */
[----:B------:R-:W-:Y:S01]  /*66980*/  FFMA.FTZ R2, R3, R2, -0.36067417263984680176 ;  /* 0xbeb8aa4903027423 */ /* 0x000fe20000010002 */
[----:B------:R-:W-:-:S03]  /*66990*/  FSETP.NEU.AND P0, PT, R4, RZ, PT ;  /* 0x000000ff0400720b */ /* 0x000fc60003f0d000 */
[C---:B------:R-:W-:Y:S01]  /*669a0*/  FFMA.FTZ R2, R3.reuse, R2, 0.48089820146560668945 ;  /* 0x3ef6384a03027423 */ /* 0x040fe20000010002 */
[----:B------:R-:W0:Y:S03]  /*669b0*/  I2F R6, R6 ;  /* 0x0000000600067306 */ /* 0x000e260000201400 */
[----:B------:R-:W-:Y:S01]  /*669c0*/  FFMA.FTZ R2, R3, R2, -0.72134751081466674805 ;  /* 0xbf38aa3b03027423 */ /* 0x000fe20000010002 */
[----:B------:R-:W-:-:S03]  /*669d0*/  LOP3.LUT R0, R0, 0xfffffeff, RZ, 0xc0, !PT ;  /* 0xfffffeff00007812 */ /* 0x000fc600078ec0ff */
[----:B------:R-:W-:Y:S01]  /*669e0*/  FMUL R2, R3, R2 ;  /* 0x0000000203027220 */ /* 0x000fe20000400000 */
[----:B------:R-:W-:-:S03]  /*669f0*/  ISETP.GE.U32.AND P2, PT, R5, 0x7f800000, PT ;  /* 0x7f8000000500780c */ /* 0x000fc60003f46070 */
[C---:B------:R-:W-:Y:S01]  /*66a00*/  FMUL R2, R3.reuse, R2 ;  /* 0x0000000203027220 */ /* 0x040fe20000400000 */
[----:B------:R-:W-:Y:S01]  /*66a10*/  @P0 LOP3.LUT R0, R0, 0x100, RZ, 0xfc, !PT ;  /* 0x0000010000000812 */ /* 0x000fe200078efcff */
[C---:B------:R-:W-:Y:S01]  /*66a20*/  FMUL R4, R20.reuse, 8388608 ;  /* 0x4b00000014047820 */ /* 0x040fe20000400000 */
[----:B------:R-:W-:Y:S01]  /*66a30*/  FSETP.GEU.AND P0, PT, R20, 1.175494350822287508e-38, PT ;  /* 0x008000001400780b */ /* 0x000fe20003f0e000 */
[----:B------:R-:W-:Y:S01]  /*66a40*/  FFMA.FTZ R3, R3, 1.4426950216293334961, R2 ;  /* 0x3fb8aa3b03037823 */ /* 0x000fe20000010002 */
[----:B------:R-:W-:Y:S02]  /*66a50*/  FSEL R2, RZ, -23, P1 ;  /* 0xc1b80000ff027808 */ /* 0x000fe40000800000 */
[----:B------:R-:W-:-:S03]  /*66a60*/  FSEL R4, R4, R20, !P0 ;  /* 0x0000001404047208 */ /* 0x000fc60004000000 */
[----:B0-----:R-:W-:Y:S01]  /*66a70*/  FFMA.FTZ R2, R6, 1.1920928955078125e-07, R2 ;  /* 0x3400000006027823 */ /* 0x001fe20000010002 */
[----:B------:R-:W-:-:S03]  /*66a80*/  IADD3 R6, R4, -0x3f3504f3, RZ ;  /* 0xc0cafb0d04067810 */ /* 0x000fc60007ffe0ff */
[----:B------:R-:W-:Y:S01]  /*66a90*/  FADD R3, R2, R3 ;  /* 0x0000000302037221 */ /* 0x000fe20000000000 */
[----:B------:R-:W-:Y:S01]  /*66aa0*/  LOP3.LUT R6, R6, 0xff800000, RZ, 0xc0, !PT ;  /* 0xff80000006067812 */ /* 0x000fe200078ec0ff */
[----:B------:R-:W-:Y:S01]  /*66ab0*/  @P2 IMAD.MOV.U32 R2, RZ, RZ, 0x7f800000 ;  /* 0x7f800000ff022424 */ /* 0x000fe200078e00ff */
[----:B------:R-:W-:-:S03]  /*66ac0*/  FSETP.NEU.AND P1, PT, R5, RZ, PT ;  /* 0x000000ff0500720b */ /* 0x000fc60003f2d000 */
[----:B------:R-:W-:Y:S01]  /*66ad0*/  @P2 FFMA.FTZ R3, R5, R2, +INF ;  /* 0x7f80000005032423 */ /* 0x000fe20000010002 */
[----:B------:R-:W-:Y:S02]  /*66ae0*/  IADD3 R2, R4, -R6, RZ ;  /* 0x8000000604027210 */ /* 0x000fe40007ffe0ff */
[----:B------:R-:W-:-:S03]  /*66af0*/  LOP3.LUT R0, R0, 0xfffffdff, RZ, 0xc0, !PT ;  /* 0xfffffdff00007812 */ /* 0x000fc600078ec0ff */
[----:B------:R-:W-:Y:S01]  /*66b00*/  FADD R2, R2, -1 ;  /* 0xbf80000002027421 */ /* 0x000fe20000000000 */
[----:B------:R0:W-:Y:S03]  /*66b10*/  STL [R1+0x32c], R3 ;  /* 0x00032c0301007387 */ /* 0x0001e60000100800 */
[----:B------:R-:W-:Y:S01]  /*66b20*/  @P1 LOP3.LUT R0, R0, 0x200, RZ, 0xfc, !PT ;  /* 0x0000020000001812 */ /* 0x000fe200078efcff */
[----:B0-----:R-:W-:-:S04]  /*66b30*/  FFMA.FTZ R3, R2, R18, -0.16845393180847167969 ;  /* 0xbe2c7f3002037423 */ /* 0x001fc80000010012 */
[----:B------:R-:W-:-:S04]  /*66b40*/  FFMA.FTZ R3, R2, R3, 0.1716887056827545166 ;  /* 0x3e2fcf2a02037423 */ /* 0x000fc80000010003 */
[----:B------:R-:W-:-:S04]  /*66b50*/  FFMA.FTZ R3, R2, R3, -0.17900948226451873779 ;  /* 0xbe374e4302037423 */ /* 0x000fc80000010003 */
[----:B------:R-:W-:-:S04]  /*66b60*/  FFMA.FTZ R3, R2, R3, 0.20512372255325317383 ;  /* 0x3e520bf402037423 */ /* 0x000fc80000010003 */
[----:B------:R-:W-:-:S04]  /*66b70*/  FFMA.FTZ R7, R2, R3, -0.24046532809734344482 ;  /* 0xbe763c8b02077423 */ /* 0x000fc80000010003 */
[----:B------:R-:W-:-:S04]  /*66b80*/  FFMA.FTZ R7, R2, R7, 0.28857114911079406738 ;  /* 0x3e93bf9902077423 */ /* 0x000fc80000010007 */
[----:B------:R-:W-:-:S04]  /*66b90*/  FFMA.FTZ R10, R2, R7, -0.36067417263984680176 ;  /* 0xbeb8aa49020a7423 */ /* 0x000fc80000010007 */
[C---:B------:R-:W-:Y:S01]  /*66ba0*/  FFMA.FTZ R10, R2.reuse, R10, 0.48089820146560668945 ;  /* 0x3ef6384a020a7423 */ /* 0x040fe2000001000a */
[----:B------:R0:W1:Y:S03]  /*66bb0*/  I2F R12, R6 ;  /* 0x00000006000c7306 */ /* 0x0000660000201400 */
[----:B------:R-:W-:-:S04]  /*66bc0*/  FFMA.FTZ R10, R2, R10, -0.72134751081466674805 ;  /* 0xbf38aa3b020a7423 */ /* 0x000fc8000001000a */
[----:B------:R-:W-:Y:S01]  /*66bd0*/  FMUL R10, R2, R10 ;  /* 0x0000000a020a7220 */ /* 0x000fe20000400000 */
[----:B------:R-:W-:-:S03]  /*66be0*/  ISETP.GE.U32.AND P2, PT, R4, 0x7f800000, PT ;  /* 0x7f8000000400780c */ /* 0x000fc60003f46070 */
[----:B------:R-:W-:-:S04]  /*66bf0*/  FMUL R10, R2, R10 ;  /* 0x0000000a020a7220 */ /* 0x000fc80000400000 */
[----:B------:R-:W-:Y:S02]  /*66c00*/  FFMA.FTZ R10, R2, 1.4426950216293334961, R10 ;  /* 0x3fb8aa3b020a7823 */ /* 0x000fe4000001000a */
[C---:B--2---:R-:W-:Y:S01]  /*66c10*/  FMUL R5, R21.reuse, 8388608 ;  /* 0x4b00000015057820 */ /* 0x044fe20000400000 */
[----:B------:R-:W-:-:S04]  /*66c20*/  FSETP.GEU.AND P1, PT, R21, 1.175494350822287508e-38, PT ;  /* 0x008000001500780b */ /* 0x000fc80003f2e000 */
[----:B------:R-:W-:-:S04]  /*66c30*/  FSEL R5, R5, R21, !P1 ;  /* 0x0000001505057208 */ /* 0x000fc80004800000 */
[----:B------:R-:W-:-:S04]  /*66c40*/  IADD3 R11, R5, -0x3f3504f3, RZ ;  /* 0xc0cafb0d050b7810 */ /* 0x000fc80007ffe0ff */
[----:B------:R-:W-:-:S04]  /*66c50*/  LOP3.LUT R11, R11, 0xff800000, RZ, 0xc0, !PT ;  /* 0xff8000000b0b7812 */ /* 0x000fc800078ec0ff */
[----:B------:R-:W-:-:S05]  /*66c60*/  IADD3 R3, R5, -R11, RZ ;  /* 0x8000000b05037210 */ /* 0x000fca0007ffe0ff */
[----:B------:R-:W-:-:S04]  /*66c70*/  FADD R3, R3, -1 ;  /* 0xbf80000003037421 */ /* 0x000fc80000000000 */
[----:B------:R-:W-:-:S04]  /*66c80*/  FFMA.FTZ R7, R3, R18, -0.16845393180847167969 ;  /* 0xbe2c7f3003077423 */ /* 0x000fc80000010012 */
[----:B------:R-:W-:-:S04]  /*66c90*/  FFMA.FTZ R7, R3, R7, 0.1716887056827545166 ;  /* 0x3e2fcf2a03077423 */ /* 0x000fc80000010007 */
[----:B------:R-:W-:-:S04]  /*66ca0*/  FFMA.FTZ R7, R3, R7, -0.17900948226451873779 ;  /* 0xbe374e4303077423 */ /* 0x000fc80000010007 */
[----:B------:R-:W-:-:S04]  /*66cb0*/  FFMA.FTZ R7, R3, R7, 0.20512372255325317383 ;  /* 0x3e520bf403077423 */ /* 0x000fc80000010007 */
[----:B0-----:R-:W-:-:S04]  /*66cc0*/  FFMA.FTZ R6, R3, R7, -0.24046532809734344482 ;  /* 0xbe763c8b03067423 */ /* 0x001fc80000010007 */
[----:B------:R-:W-:Y:S01]  /*66cd0*/  FFMA.FTZ R2, R3, R6, 0.28857114911079406738 ;  /* 0x3e93bf9903027423 */ /* 0x000fe20000010006 */
[----:B------:R-:W-:-:S05]  /*66ce0*/  FSEL R6, RZ, -23, P0 ;  /* 0xc1b80000ff067808 */ /* 0x000fca0000000000 */
[----:B-1----:R-:W-:-:S04]  /*66cf0*/  FFMA.FTZ R6, R12, 1.1920928955078125e-07, R6 ;  /* 0x340000000c067823 */ /* 0x002fc80000010006 */
[----:B------:R-:W-:Y:S01]  /*66d00*/  FADD R8, R6, R10 ;  /* 0x0000000a06087221 */ /* 0x000fe20000000000 */
[----:B------:R-:W-:Y:S01]  /*66d10*/  @P2 MOV R6, 0x7f800000 ;  /* 0x7f80000000062802 */ /* 0x000fe20000000f00 */
[----:B------:R-:W-:Y:S04]  /*66d20*/  STL [R1+0x20c4], R21 ;  /* 0x0020c41501007387 */ /* 0x000fe80000100800 */
[C---:B------:R-:W-:Y:S01]  /*66d30*/  @P2 FFMA.FTZ R8, R4.reuse, R6, +INF ;  /* 0x7f80000004082423 */ /* 0x040fe20000010006 */
[----:B------:R-:W2:Y:S04]  /*66d40*/  LDL.LU R22, [R1+0xc94] ;  /* 0x000c940001167983 */ /* 0x000ea80000300800 */
[----:B------:R0:W-:Y:S04]  /*66d50*/  STL [R1+0x328], R8 ;  /* 0x0003280801007387 */ /* 0x0001e80000100800 */
[----:B------:R-:W3:Y:S01]  /*66d60*/  LDL.LU R23, [R1+0xc98] ;  /* 0x000c980001177983 */ /* 0x000ee20000300800 */
[----:B------:R-:W-:Y:S01]  /*66d70*/  FSETP.NEU.AND P0, PT, R4, RZ, PT ;  /* 0x000000ff0400720b */ /* 0x000fe20003f0d000 */
[----:B------:R-:W-:Y:S01]  /*66d80*/  FFMA.FTZ R2, R3, R2, -0.36067417263984680176 ;  /* 0xbeb8aa4903027423 */ /* 0x000fe20000010002 */
[----:B------:R-:W-:-:S03]  /*66d90*/  LOP3.LUT R0, R0, 0xfffffbff, RZ, 0xc0, !PT ;  /* 0xfffffbff00007812 */ /* 0x000fc600078ec0ff */
[----:B------:R-:W-:-:S04]  /*66da0*/  FFMA.FTZ R2, R3, R2, 0.48089820146560668945 ;  /* 0x3ef6384a03027423 */ /* 0x000fc80000010002 */
[----:B------:R-:W-:-:S04]  /*66db0*/  FFMA.FTZ R2, R3, R2, -0.72134751081466674805 ;  /* 0xbf38aa3b03027423 */ /* 0x000fc80000010002 */
[----:B------:R-:W-:Y:S01]  /*66dc0*/  @P0 LOP3.LUT R0, R0, 0x400, RZ, 0xfc, !PT ;  /* 0x0000040000000812 */ /* 0x000fe200078efcff */
[----:B------:R-:W-:-:S04]  /*66dd0*/  FMUL R2, R3, R2 ;  /* 0x0000000203027220 */ /* 0x000fc80000400000 */
[----:B------:R-:W-:-:S04]  /*66de0*/  FMUL R2, R3, R2 ;  /* 0x0000000203027220 */ /* 0x000fc80000400000 */
[----:B------:R-:W-:Y:S01]  /*66df0*/  FFMA.FTZ R17, R3, 1.4426950216293334961, R2 ;  /* 0x3fb8aa3b03117823 */ /* 0x000fe20000010002 */
[----:B------:R1:W-:Y:S01]  /*66e00*/  I2F R14, R11 ;  /* 0x0000000b000e7306 */ /* 0x0003e20000201400 */
[C---:B--2---:R-:W-:Y:S01]  /*66e10*/  FMUL R4, R22.reuse, 8388608 ;  /* 0x4b00000016047820 */ /* 0x044fe20000400000 */
[----:B------:R-:W-:Y:S01]  /*66e20*/  FSETP.GEU.AND P0, PT, R22, 1.175494350822287508e-38, PT ;  /* 0x008000001600780b */ /* 0x000fe20003f0e000 */
[----:B------:R-:W-:Y:S03]  /*66e30*/  STL [R1+0x20c8], R22 ;  /* 0x0020c81601007387 */ /* 0x000fe60000100800 */
[----:B------:R-:W-:Y:S01]  /*66e40*/  FSEL R4, R4, R22, !P0 ;  /* 0x0000001604047208 */ /* 0x000fe20004000000 */
[C---:B---3--:R-:W-:Y:S01]  /*66e50*/  FMUL R10, R23.reuse, 8388608 ;  /* 0x4b000000170a7820 */ /* 0x048fe20000400000 */
[----:B------:R-:W-:Y:S01]  /*66e60*/  FSETP.GEU.AND P2, PT, R23, 1.175494350822287508e-38, PT ;  /* 0x008000001700780b */ /* 0x000fe20003f4e000 */
[----:B------:R-:W-:Y:S01]  /*66e70*/  STL [R1+0x20cc], R23 ;  /* 0x0020cc1701007387 */ /* 0x000fe20000100800 */
[----:B------:R-:W-:-:S02]  /*66e80*/  IADD3 R6, R4, -0x3f3504f3, RZ ;  /* 0xc0cafb0d04067810 */ /* 0x000fc40007ffe0ff */
[----:B------:R-:W-:Y:S01]  /*66e90*/  FSEL R10, R10, R23, !P2 ;  /* 0x000000170a0a7208 */ /* 0x000fe20005000000 */
[----:B------:R-:W2:Y:S01]  /*66ea0*/  LDL.LU R24, [R1+0xc9c] ;  /* 0x000c9c0001187983 */ /* 0x000ea20000300800 */
[----:B------:R-:W-:Y:S02]  /*66eb0*/  LOP3.LUT R6, R6, 0xff800000, RZ, 0xc0, !PT ;  /* 0xff80000006067812 */ /* 0x000fe400078ec0ff */
[----:B------:R-:W-:Y:S02]  /*66ec0*/  IADD3 R7, R10, -0x3f3504f3, RZ ;  /* 0xc0cafb0d0a077810 */ /* 0x000fe40007ffe0ff */
[----:B------:R-:W-:Y:S02]  /*66ed0*/  IADD3 R2, R4, -R6, RZ ;  /* 0x8000000604027210 */ /* 0x000fe40007ffe0ff */
[----:B------:R-:W-:-:S04]  /*66ee0*/  LOP3.LUT R7, R7, 0xff800000, RZ, 0xc0, !PT ;  /* 0xff80000007077812 */ /* 0x000fc800078ec0ff */
[----:B------:R-:W-:Y:S01]  /*66ef0*/  IADD3 R3, R10, -R7, RZ ;  /* 0x800000070a037210 */ /* 0x000fe20007ffe0ff */
[----:B------:R-:W-:-:S04]  /*66f00*/  FADD R2, R2, -1 ;  /* 0xbf80000002027421 */ /* 0x000fc80000000000 */
[----:B------:R-:W-:Y:S02]  /*66f10*/  FADD R3, R3, -1 ;  /* 0xbf80000003037421 */ /* 0x000fe40000000000 */
[CC--:B------:R-:W-:Y:S02]  /*66f20*/  FFMA.FTZ R13, R2.reuse, R18.reuse, -0.16845393180847167969 ;  /* 0xbe2c7f30020d7423 */ /* 0x0c0fe40000010012 */
[C---:B------:R-:W-:Y:S02]  /*66f30*/  FFMA.FTZ R12, R3.reuse, R18, -0.16845393180847167969 ;  /* 0xbe2c7f30030c7423 */ /* 0x040fe40000010012 */
[C---:B------:R-:W-:Y:S02]  /*66f40*/  FFMA.FTZ R13, R2.reuse, R13, 0.1716887056827545166 ;  /* 0x3e2fcf2a020d7423 */ /* 0x040fe4000001000d */
[----:B------:R-:W-:Y:S02]  /*66f50*/  FFMA.FTZ R12, R3, R12, 0.1716887056827545166 ;  /* 0x3e2fcf2a030c7423 */ /* 0x000fe4000001000c */
[----:B------:R-:W-:-:S02]  /*66f60*/  FFMA.FTZ R13, R2, R13, -0.17900948226451873779 ;  /* 0xbe374e43020d7423 */ /* 0x000fc4000001000d */
[C---:B------:R-:W-:Y:S02]  /*66f70*/  FFMA.FTZ R12, R3.reuse, R12, -0.17900948226451873779 ;  /* 0xbe374e43030c7423 */ /* 0x040fe4000001000c */
[C---:B------:R-:W-:Y:S02]  /*66f80*/  FFMA.FTZ R13, R2.reuse, R13, 0.20512372255325317383 ;  /* 0x3e520bf4020d7423 */ /* 0x040fe4000001000d */
[C---:B------:R-:W-:Y:S02]  /*66f90*/  FFMA.FTZ R12, R3.reuse, R12, 0.20512372255325317383 ;  /* 0x3e520bf4030c7423 */ /* 0x040fe4000001000c */
[C---:B------:R-:W-:Y:S02]  /*66fa0*/  FFMA.FTZ R13, R2.reuse, R13, -0.24046532809734344482 ;  /* 0xbe763c8b020d7423 */ /* 0x040fe4000001000d */
[----:B------:R-:W-:Y:S02]  /*66fb0*/  FFMA.FTZ R12, R3, R12, -0.24046532809734344482 ;  /* 0xbe763c8b030c7423 */ /* 0x000fe4000001000c */
[----:B------:R-:W-:-:S02]  /*66fc0*/  FFMA.FTZ R13, R2, R13, 0.28857114911079406738 ;  /* 0x3e93bf99020d7423 */ /* 0x000fc4000001000d */
[C---:B------:R-:W-:Y:S02]  /*66fd0*/  FFMA.FTZ R12, R3.reuse, R12, 0.28857114911079406738 ;  /* 0x3e93bf99030c7423 */ /* 0x040fe4000001000c */
[C---:B------:R-:W-:Y:S02]  /*66fe0*/  FFMA.FTZ R13, R2.reuse, R13, -0.36067417263984680176 ;  /* 0xbeb8aa49020d7423 */ /* 0x040fe4000001000d */
[C---:B------:R-:W-:Y:S02]  /*66ff0*/  FFMA.FTZ R12, R3.reuse, R12, -0.36067417263984680176 ;  /* 0xbeb8aa49030c7423 */ /* 0x040fe4000001000c */
[C---:B------:R-:W-:Y:S02]  /*67000*/  FFMA.FTZ R13, R2.reuse, R13, 0.48089820146560668945 ;  /* 0x3ef6384a020d7423 */ /* 0x040fe4000001000d */
[----:B------:R-:W-:Y:S02]  /*67010*/  FFMA.FTZ R12, R3, R12, 0.48089820146560668945 ;  /* 0x3ef6384a030c7423 */ /* 0x000fe4000001000c */
[----:B------:R-:W-:-:S02]  /*67020*/  FFMA.FTZ R13, R2, R13, -0.72134751081466674805 ;  /* 0xbf38aa3b020d7423 */ /* 0x000fc4000001000d */
[C---:B------:R-:W-:Y:S02]  /*67030*/  FFMA.FTZ R12, R3.reuse, R12, -0.72134751081466674805 ;  /* 0xbf38aa3b030c7423 */ /* 0x040fe4000001000c */
[C---:B------:R-:W-:Y:S02]  /*67040*/  FMUL R13, R2.reuse, R13 ;  /* 0x0000000d020d7220 */ /* 0x040fe40000400000 */
[----:B-1----:R-:W-:Y:S02]  /*67050*/  FMUL R11, R3, R12 ;  /* 0x0000000c030b7220 */ /* 0x002fe40000400000 */
[----:B------:R-:W-:-:S04]  /*67060*/  FMUL R12, R2, R13 ;  /* 0x0000000d020c7220 */ /* 0x000fc80000400000 */
[----:B------:R-:W-:Y:S02]  /*67070*/  FFMA.FTZ R16, R2, 1.4426950216293334961, R12 ;  /* 0x3fb8aa3b02107823 */ /* 0x000fe4000001000c */
[----:B------:R1:W3:Y:S02]  /*67080*/  I2F R12, R6 ;  /* 0x00000006000c7306 */ /* 0x0002e40000201400 */
[----:B-1----:R-:W-:Y:S02]  /*67090*/  FSEL R6, RZ, -23, P0 ;  /* 0xc1b80000ff067808 */ /* 0x002fe40000000000 */
[----:B------:R-:W-:Y:S02]  /*670a0*/  ISETP.GE.U32.AND P0, PT, R5, 0x7f800000, PT ;  /* 0x7f8000000500780c */ /* 0x000fe40003f06070 */
[----:B------:R-:W-:Y:S01]  /*670b0*/  FSEL R2, RZ, -23, P1 ;  /* 0xc1b80000ff027808 */ /* 0x000fe20000800000 */
[----:B---3--:R-:W-:-:S04]  /*670c0*/  FFMA.FTZ R12, R12, 1.1920928955078125e-07, R6 ;  /* 0x340000000c0c7823 */ /* 0x008fc80000010006 */
[----:B------:R-:W-:-:S06]  /*670d0*/  FFMA.FTZ R2, R14, 1.1920928955078125e-07, R2 ;  /* 0x340000000e027823 */ /* 0x000fcc0000010002 */
[----:B------:R-:W-:Y:S01]  /*670e0*/  @P0 MOV R6, 0x7f800000 ;  /* 0x7f80000000060802 */ /* 0x000fe20000000f00 */
[----:B0-----:R-:W-:-:S04]  /*670f0*/  FADD R8, R2, R17 ;  /* 0x0000001102087221 */ /* 0x001fc80000000000 */
[----:B------:R-:W-:-:S05]  /*67100*/  @P0 FFMA.FTZ R8, R5, R6, +INF ;  /* 0x7f80000005080423 */ /* 0x000fca0000010006 */
[----:B------:R0:W-:Y:S04]  /*67110*/  STL [R1+0x324], R8 ;  /* 0x0003240801007387 */ /* 0x0001e80000100800 */
[----:B------:R-:W3:Y:S01]  /*67120*/  LDL.LU R25, [R1+0xca4] ;  /* 0x000ca40001197983 */ /* 0x000ee20000300800 */
[----:B------:R-:W-:-:S04]  /*67130*/  FMUL R11, R3, R11 ;  /* 0x0000000b030b7220 */ /* 0x000fc80000400000 */
[----:B------:R-:W-:Y:S02]  /*67140*/  FFMA.FTZ R15, R3, 1.4426950216293334961, R11 ;  /* 0x3fb8aa3b030f7823 */ /* 0x000fe4000001000b */
[----:B------:R-:W1:Y:S01]  /*67150*/  I2F R11, R7 ;  /* 0x00000007000b7306 */ /* 0x000e620000201400 */
[----:B------:R-:W-:-:S05]  /*67160*/  FSEL R2, RZ, -23, P2 ;  /* 0xc1b80000ff027808 */ /* 0x000fca0001000000 */
[----:B-1----:R-:W-:Y:S01]  /*67170*/  FFMA.FTZ R11, R11, 1.1920928955078125e-07, R2 ;  /* 0x340000000b0b7823 */ /* 0x002fe20000010002 */
[----:B------:R-:W-:Y:S02]  /*67180*/  ISETP.GE.U32.AND P0, PT, R4, 0x7f800000, PT ;  /* 0x7f8000000400780c */ /* 0x000fe40003f06070 */
[----:B------:R-:W-:Y:S01]  /*67190*/  FSETP.NEU.AND P2, PT, R5, RZ, PT ;  /* 0x000000ff0500720b */ /* 0x000fe20003f4d000 */
[----:B------:R-:W-:Y:S02]  /*671a0*/  FADD R9, R12, R16 ;  /* 0x000000100c097221 */ /* 0x000fe40000000000 */
[----:B0-----:R-:W-:Y:S02]  /*671b0*/  FADD R8, R11, R15 ;  /* 0x0000000f0b087221 */ /* 0x001fe40000000000 */
        /* <DEDUP_REMOVED lines=16> */
[----:B------:R-:W-:-:S04]  /*672c0*/  FMUL R6, R2, R6 ;  /* 0x0000000602067220 */ /* 0x000fc80000400000 */
[C---:B------:R-:W-:Y:S01]  /*672d0*/  FMUL R6, R2.reuse, R6 ;  /* 0x0000000602067220 */ /* 0x040fe20000400000 */
[----:B------:R-:W0:Y:S03]  /*672e0*/  I2F R5, R3 ;  /* 0x0000000300057306 */ /* 0x000e260000201400 */
[----:B------:R-:W-:Y:S02]  /*672f0*/  FFMA.FTZ R13, R2, 1.4426950216293334961, R6 ;  /* 0x3fb8aa3b020d7823 */ /* 0x000fe40000010006 */
[----:B------:R-:W-:-:S04]  /*67300*/  @P0 IMAD.MOV.U32 R2, RZ, RZ, 0x7f800000 ;  /* 0x7f800000ff020424 */ /* 0x000fc800078e00ff */
[----:B------:R-:W-:Y:S01]  /*67310*/  @P0 FFMA.FTZ R9, R4, R2, +INF ;  /* 0x7f80000004090423 */ /* 0x000fe20000010002 */
[----:B------:R-:W-:Y:S02]  /*67320*/  FSEL R2, RZ, -23, P1 ;  /* 0xc1b80000ff027808 */ /* 0x000fe40000800000 */
[----:B------:R-:W-:-:S03]  /*67330*/  ISETP.GE.U32.AND P1, PT, R10, 0x7f800000, PT ;  /* 0x7f8000000a00780c */ /* 0x000fc60003f26070 */
[----:B0-----:R-:W-:-:S10]  /*67340*/  FFMA.FTZ R12, R5, 1.1920928955078125e-07, R2 ;  /* 0x34000000050c7823 */ /* 0x001fd40000010002 */
[----:B------:R-:W-:Y:S01]  /*67350*/  @P1 MOV R5, 0x7f800000 ;  /* 0x7f80000000051802 */ /* 0x000fe20000000f00 */
[----:B------:R-:W-:Y:S04]  /*67360*/  STL [R1+0x320], R9 ;  /* 0x0003200901007387 */ /* 0x000fe80000100800 */
[----:B------:R-:W-:Y:S02]  /*67370*/  @P1 FFMA.FTZ R8, R10, R5, +INF ;  /* 0x7f8000000a081423 */ /* 0x000fe40000010005 */
[C---:B---3--:R-:W-:Y:S01]  /*67380*/  FMUL R6, R25.reuse, 8388608 ;  /* 0x4b00000019067820 */ /* 0x048fe20000400000 */
[----:B------:R-:W-:-:S04]  /*67390*/  FSETP.GEU.AND P0, PT, R25, 1.175494350822287508e-38, PT ;  /* 0x008000001900780b */ /* 0x000fc80003f0e000 */
[----:B------:R-:W-:Y:S01]  /*673a0*/  FSEL R6, R6, R25, !P0 ;  /* 0x0000001906067208 */ /* 0x000fe20004000000 */
[----:B------:R0:W-:Y:S03]  /*673b0*/  STL [R1+0x31c], R8 ;  /* 0x00031c0801007387 */ /* 0x0001e60000100800 */
[----:B------:R-:W-:Y:S01]  /*673c0*/  IADD3 R3, R6, -0x3f3504f3, RZ ;  /* 0xc0cafb0d06037810 */ /* 0x000fe20007ffe0ff */
[----:B------:R-:W2:Y:S03]  /*673d0*/  LDL.LU R26, [R1+0xca8] ;  /* 0x000ca800011a7983 */ /* 0x000ea60000300800 */
        /* <DEDUP_REMOVED lines=10> */
[----:B------:R-:W-:Y:S01]  /*67480*/  FFMA.FTZ R5, R2, R5, 0.48089820146560668945 ;  /* 0x3ef6384a02057423 */ /* 0x000fe20000010005 */
[----:B------:R-:W-:-:S03]  /*67490*/  ISETP.GE.U32.AND P1, PT, R7, 0x7f800000, PT ;  /* 0x7f8000000700780c */ /* 0x000fc60003f26070 */
[----:B------:R-:W-:-:S04]  /*674a0*/  FFMA.FTZ R5, R2, R5, -0.72134751081466674805 ;  /* 0xbf38aa3b02057423 */ /* 0x000fc80000010005 */
[----:B------:R-:W-:-:S04]  /*674b0*/  FMUL R5, R2, R5 ;  /* 0x0000000502057220 */ /* 0x000fc80000400000 */
[C---:B------:R-:W-:Y:S01]  /*674c0*/  FMUL R5, R2.reuse, R5 ;  /* 0x0000000502057220 */ /* 0x040fe20000400000 */
[----:B------:R-:W1:Y:S03]  /*674d0*/  I2F R3, R3 ;  /* 0x0000000300037306 */ /* 0x000e660000201400 */
[----:B------:R-:W-:Y:S01]  /*674e0*/  FFMA.FTZ R11, R2, 1.4426950216293334961, R5 ;  /* 0x3fb8aa3b020b7823 */ /* 0x000fe20000010005 */
[----:B------:R-:W-:Y:S01]  /*674f0*/  @P1 MOV R2, 0x7f800000 ;  /* 0x7f80000000021802 */ /* 0x000fe20000000f00 */
[----:B0-----:R-:W-:-:S04]  /*67500*/  FADD R8, R12, R13 ;  /* 0x0000000d0c087221 */ /* 0x001fc80000000000 */
[----:B------:R-:W-:Y:S01]  /*67510*/  @P1 FFMA.FTZ R8, R7, R2, +INF ;  /* 0x7f80000007081423 */ /* 0x000fe20000010002 */
[----:B------:R-:W-:Y:S02]  /*67520*/  ISETP.GE.U32.AND P1, PT, R6, 0x7f800000, PT ;  /* 0x7f8000000600780c */ /* 0x000fe40003f26070 */
[----:B------:R-:W-:-:S05]  /*67530*/  FSEL R2, RZ, -23, P0 ;  /* 0xc1b80000ff027808 */ /* 0x000fca0000000000 */
[----:B-1----:R-:W-:Y:S01]  /*67540*/  FFMA.FTZ R2, R3, 1.1920928955078125e-07, R2 ;  /* 0x3400000003027823 */ /* 0x002fe20000010002 */
[----:B------:R0:W-:Y:S05]  /*67550*/  STL [R1+0x318], R8 ;  /* 0x0003180801007387 */ /* 0x0001ea0000100800 */
[----:B------:R-:W-:Y:S01]  /*67560*/  @P1 MOV R3, 0x7f800000 ;  /* 0x7f80000000031802 */ /* 0x000fe20000000f00 */
[----:B0-----:R-:W-:-:S04]  /*67570*/  FADD R8, R2, R11 ;  /* 0x0000000b02087221 */ /* 0x001fc80000000000 */
[----:B------:R-:W-:-:S05]  /*67580*/  @P1 FFMA.FTZ R8, R6, R3, +INF ;  /* 0x7f80000006081423 */ /* 0x000fca0000010003 */
[----:B------:R0:W-:Y:S04]  /*67590*/  STL [R1+0x314], R8 ;  /* 0x0003140801007387 */ /* 0x0001e80000100800 */
[----:B------:R-:W3:Y:S01]  /*675a0*/  LDL.LU R27, [R1+0xcac] ;  /* 0x000cac00011b7983 */ /* 0x000ee20000300800 */
[----:B------:R-:W-:Y:S01]  /*675b0*/  FSETP.NEU.AND P1, PT, R4, RZ, PT ;  /* 0x000000ff0400720b */ /* 0x000fe20003f2d000 */
[C---:B--2---:R-:W-:Y:S01]  /*675c0*/  FMUL R5, R26.reuse, 8388608 ;  /* 0x4b0000001a057820 */ /* 0x044fe20000400000 */
[----:B------:R-:W-:-:S04]  /*675d0*/  FSETP.GEU.AND P0, PT, R26, 1.175494350822287508e-38, PT ;  /* 0x008000001a00780b */ /* 0x000fc80003f0e000 */
[----:B------:R-:W-:-:S04]  /*675e0*/  FSEL R5, R5, R26, !P0 ;  /* 0x0000001a05057208 */ /* 0x000fc80004000000 */
[----:B------:R-:W-:-:S04]  /*675f0*/  IADD3 R2, R5, -0x3f3504f3, RZ ;  /* 0xc0cafb0d05027810 */ /* 0x000fc80007ffe0ff */
[----:B------:R-:W-:-:S04]  /*67600*/  LOP3.LUT R2, R2, 0xff800000, RZ, 0xc0, !PT ;  /* 0xff80000002027812 */ /* 0x000fc800078ec0ff */
[----:B------:R1:W2:Y:S01]  /*67610*/  I2F R11, R2 ;  /* 0x00000002000b7306 */ /* 0x0002a20000201400 */
[----:B------:R-:W-:Y:S02]  /*67620*/  FSEL R3, RZ, -23, P0 ;  /* 0xc1b80000ff037808 */ /* 0x000fe40000000000 */
[----:B-1----:R-:W-:-:S05]  /*67630*/  IADD3 R2, R5, -R2, RZ ;  /* 0x8000000205027210 */ /* 0x002fca0007ffe0ff */
[----:B------:R-:W-:Y:S02]  /*67640*/  FADD R2, R2, -1 ;  /* 0xbf80000002027421 */ /* 0x000fe40000000000 */
[----:B--2---:R-:W-:Y:S02]  /*67650*/  FFMA.FTZ R11, R11, 1.1920928955078125e-07, R3 ;  /* 0x340000000b0b7823 */ /* 0x004fe40000010003 */
        /* <DEDUP_REMOVED lines=8> */
[----:B------:R-:W-:Y:S01]  /*676e0*/  FFMA.FTZ R3, R2, R3, -0.72134751081466674805 ;  /* 0xbf38aa3b02037423 */ /* 0x000fe20000010003 */
[----:B------:R-:W-:-:S03]  /*676f0*/  ISETP.GE.U32.AND P0, PT, R5, 0x7f800000, PT ;  /* 0x7f8000000500780c */ /* 0x000fc60003f06070 */
[----:B------:R-:W-:-:S04]  /*67700*/  FMUL R3, R2, R3 ;  /* 0x0000000302037220 */ /* 0x000fc80000400000 */
[----:B------:R-:W-:-:S04]  /*67710*/  FMUL R3, R2, R3 ;  /* 0x0000000302037220 */ /* 0x000fc80000400000 */
[----:B------:R-:W-:-:S04]  /*67720*/  FFMA.FTZ R2, R2, 1.4426950216293334961, R3 ;  /* 0x3fb8aa3b02027823 */ /* 0x000fc80000010003 */
[----:B0-----:R-:W-:Y:S01]  /*67730*/  FADD R8, R11, R2 ;  /* 0x000000020b087221 */ /* 0x001fe20000000000 */
[----:B------:R-:W-:-:S05]  /*67740*/  @P0 MOV R2, 0x7f800000 ;  /* 0x7f80000000020802 */ /* 0x000fca0000000f00 */
[----:B------:R-:W-:Y:S02]  /*67750*/  @P0 FFMA.FTZ R8, R5, R2, +INF ;  /* 0x7f80000005080423 */ /* 0x000fe40000010002 */
[C---:B---3--:R-:W-:Y:S01]  /*67760*/  FMUL R4, R27.reuse, 8388608 ;  /* 0x4b0000001b047820 */ /* 0x048fe20000400000 */
[----:B------:R-:W-:Y:S02]  /*67770*/  FSETP.GEU.AND P0, PT, R27, 1.175494350822287508e-38, PT ;  /* 0x008000001b00780b */ /* 0x000fe40003f0e000 */
[----:B------:R0:W-:Y:S02]  /*67780*/  STL [R1+0x4a8], R8 ;  /* 0x0004a80801007387 */ /* 0x0001e40000100800 */
[----:B------:R-:W-:Y:S02]  /*67790*/  FSEL R4, R4, R27, !P0 ;  /* 0x0000001b04047208 */ /* 0x000fe40004000000 */
[----:B------:R-:W2:Y:S02]  /*677a0*/  LDL.LU R28, [R1+0xcb0] ;  /* 0x000cb000011c7983 */ /* 0x000ea40000300800 */
[----:B------:R-:W-:-:S04]  /*677b0*/  IADD3 R2, R4, -0x3f3504f3, RZ ;  /* 0xc0cafb0d04027810 */ /* 0x000fc80007ffe0ff */
[----:B------:R-:W-:-:S04]  /*677c0*/  LOP3.LUT R2, R2, 0xff800000, RZ, 0xc0, !PT ;  /* 0xff80000002027812 */ /* 0x000fc800078ec0ff */
[----:B------:R1:W3:Y:S01]  /*677d0*/  I2F R11, R2 ;  /* 0x00000002000b7306 */ /* 0x0002e20000201400 */
[----:B------:R-:W-:Y:S02]  /*677e0*/  FSEL R3, RZ, -23, P0 ;  /* 0xc1b80000ff037808 */ /* 0x000fe40000000000 */
[----:B-1----:R-:W-:-:S05]  /*677f0*/  IADD3 R2, R4, -R2, RZ ;  /* 0x8000000204027210 */ /* 0x002fca0007ffe0ff */
[----:B------:R-:W-:Y:S02]  /*67800*/  FADD R2, R2, -1 ;  /* 0xbf80000002027421 */ /* 0x000fe40000000000 */
[----:B---3--:R-:W-:Y:S02]  /*67810*/  FFMA.FTZ R11, R11, 1.1920928955078125e-07, R3 ;  /* 0x340000000b0b7823 */ /* 0x008fe40000010003 */
        /* <DEDUP_REMOVED lines=13> */
[----:B0-----:R-:W-:Y:S02]  /*678f0*/  FADD R8, R11, R2 ;  /* 0x000000020b087221 */ /* 0x001fe40000000000 */
[----:B------:R-:W-:-:S04]  /*67900*/  @P0 IMAD.MOV.U32 R2, RZ, RZ, 0x7f800000 ;  /* 0x7f800000ff020424 */ /* 0x000fc800078e00ff */
[----:B------:R-:W-:-:S05]  /*67910*/  @P0 FFMA.FTZ R8, R4, R2, +INF ;  /* 0x7f80000004080423 */ /* 0x000fca0000010002 */
[----:B------:R0:W-:Y:S04]  /*67920*/  STL [R1+0x4c0], R8 ;  /* 0x0004c00801007387 */ /* 0x0001e80000100800 */
[----:B------:R-:W3:Y:S01]  /*67930*/  LDL.LU R29, [R1+0xcb4] ;  /* 0x000cb400011d7983 */ /* 0x000ee20000300800 */
[----:B------:R-:W-:-:S04]  /*67940*/  LOP3.LUT R0, R0, 0xfffff7ff, RZ, 0xc0, !PT ;  /* 0xfffff7ff00007812 */ /* 0x000fc800078ec0ff */
[----:B------:R-:W-:Y:S02]  /*67950*/  @P2 LOP3.LUT R0, R0, 0x800, RZ, 0xfc, !PT ;  /* 0x0000080000002812 */ /* 0x000fe400078efcff */
[----:B------:R-:W-:Y:S02]  /*67960*/  FSETP.NEU.AND P0, PT, R10, RZ, PT ;  /* 0x000000ff0a00720b */ /* 0x000fe40003f0d000 */
[----:B------:R-:W-:-:S04]  /*67970*/  LOP3.LUT R0, R0, 0xffff7fff, RZ, 0xc0, !PT ;  /* 0xffff7fff00007812 */ /* 0x000fc800078ec0ff */
[----:B------:R-:W-:-:S04]  /*67980*/  @P1 LOP3.LUT R0, R0, 0x8000, RZ, 0xfc, !PT ;  /* 0x0000800000001812 */ /* 0x000fc800078efcff */
[----:B------:R-:W-:-:S04]  /*67990*/  LOP3.LUT R0, R0, 0xffefffff, RZ, 0xc0, !PT ;  /* 0xffefffff00007812 */ /* 0x000fc800078ec0ff */
[----:B------:R-:W-:Y:S02]  /*679a0*/  @P0 LOP3.LUT R0, R0, 0x100000, RZ, 0xfc, !PT ;  /* 0x0010000000000812 */ /* 0x000fe400078efcff */
[----:B------:R-:W-:Y:S02]  /*679b0*/  FSETP.NEU.AND P1, PT, R7, RZ, PT ;  /* 0x000000ff0700720b */ /* 0x000fe40003f2d000 */
[----:B------:R-:W-:-:S11]  /*679c0*/  LOP3.LUT R0, R0, 0xffdfffff, RZ, 0xc0, !PT ;  /* 0xffdfffff00007812 */ /* 0x000fd600078ec0ff */
[----:B------:R-:W-:Y:S02]  /*679d0*/  @P1 LOP3.LUT R0, R0, 0x200000, RZ, 0xfc, !PT ;  /* 0x0020000000001812 */ /* 0x000fe400078efcff */
[----:B------:R-:W-:Y:S02]  /*679e0*/  FSETP.NEU.AND P1, PT, R6, RZ, PT ;  /* 0x000000ff0600720b */ /* 0x000fe40003f2d000 */
[----:B------:R-:W-:-:S11]  /*679f0*/  LOP3.LUT R0, R0, 0xfffbffff, RZ, 0xc0, !PT ;  /* 0xfffbffff00007812 */ /* 0x000fd600078ec0ff */
[----:B------:R-:W-:Y:S02]  /*67a00*/  @P1 LOP3.LUT R0, R0, 0x40000, RZ, 0xfc, !PT ;  /* 0x0004000000001812 */ /* 0x000fe400078efcff */
        /* <DEDUP_REMOVED lines=28> */
[----:B------:R-:W-:-:S04]  /*67bd0*/  FSETP.GEU.AND P0, PT, R29, 1.175494350822287508e-38, PT ;  /* 0x008000001d00780b */ /* 0x000fc80003f0e000 */
[----:B------:R-:W-:-:S04]  /*67be0*/  FSEL R19, R2, R29, !P0 ;  /* 0x0000001d02137208 */ /* 0x000fc80004000000 */
[----:B------:R-:W-:-:S04]  /*67bf0*/  IADD3 R2, R19, -0x3f3504f3, RZ ;  /* 0xc0cafb0d13027810 */ /* 0x000fc80007ffe0ff */
[----:B------:R-:W-:-:S04]  /*67c00*/  LOP3.LUT R2, R2, 0xff800000, RZ, 0xc0, !PT ;  /* 0xff80000002027812 */ /* 0x000fc800078ec0ff */
[----:B------:R0:W1:Y:S01]  /*67c10*/  I2F R5, R2 ;  /* 0x0000000200057306 */ /* 0x0000620000201400 */
[----:B------:R-:W-:Y:S02]  /*67c20*/  FSEL R6, RZ, -23, P0 ;  /* 0xc1b80000ff067808 */ /* 0x000fe40000000000 */
[----:B0-----:R-:W-:-:S05]  /*67c30*/  IADD3 R2, R19, -R2, RZ ;  /* 0x8000000213027210 */ /* 0x001fca0007ffe0ff */
[----:B------:R-:W-:Y:S02]  /*67c40*/  FADD R2, R2, -1 ;  /* 0xbf80000002027421 */ /* 0x000fe40000000000 */
[----:B-1----:R-:W-:Y:S02]  /*67c50*/  FFMA.FTZ R6, R5, 1.1920928955078125e-07, R6 ;  /* 0x3400000005067823 */ /* 0x002fe40000010006 */
        /* <DEDUP_REMOVED lines=13> */
[----:B------:R-:W-:Y:S01]  /*67d30*/  FADD R7, R6, R2 ;  /* 0x0000000206077221 */ /* 0x000fe20000000000 */
[----:B------:R-:W-:Y:S01]  /*67d40*/  @P0 MOV R2, 0x7f800000 ;  /* 0x7f80000000020802 */ /* 0x000fe20000000f00 */
[----:B------:R0:W-:Y:S04]  /*67d50*/  STL [R1+0x4bc], R8 ;  /* 0x0004bc0801007387 */ /* 0x0001e80000100800 */
[----:B------:R-:W-:Y:S02]  /*67d60*/  @P0 FFMA.FTZ R7, R19, R2, +INF ;  /* 0x7f80000013070423 */ /* 0x000fe40000010002 */
[----:B------:R-:W2:Y:S01]  /*67d70*/  LDL.LU R2, [R1+0xcb8] ;  /* 0x000cb80001027983 */ /* 0x000ea20000300800 */
[----:B------:R-:W-:-:S04]  /*67d80*/  LOP3.LUT R0, R0, 0xfff7ffff, RZ, 0xc0, !PT ;  /* 0xfff7ffff00007812 */ /* 0x000fc800078ec0ff */
[----:B------:R-:W-:Y:S02]  /*67d90*/  @P1 LOP3.LUT R0, R0, 0x80000, RZ, 0xfc, !PT ;  /* 0x0008000000001812 */ /* 0x000fe400078efcff */
[----:B------:R-:W-:Y:S02]  /*67da0*/  FSETP.NEU.AND P1, PT, R4, RZ, PT ;  /* 0x000000ff0400720b */ /* 0x000fe40003f2d000 */
[----:B------:R-:W-:-:S11]  /*67db0*/  LOP3.LUT R0, R0, 0xfffeffff, RZ, 0xc0, !PT ;  /* 0xfffeffff00007812 */ /* 0x000fd600078ec0ff */
[----:B------:R-:W-:Y:S02]  /*67dc0*/  @P1 LOP3.LUT R0, R0, 0x10000, RZ, 0xfc, !PT ;  /* 0x0001000000001812 */ /* 0x000fe400078efcff */
[----:B------:R-:W-:Y:S01]  /*67dd0*/  FSETP.NEU.AND P1, PT, R3, RZ, PT ;  /* 0x000000ff0300720b */ /* 0x000fe20003f2d000 */
[----:B------:R-:W-:Y:S01]  /*67de0*/  STL [R1+0x4b8], R7 ;  /* 0x0004b80701007387 */ /* 0x000fe20000100800 */
        /* <DEDUP_REMOVED lines=24> */
[----:B------:R-:W-:-:S05]  /*67f70*/  @P0 MOV R3, 0x7f800000 ;  /* 0x7f80000000030802 */ /* 0x000fca0000000f00 */
[----:B------:R-:W-:Y:S02]  /*67f80*/  @P0 FFMA.FTZ R6, R9, R3, +INF ;  /* 0x7f80000009060423 */ /* 0x000fe40000010003 */
[----:B------:R-:W2:Y:S04]  /*67f90*/  LDL.LU R3, [R1+0xcbc] ;  /* 0x000cbc0001037983 */ /* 0x000ea80000300800 */
[----:B------:R1:W-:Y:S01]  /*67fa0*/  STL [R1+0x4b4], R6 ;  /* 0x0004b40601007387 */ /* 0x0003e20000100800 */
[C---:B--2---:R-:W-:Y:S01]  /*67fb0*/  FMUL R4, R3.reuse, 8388608 ;  /* 0x4b00000003047820 */ /* 0x044fe20000400000 */
[----:B------:R-:W-:-:S04]  /*67fc0*/  FSETP.GEU.AND P0, PT, R3, 1.175494350822287508e-38, PT ;  /* 0x008000000300780b */ /* 0x000fc80003f0e000 */
[----:B0-----:R-:W-:-:S04]  /*67fd0*/  FSEL R8, R4, R3, !P0 ;  /* 0x0000000304087208 */ /* 0x001fc80004000000 */
[----:B------:R-:W-:-:S04]  /*67fe0*/  IADD3 R4, R8, -0x3f3504f3, RZ ;  /* 0xc0cafb0d08047810 */ /* 0x000fc80007ffe0ff */
[----:B------:R-:W-:-:S04]  /*67ff0*/  LOP3.LUT R4, R4, 0xff800000, RZ, 0xc0, !PT ;  /* 0xff80000004047812 */ /* 0x000fc800078ec0ff */
[----:B------:R0:W2:Y:S01]  /*68000*/  I2F R5, R4 ;  /* 0x0000000400057306 */ /* 0x0000a20000201400 */
[----:B-1----:R-:W-:Y:S02]  /*68010*/  FSEL R6, RZ, -23, P0 ;  /* 0xc1b80000ff067808 */ /* 0x002fe40000000000 */
[----:B0-----:R-:W-:-:S05]  /*68020*/  IADD3 R4, R8, -R4, RZ ;  /* 0x8000000408047210 */ /* 0x001fca0007ffe0ff */
        /* <DEDUP_REMOVED lines=15> */
[----:B------:R-:W-:Y:S02]  /*68120*/  FADD R7, R6, R4 ;  /* 0x0000000406077221 */ /* 0x000fe40000000000 */
[----:B------:R-:W-:-:S04]  /*68130*/  @P0 IMAD.MOV.U32 R4, RZ, RZ, 0x7f800000 ;  /* 0x7f800000ff040424 */ /* 0x000fc800078e00ff */
[----:B------:R-:W-:Y:S02]  /*68140*/  @P0 FFMA.FTZ R7, R8, R4, +INF ;  /* 0x7f80000008070423 */ /* 0x000fe40000010004 */
[----:B------:R-:W2:Y:S04]  /*68150*/  LDL.LU R4, [R1+0xcc0] ;  /* 0x000cc00001047983 */ /* 0x000ea80000300800 */
[----:B------:R0:W-:Y:S01]  /*68160*/  STL [R1+0x4b0], R7 ;  /* 0x0004b00701007387 */ /* 0x0001e20000100800 */
[C---:B--2---:R-:W-:Y:S01]  /*68170*/  FMUL R5, R4.reuse, 8388608 ;  /* 0x4b00000004057820 */ /* 0x044fe20000400000 */
[----:B------:R-:W-:-:S04]  /*68180*/  FSETP.GEU.AND P0, PT, R4, 1.175494350822287508e-38, PT ;  /* 0x008000000400780b */ /* 0x000fc80003f0e000 */
[----:B------:R-:W-:-:S04]  /*68190*/  FSEL R10, R5, R4, !P0 ;  /* 0x00000004050a7208 */ /* 0x000fc80004000000 */
[----:B------:R-:W-:-:S04]  /*681a0*/  IADD3 R5, R10, -0x3f3504f3, RZ ;  /* 0xc0cafb0d0a057810 */ /* 0x000fc80007ffe0ff */
[----:B------:R-:W-:-:S04]  /*681b0*/  LOP3.LUT R5, R5, 0xff800000, RZ, 0xc0, !PT ;  /* 0xff80000005057812 */ /* 0x000fc800078ec0ff */
[----:B------:R1:W2:Y:S01]  /*681c0*/  I2F R6, R5 ;  /* 0x0000000500067306 */ /* 0x0002a20000201400 */
[----:B0-----:R-:W-:Y:S02]  /*681d0*/  FSEL R7, RZ, -23, P0 ;  /* 0xc1b80000ff077808 */ /* 0x001fe40000000000 */
        /* <DEDUP_REMOVED lines=13> */
[----:B------:R-:W-:-:S04]  /*682b0*/  FMUL R6, R5, R6 ;  /* 0x0000000605067220 */ /* 0x000fc80000400000 */
[----:B------:R-:W-:Y:S01]  /*682c0*/  FFMA.FTZ R5, R5, 1.4426950216293334961, R6 ;  /* 0x3fb8aa3b05057823 */ /* 0x000fe20000010006 */
[----:B------:R0:W-:Y:S03]  /*682d0*/  STL [R1+0x330], R10 ;  /* 0x0003300a01007387 */ /* 0x0001e60000100800 */
[----:B------:R-:W-:Y:S01]  /*682e0*/  FADD R5, R7, R5 ;  /* 0x0000000507057221 */ /* 0x000fe20000000000 */
[----:B------:R-:W2:Y:S04]  /*682f0*/  LDL.LU R20, [R1+0xb08] ;  /* 0x000b080001147983 */ /* 0x000ea80000300800 */
[----:B------:R1:W-:Y:S04]  /*68300*/  STL [R1+0x4ac], R5 ;  /* 0x0004ac0501007387 */ /* 0x0003e80000100800 */
[----:B------:R-:W3:Y:S04]  /*68310*/  LDL.LU R21, [R1+0xb0c] ;  /* 0x000b0c0001157983 */ /* 0x000ee80000300800 */
[----:B------:R-:W4:Y:S04]  /*68320*/  LDL.LU R22, [R1+0xaf8] ;  /* 0x000af80001167983 */ /* 0x000f280000300800 */
        /* <DEDUP_REMOVED lines=9> */
[----:B0-----:R-:W5:Y:S04]  /*683c0*/  LDL.LU R10, [R1+0xb48] ;  /* 0x000b4800010a7983 */ /* 0x001f680000300800 */
[----:B------:R-:W5:Y:S04]  /*683d0*/  LDL.LU R7, [R1+0xb4c] ;  /* 0x000b4c0001077983 */ /* 0x000f680000300800 */
[----:B------:R-:W5:Y:S04]  /*683e0*/  LDL.LU R6, [R1+0xb28] ;  /* 0x000b280001067983 */ /* 0x000f680000300800 */
[----:B-1----:R-:W5:Y:S01]  /*683f0*/  LDL.LU R5, [R1+0xb2c] ;  /* 0x000b2c0001057983 */ /* 0x002f620000300800 */
[----:B------:R-:W-:-:S02]  /*68400*/  LOP3.LUT R0, R0, 0xfffdffff, RZ, 0xc0, !PT ;  /* 0xfffdffff00007812 */ /* 0x000fc400078ec0ff */
[----:B------:R-:W-:Y:S02]  /*68410*/  FSETP.GT.AND P0, PT, |R4|, 8.50705917302346158658e+37, PT ;  /* 0x7e8000000400780b */ /* 0x000fe40003f04200 */
[----:B------:R-:W-:Y:S02]  /*68420*/  @P1 LOP3.LUT R0, R0, 0x20000, RZ, 0xfc, !PT ;  /* 0x0002000000001812 */ /* 0x000fe400078efcff */
[----:B------:R-:W-:-:S09]  /*68430*/  FSETP.GEU.AND P1, PT, |R4|, 1.175494350822287508e-38, PT ;  /* 0x008000000400780b */ /* 0x000fd20003f2e200 */
[----:B------:R-:W-:-:S04]  /*68440*/  @P0 FMUL R4, R4, 0.25 ;  /* 0x3e80000004040820 */ /* 0x000fc80000400000 */
[----:B------:R-:W-:-:S06]  /*68450*/  @!P1 FMUL R4, R4, 16777216 ;  /* 0x4b80000004049820 */ /* 0x000fcc0000400000 */
[----:B------:R-:W0:Y:S01]  /*68460*/  MUFU.RCP R4, R4 ;  /* 0x0000000400047308 */ /* 0x000e220000001000 */
[----:B--2---:R-:W-:Y:S02]  /*68470*/  @P0 FMUL R20, R20, 0.25 ;  /* 0x3e80000014140820 */ /* 0x004fe40000400000 */
[----:B---3--:R-:W-:Y:S02]  /*68480*/  @P0 FMUL R21, R21, 0.25 ;  /* 0x3e80000015150820 */ /* 0x008fe40000400000 */
[----:B----4-:R-:W-:Y:S02]  /*68490*/  @P0 FMUL R22, R22, 0.25 ;  /* 0x3e80000016160820 */ /* 0x010fe40000400000 */
[----:B-----5:R-:W-:Y:S02]  /*684a0*/  @P0 FMUL R23, R23, 0.25 ;  /* 0x3e80000017170820 */ /* 0x020fe40000400000 */
[----:B------:R-:W-:Y:S02]  /*684b0*/  @P0 FMUL R18, R18, 0.25 ;  /* 0x3e80000012120820 */ /* 0x000fe40000400000 */
[----:B------:R-:W-:-:S02]  /*684c0*/  @P0 FMUL R17, R17, 0.25 ;  /* 0x3e80000011110820 */ /* 0x000fc40000400000 */
[----:B------:R-:W-:Y:S02]  /*684d0*/  @P0 FMUL R16, R16, 0.25 ;  /* 0x3e80000010100820 */ /* 0x000fe40000400000 */
[----:B------:R-:W-:Y:S02]  /*684e0*/  @P0 FMUL R15, R15, 0.25 ;  /* 0x3e8000000f0f0820 */ /* 0x000fe40000400000 */
[----:B------:R-:W-:Y:S02]  /*684f0*/  @P0 FMUL R14, R14, 0.25 ;  /* 0x3e8000000e0e0820 */ /* 0x000fe40000400000 */
[----:B------:R-:W-:Y:S02]  /*68500*/  @P0 FMUL R13, R13, 0.25 ;  /* 0x3e8000000d0d0820 */ /* 0x000fe40000400000 */
[----:B------:R-:W-:Y:S02]  /*68510*/  @P0 FMUL R12, R12, 0.25 ;  /* 0x3e8000000c0c0820 */ /* 0x000fe40000400000 */
[----:B------:R-:W-:-:S02]  /*68520*/  @P0 FMUL R11, R11, 0.25 ;  /* 0x3e8000000b0b0820 */ /* 0x000fc40000400000 */
[----:B------:R-:W-:Y:S02]  /*68530*/  @P0 FMUL R10, R10, 0.25 ;  /* 0x3e8000000a0a0820 */ /* 0x000fe40000400000 */
[----:B------:R-:W-:Y:S02]  /*68540*/  @P0 FMUL R7, R7, 0.25 ;  /* 0x3e80000007070820 */ /* 0x000fe40000400000 */
[----:B------:R-:W-:Y:S02]  /*68550*/  @P0 FMUL R6, R6, 0.25 ;  /* 0x3e80000006060820 */ /* 0x000fe40000400000 */
[----:B------:R-:W-:-:S04]  /*68560*/  @P0 FMUL R5, R5, 0.25 ;  /* 0x3e80000005050820 */ /* 0x000fc80000400000 */
[----:B------:R-:W-:Y:S02]  /*68570*/  @!P1 FMUL R5, R5, 16777216 ;  /* 0x4b80000005059820 */ /* 0x000fe40000400000 */
[----:B------:R-:W-:Y:S02]  /*68580*/  @!P1 FMUL R6, R6, 16777216 ;  /* 0x4b80000006069820 */ /* 0x000fe40000400000 */
[C---:B0-----:R-:W-:Y:S02]  /*68590*/  FMUL R5, R4.reuse, R5 ;  /* 0x0000000504057220 */ /* 0x041fe40000400000 */
[----:B------:R-:W-:Y:S02]  /*685a0*/  @!P1 FMUL R7, R7, 16777216 ;  /* 0x4b80000007079820 */ /* 0x000fe40000400000 */
[----:B------:R-:W-:Y:S01]  /*685b0*/  FMUL R6, R4, R6 ;  /* 0x0000000604067220 */ /* 0x000fe20000400000 */
[----:B------:R0:W-:Y:S01]  /*685c0*/  STL [R1+0x4a4], R5 ;  /* 0x0004a40501007387 */ /* 0x0001e20000100800 */
[----:B------:R-:W-:-:S02]  /*685d0*/  @!P1 FMUL R10, R10, 16777216 ;  /* 0x4b8000000a0a9820 */ /* 0x000fc40000400000 */
[----:B------:R-:W-:Y:S01]  /*685e0*/  @!P1 FMUL R11, R11, 16777216 ;  /* 0x4b8000000b0b9820 */ /* 0x000fe20000400000 */
[----:B------:R1:W-:Y:S01]  /*685f0*/  STL [R1+0x4a0], R6 ;  /* 0x0004a00601007387 */ /* 0x0003e20000100800 */
[----:B------:R-:W-:Y:S02]  /*68600*/  @!P1 FMUL R12, R12, 16777216 ;  /* 0x4b8000000c0c9820 */ /* 0x000fe40000400000 */
[C---:B0-----:R-:W-:Y:S02]  /*68610*/  FMUL R5, R4.reuse, R7 ;  /* 0x0000000704057220 */ /* 0x041fe40000400000 */
[C---:B------:R-:W-:Y:S02]  /*68620*/  FMUL R7, R4.reuse, R10 ;  /* 0x0000000a04077220 */ /* 0x040fe40000400000 */
[----:B-1----:R-:W-:Y:S01]  /*68630*/  FMUL R6, R4, R11 ;  /* 0x0000000b04067220 */ /* 0x002fe20000400000 */
[----:B------:R0:W-:Y:S01]  /*68640*/  STL [R1+0x49c], R5 ;  /* 0x00049c0501007387 */ /* 0x0001e20000100800 */
[----:B------:R-:W-:-:S02]  /*68650*/  @!P1 FMUL R13, R13, 16777216 ;  /* 0x4b8000000d0d9820 */ /* 0x000fc40000400000 */
[----:B------:R-:W-:Y:S01]  /*68660*/  @!P1 FMUL R14, R14, 16777216 ;  /* 0x4b8000000e0e9820 */ /* 0x000fe20000400000 */
[----:B------:R1:W-:Y:S01]  /*68670*/  STL [R1+0x498], R7 ;  /* 0x0004980701007387 */ /* 0x0003e20000100800 */
[----:B------:R-:W-:Y:S02]  /*68680*/  @!P1 FMUL R15, R15, 16777216 ;  /* 0x4b8000000f0f9820 */ /* 0x000fe40000400000 */
[----:B0-----:R-:W-:Y:S01]  /*68690*/  FMUL R5, R4, R12 ;  /* 0x0000000c04057220 */ /* 0x001fe20000400000 */
[----:B------:R0:W-:Y:S01]  /*686a0*/  STL [R1+0x494], R6 ;  /* 0x0004940601007387 */ /* 0x0001e20000100800 */
[----:B------:R-:W-:Y:S02]  /*686b0*/  @!P1 FMUL R16, R16, 16777216 ;  /* 0x4b80000010109820 */ /* 0x000fe40000400000 */
[----:B-1----:R-:W-:Y:S01]  /*686c0*/  FMUL R7, R4, R13 ;  /* 0x0000000d04077220 */ /* 0x002fe20000400000 */
[----:B------:R1:W-:Y:S01]  /*686d0*/  STL [R1+0x490], R5 ;  /* 0x0004900501007387 */ /* 0x0003e20000100800 */
[----:B------:R-:W-:-:S02]  /*686e0*/  @!P1 FMUL R17, R17, 16777216 ;  /* 0x4b80000011119820 */ /* 0x000fc40000400000 */
[----:B0-----:R-:W-:Y:S01]  /*686f0*/  FMUL R6, R4, R14 ;  /* 0x0000000e04067220 */ /* 0x001fe20000400000 */
[----:B------:R0:W-:Y:S01]  /*68700*/  STL [R1+0x48c], R7 ;  /* 0x00048c0701007387 */ /* 0x0001e20000100800 */
[----:B------:R-:W-:Y:S02]  /*68710*/  @!P1 FMUL R18, R18, 16777216 ;  /* 0x4b80000012129820 */ /* 0x000fe40000400000 */
[----:B-1----:R-:W-:Y:S01]  /*68720*/  FMUL R5, R4, R15 ;  /* 0x0000000f04057220 */ /* 0x002fe20000400000 */
[----:B------:R1:W-:Y:S01]  /*68730*/  STL [R1+0x488], R6 ;  /* 0x0004880601007387 */ /* 0x0003e20000100800 */
[----:B------:R-:W-:Y:S02]  /*68740*/  @!P1 FMUL R23, R23, 16777216 ;  /* 0x4b80000017179820 */ /* 0x000fe40000400000 */
[----:B------:R-:W-:Y:S01]  /*68750*/  @!P1 FMUL R22, R22, 16777216 ;  /* 0x4b80000016169820 */ /* 0x000fe20000400000 */
[----:B------:R2:W-:Y:S01]  /*68760*/  STL [R1+0x444], R5 ;  /* 0x0004440501007387 */ /* 0x0005e20000100800 */
[----:B0-----:R-:W-:-:S02]  /*68770*/  FMUL R7, R4, R16 ;  /* 0x0000001004077220 */ /* 0x001fc40000400000 */
[----:B-1----:R-:W-:-:S03]  /*68780*/  FMUL R6, R4, R17 ;  /* 0x0000001104067220 */ /* 0x002fc60000400000 */
[----:B------:R0:W-:Y:S01]  /*68790*/  STL [R1+0x440], R7 ;  /* 0x0004400701007387 */ /* 0x0001e20000100800 */
[----:B------:R-:W-:Y:S02]  /*687a0*/  @!P1 FMUL R21, R21, 16777216 ;  /* 0x4b80000015159820 */ /* 0x000fe40000400000 */
[----:B--2---:R-:W-:Y:S01]  /*687b0*/  FMUL R5, R4, R18 ;  /* 0x0000001204057220 */ /* 0x004fe20000400000 */
[----:B------:R1:W-:Y:S01]  /*687c0*/  STL [R1+0x43c], R6 ;  /* 0x00043c0601007387 */ /* 0x0003e20000100800 */
[----:B------:R-:W-:Y:S02]  /*687d0*/  @!P1 FMUL R20, R20, 16777216 ;  /* 0x4b80000014149820 */ /* 0x000fe40000400000 */
[C---:B0-----:R-:W-:Y:S02]  /*687e0*/  FMUL R7, R4.reuse, R23 ;  /* 0x0000001704077220 */ /* 0x041fe40000400000 */
[----:B------:R-:W2:Y:S01]  /*687f0*/  LDL.LU R23, [R1+0x20cc] ;  /* 0x0020cc0001177983 */ /* 0x000ea20000300800 */
[----:B-1----:R-:W-:-:S03]  /*68800*/  FMUL R6, R4, R22 ;  /* 0x0000001604067220 */ /* 0x002fc60000400000 */
[----:B------:R0:W-:Y:S04]  /*68810*/  STL [R1+0x438], R5 ;  /* 0x0004380501007387 */ /* 0x0001e80000100800 */
[----:B------:R1:W-:Y:S01]  /*68820*/  STL [R1+0x434], R7 ;  /* 0x0004340701007387 */ /* 0x0003e20000100800 */
[C---:B0-----:R-:W-:Y:S02]  /*68830*/  FMUL R5, R4.reuse, R21 ;  /* 0x0000001504057220 */ /* 0x041fe40000400000 */
[----:B------:R-:W-:Y:S01]  /*68840*/  FMUL R4, R4, R20 ;  /* 0x0000001404047220 */ /* 0x000fe20000400000 */
[----:B------:R0:W-:Y:S04]  /*68850*/  STL [R1+0x430], R6 ;  /* 0x0004300601007387 */ /* 0x0001e80000100800 */
[----:B------:R-:W3:Y:S04]  /*68860*/  LDL.LU R20, [R1+0xb00] ;  /* 0x000b000001147983 */ /* 0x000ee80000300800 */
[----:B------:R4:W-:Y:S04]  /*68870*/  STL [R1+0x42c], R5 ;  /* 0x00042c0501007387 */ /* 0x0009e80000100800 */
[----:B------:R5:W-:Y:S04]  /*68880*/  STL [R1+0x428], R4 ;  /* 0x0004280401007387 */ /* 0x000be80000100800 */
        /* <DEDUP_REMOVED lines=11> */
[----:B-1----:R-:W2:Y:S04]  /*68940*/  LDL.LU R7, [R1+0xb40] ;  /* 0x000b400001077983 */ /* 0x002ea80000300800 */
[----:B0-----:R-:W2:Y:S04]  /*68950*/  LDL.LU R6, [R1+0xb44] ;  /* 0x000b440001067983 */ /* 0x001ea80000300800 */
[----:B----4-:R-:W4:Y:S04]  /*68960*/  LDL.LU R5, [R1+0xb20] ;  /* 0x000b200001057983 */ /* 0x010f280000300800 */
[----:B-----5:R-:W5:Y:S01]  /*68970*/  LDL.LU R4, [R1+0xb24] ;  /* 0x000b240001047983 */ /* 0x020f620000300800 */
[----:B------:R-:W-:-:S02]  /*68980*/  FSETP.GT.AND P0, PT, |R3|, 8.50705917302346158658e+37, PT ;  /* 0x7e8000000300780b */ /* 0x000fc40003f04200 */
[----:B------:R-:W-:-:S11]  /*68990*/  FSETP.GEU.AND P1, PT, |R3|, 1.175494350822287508e-38, PT ;  /* 0x008000000300780b */ /* 0x000fd60003f2e200 */
[----:B------:R-:W-:-:S04]  /*689a0*/  @P0 FMUL R3, R3, 0.25 ;  /* 0x3e80000003030820 */ /* 0x000fc80000400000 */
[----:B------:R-:W-:-:S06]  /*689b0*/  @!P1 FMUL R3, R3, 16777216 ;  /* 0x4b80000003039820 */ /* 0x000fcc0000400000 */
[----:B------:R-:W0:Y:S01]  /*689c0*/  MUFU.RCP R3, R3 ;  /* 0x0000000300037308 */ /* 0x000e220000001000 */
[----:B---3--:R-:W-:-:S04]  /*689d0*/  @P0 FMUL R20, R20, 0.25 ;  /* 0x3e80000014140820 */ /* 0x008fc80000400000 */
[----:B------:R-:W-:Y:S02]  /*689e0*/  @!P1 FMUL R20, R20, 16777216 ;  /* 0x4b80000014149820 */ /* 0x000fe40000400000 */
[----:B--2---:R-:W-:Y:S02]  /*689f0*/  @P0 FMUL R21, R21, 0.25 ;  /* 0x3e80000015150820 */ /* 0x004fe40000400000 */
[----:B------:R-:W-:Y:S02]  /*68a00*/  @P0 FMUL R22, R22, 0.25 ;  /* 0x3e80000016160820 */ /* 0x000fe40000400000 */
[----:B------:R-:W-:Y:S02]  /*68a10*/  @P0 FMUL R18, R18, 0.25 ;  /* 0x3e80000012120820 */ /* 0x000fe40000400000 */
        /* <DEDUP_REMOVED lines=10> */
[----:B----4-:R-:W-:Y:S02]  /*68ac0*/  @P0 FMUL R5, R5, 0.25 ;  /* 0x3e80000005050820 */ /* 0x010fe40000400000 */
[----:B-----5:R-:W-:-:S04]  /*68ad0*/  @P0 FMUL R4, R4, 0.25 ;  /* 0x3e80000004040820 */ /* 0x020fc80000400000 */
[----:B------:R-:W-:Y:S02]  /*68ae0*/  @!P1 FMUL R4, R4, 16777216 ;  /* 0x4b80000004049820 */ /* 0x000fe40000400000 */
[----:B------:R-:W-:Y:S02]  /*68af0*/  @!P1 FMUL R5, R5, 16777216 ;  /* 0x4b80000005059820 */ /* 0x000fe40000400000 */
[----:B------:R-:W-:Y:S02]  /*68b00*/  @!P1 FMUL R6, R6, 16777216 ;  /* 0x4b80000006069820 */ /* 0x000fe40000400000 */
[----:B0-----:R-:W-:Y:S02]  /*68b10*/  FMUL R4, R3, R4 ;  /* 0x0000000403047220 */ /* 0x001fe40000400000 */
[----:B------:R-:W-:Y:S02]  /*68b20*/  @!P1 FMUL R7, R7, 16777216 ;  /* 0x4b80000007079820 */ /* 0x000fe40000400000 */
[C---:B------:R-:W-:Y:S01]  /*68b30*/  FMUL R5, R3.reuse, R5 ;  /* 0x0000000503057220 */ /* 0x040fe20000400000 */
[----:B------:R0:W-:Y:S01]  /*68b40*/  STL [R1+0x484], R4 ;  /* 0x0004840401007387 */ /* 0x0001e20000100800 */
[----:B------:R-:W-:-:S02]  /*68b50*/  FMUL R6, R3, R6 ;  /* 0x0000000603067220 */ /* 0x000fc40000400000 */
[----:B------:R-:W-:Y:S02]  /*68b60*/  @!P1 FMUL R10, R10, 16777216 ;  /* 0x4b8000000a0a9820 */ /* 0x000fe40000400000 */
        /* <DEDUP_REMOVED lines=12> */
[C---:B-1----:R-:W-:Y:S01]  /*68c30*/  FMUL R4, R3.reuse, R12 ;  /* 0x0000000c03047220 */ /* 0x042fe20000400000 */
[----:B------:R1:W-:Y:S01]  /*68c40*/  STL [R1+0x470], R6 ;  /* 0x0004700601007387 */ /* 0x0003e20000100800 */
[----:B------:R-:W-:Y:S02]  /*68c50*/  @!P1 FMUL R16, R16, 16777216 ;  /* 0x4b80000010109820 */ /* 0x000fe40000400000 */
[----:B0-----:R-:W-:Y:S01]  /*68c60*/  FMUL R5, R3, R13 ;  /* 0x0000000d03057220 */ /* 0x001fe20000400000 */
[----:B------:R0:W-:Y:S01]  /*68c70*/  STL [R1+0x46c], R4 ;  /* 0x00046c0401007387 */ /* 0x0001e20000100800 */
[----:B------:R-:W-:-:S02]  /*68c80*/  @!P1 FMUL R17, R17, 16777216 ;  /* 0x4b80000011119820 */ /* 0x000fc40000400000 */
[C---:B-1----:R-:W-:Y:S01]  /*68c90*/  FMUL R6, R3.reuse, R14 ;  /* 0x0000000e03067220 */ /* 0x042fe20000400000 */
[----:B------:R1:W-:Y:S01]  /*68ca0*/  STL [R1+0x468], R5 ;  /* 0x0004680501007387 */ /* 0x0003e20000100800 */
[----:B------:R-:W-:Y:S02]  /*68cb0*/  @!P1 FMUL R18, R18, 16777216 ;  /* 0x4b80000012129820 */ /* 0x000fe40000400000 */
[C---:B0-----:R-:W-:Y:S01]  /*68cc0*/  FMUL R4, R3.reuse, R15 ;  /* 0x0000000f03047220 */ /* 0x041fe20000400000 */
[----:B------:R0:W-:Y:S01]  /*68cd0*/  STL [R1+0x424], R6 ;  /* 0x0004240601007387 */ /* 0x0001e20000100800 */
[----:B------:R-:W-:Y:S02]  /*68ce0*/  @!P1 FMUL R22, R22, 16777216 ;  /* 0x4b80000016169820 */ /* 0x000fe40000400000 */
[C---:B-1----:R-:W-:Y:S01]  /*68cf0*/  FMUL R5, R3.reuse, R16 ;  /* 0x0000001003057220 */ /* 0x042fe20000400000 */
[----:B------:R1:W-:Y:S01]  /*68d00*/  STL [R1+0x420], R4 ;  /* 0x0004200401007387 */ /* 0x0003e20000100800 */
[----:B0-----:R-:W-:-:S03]  /*68d10*/  FMUL R6, R3, R17 ;  /* 0x0000001103067220 */ /* 0x001fc60000400000 */
[----:B------:R0:W-:Y:S01]  /*68d20*/  STL [R1+0x3ac], R5 ;  /* 0x0003ac0501007387 */ /* 0x0001e20000100800 */
[----:B------:R-:W-:Y:S02]  /*68d30*/  @!P1 FMUL R21, R21, 16777216 ;  /* 0x4b80000015159820 */ /* 0x000fe40000400000 */
[C---:B-1----:R-:W-:Y:S01]  /*68d40*/  FMUL R4, R3.reuse, R18 ;  /* 0x0000001203047220 */ /* 0x042fe20000400000 */
[----:B------:R-:W-:Y:S01]  /*68d50*/  STL [R1+0x3a8], R6 ;  /* 0x0003a80601007387 */ /* 0x000fe20000100800 */
[----:B0-----:R-:W-:-:S03]  /*68d60*/  FMUL R5, R3, R22 ;  /* 0x0000001603057220 */ /* 0x001fc60000400000 */
[----:B------:R-:W2:Y:S04]  /*68d70*/  LDL.LU R22, [R1+0x20c8] ;  /* 0x0020c80001167983 */ /* 0x000ea80000300800 */
[----:B------:R0:W-:Y:S04]  /*68d80*/  STL [R1+0x3a4], R4 ;  /* 0x0003a40401007387 */ /* 0x0001e80000100800 */
[----:B------:R-:W-:Y:S01]  /*68d90*/  STL [R1+0x3a0], R5 ;  /* 0x0003a00501007387 */ /* 0x000fe20000100800 */
[C---:B0-----:R-:W-:Y:S02]  /*68da0*/  FMUL R4, R3.reuse, R21 ;  /* 0x0000001503047220 */ /* 0x041fe40000400000 */
[----:B------:R-:W-:-:S02]  /*68db0*/  FMUL R3, R3, R20 ;  /* 0x0000001403037220 */ /* 0x000fc40000400000 */
[----:B------:R-:W3:Y:S04]  /*68dc0*/  LDL.LU R20, [R1+0xab8] ;  /* 0x000ab80001147983 */ /* 0x000ee80000300800 */
[----:B------:R-:W-:Y:S04]  /*68dd0*/  STL [R1+0x39c], R4 ;  /* 0x00039c0401007387 */ /* 0x000fe80000100800 */
[----:B------:R0:W-:Y:S04]  /*68de0*/  STL [R1+0x398], R3 ;  /* 0x0003980301007387 */ /* 0x0001e80000100800 */
[----:B------:R-:W4:Y:S04]  /*68df0*/  LDL.LU R21, [R1+0xabc] ;  /* 0x000abc0001157983 */ /* 0x000f280000300800 */
[----:B------:R-:W5:Y:S04]  /*68e00*/  LDL.LU R18, [R1+0xb18] ;  /* 0x000b180001127983 */ /* 0x000f680000300800 */
[----:B------:R-:W2:Y:S04]  /*68e10*/  LDL.LU R17, [R1+0xb1c] ;  /* 0x000b1c0001117983 */ /* 0x000ea80000300800 */
[----:B------:R-:W2:Y:S04]  /*68e20*/  LDL.LU R16, [R1+0xb38] ;  /* 0x000b380001107983 */ /* 0x000ea80000300800 */
[----:B------:R-:W2:Y:S04]  /*68e30*/  LDL.LU R15, [R1+0xb3c] ;  /* 0x000b3c00010f7983 */ /* 0x000ea80000300800 */
[----:B------:R-:W2:Y:S04]  /*68e40*/  LDL.LU R14, [R1+0xb68] ;  /* 0x000b6800010e7983 */ /* 0x000ea80000300800 */
[----:B------:R-:W2:Y:S04]  /*68e50*/  LDL.LU R13, [R1+0xb6c] ;  /* 0x000b6c00010d7983 */ /* 0x000ea80000300800 */
        /* <DEDUP_REMOVED lines=8> */
[----:B------:R-:W-:-:S02]  /*68ee0*/  FSETP.GT.AND P0, PT, |R2|, 8.50705917302346158658e+37, PT ;  /* 0x7e8000000200780b */ /* 0x000fc40003f04200 */
[----:B------:R-:W-:-:S11]  /*68ef0*/  FSETP.GEU.AND P1, PT, |R2|, 1.175494350822287508e-38, PT ;  /* 0x008000000200780b */ /* 0x000fd60003f2e200 */
[----:B------:R-:W-:-:S04]  /*68f00*/  @P0 FMUL R2, R2, 0.25 ;  /* 0x3e80000002020820 */ /* 0x000fc80000400000 */
[----:B------:R-:W-:-:S06]  /*68f10*/  @!P1 FMUL R2, R2, 16777216 ;  /* 0x4b80000002029820 */ /* 0x000fcc0000400000 */
[----:B------:R-:W0:Y:S01]  /*68f20*/  MUFU.RCP R2, R2 ;  /* 0x0000000200027308 */ /* 0x000e220000001000 */
[----:B------:R-:W-:Y:S01]  /*68f30*/  LOP3.LUT R0, R0, 0xffffefff, RZ, 0xc0, !PT ;  /* 0xffffefff00007812 */ /* 0x000fe200078ec0ff */
[----:B---3--:R-:W-:-:S04]  /*68f40*/  @P0 FMUL R20, R20, 0.25 ;  /* 0x3e80000014140820 */ /* 0x008fc80000400000 */
[----:B------:R-:W-:Y:S02]  /*68f50*/  @!P1 FMUL R20, R20, 16777216 ;  /* 0x4b80000014149820 */ /* 0x000fe40000400000 */
[----:B----4-:R-:W-:Y:S02]  /*68f60*/  @P0 FMUL R21, R21, 0.25 ;  /* 0x3e80000015150820 */ /* 0x010fe40000400000 */
[----:B-----5:R-:W-:Y:S02]  /*68f70*/  @P0 FMUL R18, R18, 0.25 ;  /* 0x3e80000012120820 */ /* 0x020fe40000400000 */
[----:B--2---:R-:W-:Y:S02]  /*68f80*/  @P0 FMUL R17, R17, 0.25 ;  /* 0x3e80000011110820 */ /* 0x004fe40000400000 */
        /* <DEDUP_REMOVED lines=12> */
[----:B------:R-:W-:Y:S02]  /*69050*/  @!P1 FMUL R12, R12, 16777216 ;  /* 0x4b8000000c0c9820 */ /* 0x000fe40000400000 */
[----:B------:R-:W-:-:S02]  /*69060*/  @!P1 FMUL R11, R11, 16777216 ;  /* 0x4b8000000b0b9820 */ /* 0x000fc40000400000 */
[----:B0-----:R-:W-:Y:S02]  /*69070*/  FMUL R12, R2, R12 ;  /* 0x0000000c020c7220 */ /* 0x001fe40000400000 */
[----:B------:R-:W-:Y:S02]  /*69080*/  @!P1 FMUL R10, R10, 16777216 ;  /* 0x4b8000000a0a9820 */ /* 0x000fe40000400000 */
[----:B------:R-:W-:Y:S01]  /*69090*/  @!P1 FMUL R7, R7, 16777216 ;  /* 0x4b80000007079820 */ /* 0x000fe20000400000 */
[----:B------:R0:W-:Y:S01]  /*690a0*/  STL [R1+0x464], R12 ;  /* 0x0004640c01007387 */ /* 0x0001e20000100800 */
[----:B------:R-:W-:Y:S02]  /*690b0*/  @!P1 FMUL R6, R6, 16777216 ;  /* 0x4b80000006069820 */ /* 0x000fe40000400000 */
[----:B------:R-:W-:Y:S02]  /*690c0*/  @!P1 FMUL R5, R5, 16777216 ;  /* 0x4b80000005059820 */ /* 0x000fe40000400000 */
[----:B------:R-:W-:-:S02]  /*690d0*/  @!P1 FMUL R4, R4, 16777216 ;  /* 0x4b80000004049820 */ /* 0x000fc40000400000 */
[C---:B0-----:R-:W-:Y:S02]  /*690e0*/  FMUL R12, R2.reuse, R11 ;  /* 0x0000000b020c7220 */ /* 0x041fe40000400000 */
[C---:B------:R-:W-:Y:S02]  /*690f0*/  FMUL R11, R2.reuse, R10 ;  /* 0x0000000a020b7220 */ /* 0x040fe40000400000 */
[C---:B------:R-:W-:Y:S02]  /*69100*/  FMUL R10, R2.reuse, R7 ;  /* 0x00000007020a7220 */ /* 0x040fe40000400000 */
[C---:B------:R-:W-:Y:S01]  /*69110*/  FMUL R7, R2.reuse, R6 ;  /* 0x0000000602077220 */ /* 0x040fe20000400000 */
[----:B------:R0:W-:Y:S01]  /*69120*/  STL [R1+0x460], R12 ;  /* 0x0004600c01007387 */ /* 0x0001e20000100800 */
[----:B------:R-:W-:Y:S02]  /*69130*/  @!P1 FMUL R3, R3, 16777216 ;  /* 0x4b80000003039820 */ /* 0x000fe40000400000 */
[----:B------:R-:W-:Y:S01]  /*69140*/  FMUL R5, R2, R5 ;  /* 0x0000000502057220 */ /* 0x000fe20000400000 */
[----:B------:R1:W-:Y:S01]  /*69150*/  STL [R1+0x45c], R11 ;  /* 0x00045c0b01007387 */ /* 0x0003e20000100800 */
[----:B------:R-:W-:-:S02]  /*69160*/  @!P1 FMUL R13, R13, 16777216 ;  /* 0x4b8000000d0d9820 */ /* 0x000fc40000400000 */
[----:B------:R-:W-:Y:S01]  /*69170*/  @!P1 FMUL R14, R14, 16777216 ;  /* 0x4b8000000e0e9820 */ /* 0x000fe20000400000 */
[----:B------:R-:W-:Y:S01]  /*69180*/  STL [R1+0x458], R10 ;  /* 0x0004580a01007387 */ /* 0x000fe20000100800 */
[C---:B------:R-:W-:Y:S02]  /*69190*/  FMUL R6, R2.reuse, R4 ;  /* 0x0000000402067220 */ /* 0x040fe40000400000 */
[----:B------:R-:W-:Y:S01]  /*691a0*/  FMUL R4, R2, R3 ;  /* 0x0000000302047220 */ /* 0x000fe20000400000 */
[----:B0-----:R-:W0:Y:S01]  /*691b0*/  S2R R12, SR_TID.X ;  /* 0x00000000000c7919 */ /* 0x001e220000002100 */
[----:B------:R-:W-:-:S03]  /*691c0*/  @!P1 FMUL R15, R15, 16777216 ;  /* 0x4b8000000f0f9820 */ /* 0x000fc60000400000 */
[----:B------:R-:W-:Y:S01]  /*691d0*/  STL [R1+0x454], R7 ;  /* 0x0004540701007387 */ /* 0x000fe20000100800 */
[----:B------:R-:W-:-:S03]  /*691e0*/  FMUL R3, R2, R14 ;  /* 0x0000000e02037220 */ /* 0x000fc60000400000 */
[----:B------:R2:W-:Y:S01]  /*691f0*/  STL [R1+0x450], R5 ;  /* 0x0004500501007387 */ /* 0x0005e20000100800 */
[----:B------:R-:W-:-:S03]  /*69200*/  @!P1 FMUL R16, R16, 16777216 ;  /* 0x4b80000010109820 */ /* 0x000fc60000400000 */
[----:B-1----:R-:W1:Y:S01]  /*69210*/  S2R R11, SR_TID.X ;  /* 0x00000000000b7919 */ /* 0x002e620000002100 */
[----:B------:R-:W-:-:S03]  /*69220*/  @!P1 FMUL R17, R17, 16777216 ;  /* 0x4b80000011119820 */ /* 0x000fc60000400000 */
[----:B------:R-:W-:Y:S01]  /*69230*/  STL [R1+0x44c], R6 ;  /* 0x00044c0601007387 */ /* 0x000fe20000100800 */
[----:B--2---:R-:W-:-:S03]  /*69240*/  FMUL R5, R2, R13 ;  /* 0x0000000d02057220 */ /* 0x004fc60000400000 */
[----:B------:R2:W-:Y:S01]  /*69250*/  STL [R1+0x448], R4 ;  /* 0x0004480401007387 */ /* 0x0005e20000100800 */
[----:B------:R-:W-:-:S03]  /*69260*/  @!P1 FMUL R18, R18, 16777216 ;  /* 0x4b80000012129820 */ /* 0x000fc60000400000 */
[----:B------:R3:W-:Y:S01]  /*69270*/  STL [R1+0x394], R5 ;  /* 0x0003940501007387 */ /* 0x0007e20000100800 */
[----:B------:R-:W-:-:S03]  /*69280*/  @!P1 FMUL R21, R21, 16777216 ;  /* 0x4b80000015159820 */ /* 0x000fc60000400000 */
[----:B------:R4:W-:Y:S01]  /*69290*/  STL [R1+0x390], R3 ;  /* 0x0003900301007387 */ /* 0x0009e20000100800 */
[C---:B--2---:R-:W-:Y:S02]  /*692a0*/  FMUL R4, R2.reuse, R15 ;  /* 0x0000000f02047220 */ /* 0x044fe40000400000 */
[----:B---3--:R-:W-:-:S03]  /*692b0*/  FMUL R5, R2, R16 ;  /* 0x0000001002057220 */ /* 0x008fc60000400000 */
[----:B------:R2:W-:Y:S01]  /*692c0*/  STL [R1+0x38c], R4 ;  /* 0x00038c0401007387 */ /* 0x0005e20000100800 */
[----:B----4-:R-:W-:-:S03]  /*692d0*/  FMUL R3, R2, R17 ;  /* 0x0000001102037220 */ /* 0x010fc60000400000 */
[----:B------:R-:W-:Y:S04]  /*692e0*/  STL [R1+0x388], R5 ;  /* 0x0003880501007387 */ /* 0x000fe80000100800 */
[----:B------:R3:W-:Y:S01]  /*692f0*/  STL [R1+0x384], R3 ;  /* 0x0003840301007387 */ /* 0x0007e20000100800 */
[----:B--2---:R-:W-:Y:S01]  /*69300*/  FMUL R4, R2, R18 ;  /* 0x0000001202047220 */ /* 0x004fe20000400000 */
[----:B------:R-:W-:-:S04]  /*69310*/  FSETP.NEU.AND P0, PT, R19, RZ, PT ;  /* 0x000000ff1300720b */ /* 0x000fc80003f0d000 */
[----:B------:R-:W-:Y:S01]  /*69320*/  STL [R1+0x380], R4 ;  /* 0x0003800401007387 */ /* 0x000fe20000100800 */
[C---:B---3--:R-:W-:Y:S02]  /*69330*/  FMUL R3, R2.reuse, R21 ;  /* 0x0000001502037220 */ /* 0x048fe40000400000 */
[----:B------:R-:W-:Y:S01]  /*69340*/  FMUL R2, R2, R20 ;  /* 0x0000001402027220 */ /* 0x000fe20000400000 */
[----:B------:R-:W2:Y:S04]  /*69350*/  LDL.LU R21, [R1+0x20c4] ;  /* 0x0020c40001157983 */ /* 0x000ea80000300800 */
[----:B------:R-:W3:Y:S04]  /*69360*/  LDL.LU R20, [R1+0x20c0] ;  /* 0x0020c00001147983 */ /* 0x000ee80000300800 */
[----:B------:R-:W-:Y:S04]  /*69370*/  STL [R1+0x37c], R3 ;  /* 0x00037c0301007387 */ /* 0x000fe80000100800 */
[----:B------:R-:W4:Y:S04]  /*69380*/  LDL.LU R19, [R1+0x20bc] ;  /* 0x0020bc0001137983 */ /* 0x000f280000300800 */
[----:B------:R0:W-:Y:S01]  /*69390*/  STL [R1+0x378], R2 ;  /* 0x0003780201007387 */ /* 0x0001e20000100800 */
[----:B-1----:R-:W-:-:S02]  /*693a0*/  SHF.L.U32 R5, R11, 0x2, RZ ;  /* 0x000000020b057819 */ /* 0x002fc400000006ff */
[----:B0-----:R-:W-:-:S04]  /*693b0*/  SHF.L.U32 R2, R12, 0x5, RZ ;  /* 0x000000050c027819 */ /* 0x001fc800000006ff */
[----:B------:R-:W-:Y:S02]  /*693c0*/  LOP3.LUT R2, R2, 0x60, RZ, 0xc0, !PT ;  /* 0x0000006002027812 */ /* 0x000fe400078ec0ff */
[----:B------:R-:W-:Y:S02]  /*693d0*/  LOP3.LUT R4, R11, 0x60, RZ, 0xc0, !PT ;  /* 0x000000600b047812 */ /* 0x000fe400078ec0ff */
[----:B------:R-:W-:Y:S02]  /*693e0*/  LOP3.LUT R2, R2, 0x70, R5, 0x78, !PT ;  /* 0x0000007002027812 */ /* 0x000fe400078e7805 */
[----:B------:R-:W-:Y:S01]  /*693f0*/  LOP3.LUT R3, R12, 0x18, RZ, 0xc0, !PT ;  /* 0x000000180c037812 */ /* 0x000fe200078ec0ff */
[----:B------:R-:W0:Y:S03]  /*69400*/  S2R R5, SR_CTAID.X ;  /* 0x0000000000057919 */ /* 0x000e260000002500 */
[----:B------:R-:W-:-:S02]  /*69410*/  LEA R3, R3, R4, 0x4 ;  /* 0x0000000403037211 */ /* 0x000fc400078e20ff */
[----:B------:R-:W1:Y:S01]  /*69420*/  S2R R4, SR_CTAID.Y ;  /* 0x0000000000047919 */ /* 0x000e620000002600 */
[----:B------:R-:W-:Y:S02]  /*69430*/  @P0 LOP3.LUT R0, R0, 0x1000, RZ, 0xfc, !PT ;  /* 0x0000100000000812 */ /* 0x000fe400078efcff */
[----:B------:R-:W-:Y:S02]  /*69440*/  FSETP.NEU.AND P0, PT, R9, RZ, PT ;  /* 0x000000ff0900720b */ /* 0x000fe40003f0d000 */
[----:B------:R-:W-:Y:S01]  /*69450*/  LEA R3, R3, R2, 0x6 ;  /* 0x0000000203037211 */ /* 0x000fe200078e30ff */
[----:B------:R-:W5:Y:S01]  /*69460*/  LDL.LU R9, [R1+0x20b8] ;  /* 0x0020b80001097983 */ /* 0x000f620000300800 */
[----:B------:R-:W-:Y:S02]  /*69470*/  LOP3.LUT R0, R0, 0xffffdfff, RZ, 0xc0, !PT ;  /* 0xffffdfff00007812 */ /* 0x000fe400078ec0ff */
[C---:B------:R-:W-:Y:S02]  /*69480*/  SHF.L.U32 R2, R12.reuse, 0xc, RZ ;  /* 0x0000000c0c027819 */ /* 0x040fe400000006ff */
[----:B------:R-:W-:-:S05]  /*69490*/  LOP3.LUT R12, R12, 0x7f, RZ, 0xc0, !PT ;  /* 0x0000007f0c0c7812 */ /* 0x000fca00078ec0ff */
[----:B------:R-:W-:Y:S02]  /*694a0*/  @P0 LOP3.LUT R0, R0, 0x2000, RZ, 0xfc, !PT ;  /* 0x0000200000000812 */ /* 0x000fe400078efcff */
[----:B------:R-:W-:Y:S02]  /*694b0*/  FSETP.NEU.AND P0, PT, R8, RZ, PT ;  /* 0x000000ff0800720b */ /* 0x000fe40003f0d000 */
[----:B0-----:R-:W-:Y:S01]  /*694c0*/  LEA R5, R5, R12, 0x7 ;  /* 0x0000000c05057211 */ /* 0x001fe200078e38ff */
[----:B------:R0:W-:Y:S01]  /*694d0*/  STL [R1+0x40], R3 ;  /* 0x0000400301007387 */ /* 0x0001e20000100800 */
[----:B------:R-:W-:Y:S01]  /*694e0*/  LOP3.LUT R2, R2, 0x6000, RZ, 0xc0, !PT ;  /* 0x0000600002027812 */ /* 0x000fe200078ec0ff */
[----:B-1----:R-:W-:Y:S01]  /*694f0*/  IMAD R4, R4, c[0x0][0x1c0], RZ ;  /* 0x0000700004047a24 */ /* 0x002fe200078e02ff */
[----:B------:R-:W-:-:S03]  /*69500*/  LOP3.LUT R0, R0, 0xffffbfff, RZ, 0xc0, !PT ;  /* 0xffffbfff00007812 */ /* 0x000fc600078ec0ff */
[----:B------:R-:W-:Y:S02]  /*69510*/  IMAD R2, R12, 0x10, R2 ;  /* 0x000000100c027824 */ /* 0x000fe400078e0202 */
[----:B0-----:R-:W-:Y:S01]  /*69520*/  IMAD R3, R5, c[0x0][0x1c4], RZ ;  /* 0x0000710005037a24 */ /* 0x001fe200078e02ff */
[C---:B------:R-:W-:Y:S01]  /*69530*/  SHF.L.U32 R5, R4.reuse, 0x1, RZ ;  /* 0x0000000104057819 */ /* 0x040fe200000006ff */
[----:B------:R-:W-:-:S03]  /*69540*/  IMAD.HI R4, R4, 0x2, RZ ;  /* 0x0000000204047827 */ /* 0x000fc600078e02ff */
[C---:B------:R-:W-:Y:S01]  /*69550*/  SHF.L.U32 R2, R3.reuse, 0x1, RZ ;  /* 0x0000000103027819 */ /* 0x040fe200000006ff */
[----:B------:R-:W-:Y:S01]  /*69560*/  IMAD.HI R3, R3, 0x2, RZ ;  /* 0x0000000203037827 */ /* 0x000fe200078e02ff */
[----:B------:R-:W-:Y:S02]  /*69570*/  @P0 LOP3.LUT R0, R0, 0x4000, RZ, 0xfc, !PT ;  /* 0x0000400000000812 */ /* 0x000fe400078efcff */
[----:B------:R-:W-:-:S04]  /*69580*/  IADD3 R2, P0, P1, R2, c[0x0][0x178], R5 ;  /* 0x00005e0002027a10 */ /* 0x000fc8000791e005 */
[----:B------:R-:W-:Y:S01]  /*69590*/  IADD3.X R3, R3, c[0x0][0x17c], R4, P0, P1 ;  /* 0x00005f0003037a10 */ /* 0x000fe200007e2404 */
[----:B------:R0:W-:Y:S04]  /*695a0*/  STL [R1+0x1ee0], R2 ;  /* 0x001ee00201007387 */ /* 0x0001e80000100800 */
[----:B------:R1:W-:Y:S04]  /*695b0*/  STL [R1+0x1edc], R3 ;  /* 0x001edc0301007387 */ /* 0x0003e80000100800 */
[----:B------:R-:W2:Y:S04]  /*695c0*/  LDL.LU R6, [R1+0xab0] ;  /* 0x000ab00001067983 */ /* 0x000ea80000300800 */
[----:B0-----:R-:W3:Y:S04]  /*695d0*/  LDL.LU R2, [R1+0xab4] ;  /* 0x000ab40001027983 */ /* 0x001ee80000300800 */
[----:B-1----:R-:W4:Y:S04]  /*695e0*/  LDL.LU R3, [R1+0xb10] ;  /* 0x000b100001037983 */ /* 0x002f280000300800 */
        /* <DEDUP_REMOVED lines=12> */
[----:B------:R-:W5:Y:S01]  /*696b0*/  LDL.LU R8, [R1+0xb94] ;  /* 0x000b940001087983 */ /* 0x000f620000300800 */
[----:B------:R-:W-:-:S02]  /*696c0*/  FSETP.GT.AND P0, PT, |R29|, 8.50705917302346158658e+37, PT ;  /* 0x7e8000001d00780b */ /* 0x000fc40003f04200 */
[----:B------:R-:W-:-:S11]  /*696d0*/  FSETP.GEU.AND P1, PT, |R29|, 1.175494350822287508e-38, PT ;  /* 0x008000001d00780b */ /* 0x000fd60003f2e200 */
[----:B------:R-:W-:Y:S02]  /*696e0*/  @P0 FMUL R29, R29, 0.25 ;  /* 0x3e8000001d1d0820 */ /* 0x000fe40000400000 */
[----:B--2---:R-:W-:Y:S02]  /*696f0*/  @P0 FMUL R6, R6, 0.25 ;  /* 0x3e80000006060820 */ /* 0x004fe40000400000 */
[----:B---3--:R-:W-:Y:S02]  /*69700*/  @P0 FMUL R2, R2, 0.25 ;  /* 0x3e80000002020820 */ /* 0x008fe40000400000 */
[----:B----4-:R-:W-:Y:S02]  /*69710*/  @P0 FMUL R3, R3, 0.25 ;  /* 0x3e80000003030820 */ /* 0x010fe40000400000 */
[----:B-----5:R-:W-:Y:S02]  /*69720*/  @P0 FMUL R4, R4, 0.25 ;  /* 0x3e80000004040820 */ /* 0x020fe40000400000 */
        /* <DEDUP_REMOVED lines=11> */
[----:B------:R-:W-:-:S05]  /*697e0*/  @P0 FMUL R8, R8, 0.25 ;  /* 0x3e80000008080820 */ /* 0x000fca0000400000 */
[----:B------:R0:W-:Y:S04]  /*697f0*/  STL [R1+0x2d4], R8 ;  /* 0x0002d40801007387 */ /* 0x0001e80000100800 */
[----:B0-----:R-:W2:Y:S04]  /*69800*/  LDL.LU R8, [R1+0x20b4] ;  /* 0x0020b40001087983 */ /* 0x001ea80000300800 */
        /* <DEDUP_REMOVED lines=14> */
[----:B------:R-:W-:Y:S04]  /*698f0*/  STL [R1+0x20ac], R29 ;  /* 0x0020ac1d01007387 */ /* 0x000fe80000100800 */
[----:B------:R1:W-:Y:S04]  /*69900*/  STL [R1+0x310], R6 ;  /* 0x0003100601007387 */ /* 0x0003e80000100800 */
[----:B0-----:R-:W3:Y:S04]  /*69910*/  LDL.LU R2, [R1+0xa68] ;  /* 0x000a680001027983 */ /* 0x001ee80000300800 */
[----:B------:R-:W4:Y:S04]  /*69920*/  LDL.LU R3, [R1+0xa6c] ;  /* 0x000a6c0001037983 */ /* 0x000f280000300800 */
[----:B------:R-:W5:Y:S04]  /*69930*/  LDL.LU R4, [R1+0xa58] ;  /* 0x000a580001047983 */ /* 0x000f680000300800 */
[----:B------:R-:W2:Y:S04]  /*69940*/  LDL.LU R5, [R1+0xa5c] ;  /* 0x000a5c0001057983 */ /* 0x000ea80000300800 */
[----:B-1----:R-:W2:Y:S04]  /*69950*/  LDL.LU R6, [R1+0xa48] ;  /* 0x000a480001067983 */ /* 0x002ea80000300800 */
        /* <DEDUP_REMOVED lines=12> */
[----:B------:R-:W-:-:S04]  /*69a20*/  LOP3.LUT R0, R0, 0xffffffbf, RZ, 0xc0, !PT ;  /* 0xffffffbf00007812 */ /* 0x000fc800078ec0ff */
[----:B------:R-:W-:Y:S02]  /*69a30*/  @P1 LOP3.LUT R0, R0, 0x40, RZ, 0xfc, !PT ;  /* 0x0000004000001812 */ /* 0x000fe400078efcff */
[----:B------:R-:W-:-:S05]  /*69a40*/  FSETP.GEU.AND P1, PT, |R28|, 1.175494350822287508e-38, PT ;  /* 0x008000001c00780b */ /* 0x000fca0003f2e200 */
[----:B------:R-:W-:Y:S02]  /*69a50*/  @P0 FMUL R28, R28, 0.25 ;  /* 0x3e8000001c1c0820 */ /* 0x000fe40000400000 */
[----:B---3--:R-:W-:Y:S02]  /*69a60*/  @P0 FMUL R2, R2, 0.25 ;  /* 0x3e80000002020820 */ /* 0x008fe40000400000 */
[----:B----4-:R-:W-:Y:S02]  /*69a70*/  @P0 FMUL R3, R3, 0.25 ;  /* 0x3e80000003030820 */ /* 0x010fe40000400000 */
[----:B-----5:R-:W-:Y:S02]  /*69a80*/  @P0 FMUL R4, R4, 0.25 ;  /* 0x3e80000004040820 */ /* 0x020fe40000400000 */
[----:B--2---:R-:W-:Y:S02]  /*69a90*/  @P0 FMUL R5, R5, 0.25 ;  /* 0x3e80000005050820 */ /* 0x004fe40000400000 */
        /* <DEDUP_REMOVED lines=28> */
[----:B------:R2:W-:Y:S04]  /*69c60*/  STL [R1+0x2d0], R2 ;  /* 0x0002d00201007387 */ /* 0x0005e80000100800 */
[----:B0-----:R-:W3:Y:S04]  /*69c70*/  LDL.LU R4, [R1+0xa60] ;  /* 0x000a600001047983 */ /* 0x001ee80000300800 */
        /* <DEDUP_REMOVED lines=12> */
[----:B-1----:R-:W5:Y:S04]  /*69d40*/  LDL.LU R28, [R1+0xa74] ;  /* 0x000a7400011c7983 */ /* 0x002f680000300800 */
[----:B--2---:R-:W2:Y:S04]  /*69d50*/  LDL.LU R2, [R1+0xa30] ;  /* 0x000a300001027983 */ /* 0x004ea80000300800 */
[----:B------:R-:W2:Y:S01]  /*69d60*/  LDL.LU R3, [R1+0xa34] ;  /* 0x000a340001037983 */ /* 0x000ea20000300800 */
[----:B------:R-:W-:-:S13]  /*69d70*/  FSETP.GT.AND P0, PT, |R27|, 8.50705917302346158658e+37, PT ;  /* 0x7e8000001b00780b */ /* 0x000fda0003f04200 */
[----:B---3--:R-:W-:Y:S02]  /*69d80*/  @P0 FMUL R4, R4, 0.25 ;  /* 0x3e80000004040820 */ /* 0x008fe40000400000 */
[----:B----4-:R-:W-:Y:S02]  /*69d90*/  @P0 FMUL R5, R5, 0.25 ;  /* 0x3e80000005050820 */ /* 0x010fe40000400000 */
[----:B-----5:R-:W-:Y:S02]  /*69da0*/  @P0 FMUL R6, R6, 0.25 ;  /* 0x3e80000006060820 */ /* 0x020fe40000400000 */
        /* <DEDUP_REMOVED lines=11> */
[----:B--2---:R-:W-:-:S05]  /*69e60*/  @P0 FMUL R3, R3, 0.25 ;  /* 0x3e80000003030820 */ /* 0x004fca0000400000 */
[----:B------:R0:W-:Y:S04]  /*69e70*/  STL [R1+0x20b0], R3 ;  /* 0x0020b00301007387 */ /* 0x0001e80000100800 */
        /* <DEDUP_REMOVED lines=13> */
[----:B0-----:R-:W2:Y:S04]  /*69f50*/  LDL.LU R3, [R1+0x838] ;  /* 0x0008380001037983 */ /* 0x001ea80000300800 */
        /* <DEDUP_REMOVED lines=16> */
[----:B------:R-:W-:Y:S01]  /*6a060*/  LOP3.LUT R0, R0, 0xffffffef, RZ, 0xc0, !PT ;  /* 0xffffffef00007812 */ /* 0x000fe200078ec0ff */
[----:B------:R-:W-:-:S03]  /*6a070*/  @P0 FMUL R2, R2, 0.25 ;  /* 0x3e80000002020820 */ /* 0x000fc60000400000 */
[----:B------:R-:W-:Y:S02]  /*6a080*/  @P1 LOP3.LUT R0, R0, 0x10, RZ, 0xfc, !PT ;  /* 0x0000001000001812 */ /* 0x000fe400078efcff */
[C---:B------:R-:W-:Y:S01]  /*6a090*/  FSETP.GEU.AND P1, PT, |R27|.reuse, 1.175494350822287508e-38, PT ;  /* 0x008000001b00780b */ /* 0x040fe20003f2e200 */
[----:B------:R-:W-:Y:S01]  /*6a0a0*/  @P0 FMUL R27, R27, 0.25 ;  /* 0x3e8000001b1b0820 */ /* 0x000fe20000400000 */
[----:B------:R-:W-:-:S13]  /*6a0b0*/  FSETP.GT.AND P0, PT, |R26|, 8.50705917302346158658e+37, PT ;  /* 0x7e8000001a00780b */ /* 0x000fda0003f04200 */
        /* <DEDUP_REMOVED lines=32> */
[----:B0-----:R-:W2:Y:S04]  /*6a2c0*/  LDL.LU R3, [R1+0x830] ;  /* 0x0008300001037983 */ /* 0x001ea80000300800 */
        /* <DEDUP_REMOVED lines=15> */
[----:B------:R-:W-:-:S04]  /*6a3c0*/  LOP3.LUT R0, R0, 0xfffffff7, RZ, 0xc0, !PT ;  /* 0xfffffff700007812 */ /* 0x000fc800078ec0ff */
[----:B------:R-:W-:Y:S02]  /*6a3d0*/  @P1 LOP3.LUT R0, R0, 0x8, RZ, 0xfc, !PT ;  /* 0x0000000800001812 */ /* 0x000fe400078efcff */
[C---:B------:R-:W-:Y:S01]  /*6a3e0*/  FSETP.GEU.AND P1, PT, |R26|.reuse, 1.175494350822287508e-38, PT ;  /* 0x008000001a00780b */ /* 0x040fe20003f2e200 */
[----:B------:R-:W-:Y:S01]  /*6a3f0*/  @P0 FMUL R26, R26, 0.25 ;  /* 0x3e8000001a1a0820 */ /* 0x000fe20000400000 */
[----:B------:R-:W-:Y:S02]  /*6a400*/  FSETP.GT.AND P0, PT, |R25|, 8.50705917302346158658e+37, PT ;  /* 0x7e8000001900780b */ /* 0x000fe40003f04200 */
[----:B------:R-:W-:-:S09]  /*6a410*/  LOP3.LUT R0, R0, 0xfffffffb, RZ, 0xc0, !PT ;  /* 0xfffffffb00007812 */ /* 0x000fd200078ec0ff */
[----:B------:R-:W-:Y:S02]  /*6a420*/  @P1 LOP3.LUT R0, R0, 0x4, RZ, 0xfc, !PT ;  /* 0x0000000400001812 */ /* 0x000fe400078efcff */
[C---:B------:R-:W-:Y:S01]  /*6a430*/  FSETP.GEU.AND P1, PT, |R25|.reuse, 1.175494350822287508e-38, PT ;  /* 0x008000001900780b */ /* 0x040fe20003f2e200 */
[----:B------:R-:W-:Y:S02]  /*6a440*/  @P0 FMUL R25, R25, 0.25 ;  /* 0x3e80000019190820 */ /* 0x000fe40000400000 */
[----:B--2---:R-:W-:Y:S02]  /*6a450*/  @P0 FMUL R3, R3, 0.25 ;  /* 0x3e80000003030820 */ /* 0x004fe40000400000 */
[----:B---3--:R-:W-:Y:S02]  /*6a460*/  @P0 FMUL R4, R4, 0.25 ;  /* 0x3e80000004040820 */ /* 0x008fe40000400000 */
[----:B----4-:R-:W-:Y:S02]  /*6a470*/  @P0 FMUL R5, R5, 0.25 ;  /* 0x3e80000005050820 */ /* 0x010fe40000400000 */
[----:B-----5:R-:W-:-:S02]  /*6a480*/  @P0 FMUL R6, R6, 0.25 ;  /* 0x3e80000006060820 */ /* 0x020fc40000400000 */
        /* <DEDUP_REMOVED lines=46> */
[----:B------:R-:W-:-:S04]  /*6a770*/  LOP3.LUT R0, R0, 0xfffffffd, RZ, 0xc0, !PT ;  /* 0xfffffffd00007812 */ /* 0x000fc800078ec0ff */
[----:B------:R-:W-:Y:S02]  /*6a780*/  @P1 LOP3.LUT R0, R0, 0x2, RZ, 0xfc, !PT ;  /* 0x0000000200001812 */ /* 0x000fe400078efcff */
[----:B------:R-:W-:-:S05]  /*6a790*/  FSETP.GEU.AND P1, PT, |R24|, 1.175494350822287508e-38, PT ;  /* 0x008000001800780b */ /* 0x000fca0003f2e200 */
        /* <DEDUP_REMOVED lines=52> */
[C---:B------:R-:W-:Y:S02]  /*6aae0*/  FSETP.GT.AND P1, PT, |R23|.reuse, 8.50705917302346158658e+37, PT ;  /* 0x7e8000001700780b */ /* 0x040fe40003f24200 */
        /* <DEDUP_REMOVED lines=153> */
[C---:B------:R-:W-:Y:S01]  /*6b480*/  FSETP.GEU.AND P2, PT, |R21|.reuse, 1.175494350822287508e-38, PT ;  /* 0x008000001500780b */ /* 0x040fe20003f4e200 */
[----:B------:R-:W-:Y:S01]  /*6b490*/  @P3 FMUL R21, R21, 0.25 ;  /* 0x3e80000015153820 */ /* 0x000fe20000400000 */
[----:B------:R-:W-:-:S09]  /*6b4a0*/  FSETP.GEU.AND P3, PT, |R20|, 1.175494350822287508e-38, PT ;  /* 0x008000001400780b */ /* 0x000fd20003f6e200 */
        /* <DEDUP_REMOVED lines=95> */
[----:B-1----:R-:W5:Y:S04]  /*6baa0*/  LDL.LU R3, [R1+0x9fc] ;  /* 0x0009fc0001037983 */ /* 0x002f680000300800 */
        /* <DEDUP_REMOVED lines=28> */
[----:B------:R0:W-:Y:S04]  /*6bc70*/  STL [R1+0xc], R6 ;  /* 0x00000c0601007387 */ /* 0x0001e80000100800 */
[----:B------:R-:W-:Y:S04]  /*6bc80*/  STL [R1+0x8], R5 ;  /* 0x0000080501007387 */ /* 0x000fe80000100800 */
[----:B------:R-:W-:Y:S04]  /*6bc90*/  STL [R1+0x2060], R18 ;  /* 0x0020601201007387 */ /* 0x000fe80000100800 */
[----:B------:R1:W-:Y:S04]  /*6bca0*/  STL [R1+0x4], R4 ;  /* 0x0000040401007387 */ /* 0x0003e80000100800 */
[----:B------:R2:W-:Y:S04]  /*6bcb0*/  STL [R1], R3 ;  /* 0x0000000301007387 */ /* 0x0005e80000100800 */
        /* <DEDUP_REMOVED lines=9> */
[----:B0-----:R-:W4:Y:S04]  /*6bd50*/  LDL.LU R6, [R1+0x930] ;  /* 0x0009300001067983 */ /* 0x001f280000300800 */
[----:B------:R-:W5:Y:S04]  /*6bd60*/  LDL.LU R7, [R1+0x934] ;  /* 0x0009340001077983 */ /* 0x000f680000300800 */
[----:B-1----:R-:W4:Y:S04]  /*6bd70*/  LDL.LU R4, [R1+0x940] ;  /* 0x0009400001047983 */ /* 0x002f280000300800 */
[----:B------:R-:W4:Y:S04]  /*6bd80*/  LDL.LU R5, [R1+0x944] ;  /* 0x0009440001057983 */ /* 0x000f280000300800 */
[----:B--2---:R-:W2:Y:S04]  /*6bd90*/  LDL.LU R3, [R1+0x9d0] ;  /* 0x0009d00001037983 */ /* 0x004ea80000300800 */
[----:B---3--:R-:W3:Y:S04]  /*6bda0*/  LDL.LU R9, [R1+0x9d4] ;  /* 0x0009d40001097983 */ /* 0x008ee80000300800 */
        /* <DEDUP_REMOVED lines=10> */
[----:B------:R-:W-:-:S13]  /*6be50*/  FSETP.GT.AND P6, PT, |R8|, 8.50705917302346158658e+37, PT ;  /* 0x7e8000000800780b */ /* 0x000fda0003fc4200 */
[----:B--2---:R-:W-:Y:S02]  /*6be60*/  @P6 FMUL R3, R3, 0.25 ;  /* 0x3e80000003036820 */ /* 0x004fe40000400000 */
[----:B----4-:R-:W-:Y:S02]  /*6be70*/  @P6 FMUL R5, R5, 0.25 ;  /* 0x3e80000005056820 */ /* 0x010fe40000400000 */
[----:B---3--:R-:W-:Y:S02]  /*6be80*/  @P6 FMUL R9, R9, 0.25 ;  /* 0x3e80000009096820 */ /* 0x008fe40000400000 */
        /* <DEDUP_REMOVED lines=21> */
[----:B0-----:R-:W2:Y:S04]  /*6bfe0*/  LDL R3, [R1+0x2d4] ;  /* 0x0002d40001037983 */ /* 0x001ea80000100800 */
[----:B------:R-:W-:Y:S04]  /*6bff0*/  STL [R1+0x13c], R9 ;  /* 0x00013c0901007387 */ /* 0x000fe80000100800 */
[----:B------:R-:W3:Y:S04]  /*6c000*/  LDL R29, [R1+0x2d8] ;  /* 0x0002d800011d7983 */ /* 0x000ee80000100800 */
[----:B------:R-:W4:Y:S04]  /*6c010*/  LDL R16, [R1+0x2dc] ;  /* 0x0002dc0001107983 */ /* 0x000f280000100800 */
[----:B------:R-:W5:Y:S04]  /*6c020*/  LDL R28, [R1+0x2e0] ;  /* 0x0002e000011c7983 */ /* 0x000f680000100800 */
[----:B------:R-:W2:Y:S04]  /*6c030*/  LDL R24, [R1+0x2e8] ;  /* 0x0002e80001187983 */ /* 0x000ea80000100800 */
[----:B-1----:R-:W2:Y:S04]  /*6c040*/  LDL R10, [R1+0x2ec] ;  /* 0x0002ec00010a7983 */ /* 0x002ea80000100800 */
[----:B------:R-:W2:Y:S04]  /*6c050*/  LDL R11, [R1+0x2f0] ;  /* 0x0002f000010b7983 */ /* 0x000ea80000100800 */
[----:B------:R-:W2:Y:S04]  /*6c060*/  LDL R17, [R1+0x2f4] ;  /* 0x0002f40001117983 */ /* 0x000ea80000100800 */
[----:B------:R-:W2:Y:S04]  /*6c070*/  LDL R12, [R1+0x2f8] ;  /* 0x0002f800010c7983 */ /* 0x000ea80000100800 */
[----:B------:R-:W2:Y:S04]  /*6c080*/  LDL R13, [R1+0x2fc] ;  /* 0x0002fc00010d7983 */ /* 0x000ea80000100800 */
[----:B------:R-:W2:Y:S04]  /*6c090*/  LDL R18, [R1+0x300] ;  /* 0x0003000001127983 */ /* 0x000ea80000100800 */
[----:B------:R-:W2:Y:S04]  /*6c0a0*/  LDL R14, [R1+0x304] ;  /* 0x00030400010e7983 */ /* 0x000ea80000100800 */
[----:B------:R-:W2:Y:S04]  /*6c0b0*/  LDL R19, [R1+0x308] ;  /* 0x0003080001137983 */ /* 0x000ea80000100800 */
[----:B------:R0:W-:Y:S04]  /*6c0c0*/  STL [R1+0x1ff8], R5 ;  /* 0x001ff80501007387 */ /* 0x0001e80000100800 */
[----:B0-----:R-:W2:Y:S01]  /*6c0d0*/  LDL.LU R5, [R1] ;  /* 0x0000000001057983 */ /* 0x001ea20000300800 */
[----:B------:R-:W-:-:S03]  /*6c0e0*/  @P6 FMUL R4, R4, 0.25 ;  /* 0x3e80000004046820 */ /* 0x000fc60000400000 */
[----:B--2---:R-:W-:Y:S04]  /*6c0f0*/  STL [R1+0x208c], R5 ;  /* 0x00208c0501007387 */ /* 0x004fe80000100800 */
[----:B------:R0:W-:Y:S04]  /*6c100*/  STL [R1+0x1ffc], R4 ;  /* 0x001ffc0401007387 */ /* 0x0001e80000100800 */
[----:B0-----:R-:W2:Y:S01]  /*6c110*/  LDL.LU R4, [R1+0x4] ;  /* 0x0000040001047983 */ /* 0x001ea20000300800 */
[----:B------:R-:W-:Y:S01]  /*6c120*/  @P6 FMUL R7, R7, 0.25 ;  /* 0x3e80000007076820 */ /* 0x000fe20000400000 */
[----:B------:R-:W-:-:S04]  /*6c130*/  LOP3.LUT R0, R0, 0xfdffffff, RZ, 0xc0, !PT ;  /* 0xfdffffff00007812 */ /* 0x000fc800078ec0ff */
[----:B------:R-:W-:Y:S01]  /*6c140*/  @P0 LOP3.LUT R0, R0, 0x2000000, RZ, 0xfc, !PT ;  /* 0x0200000000000812 */ /* 0x000fe200078efcff */
[----:B------:R-:W-:Y:S01]  /*6c150*/  @P6 FMUL R6, R6, 0.25 ;  /* 0x3e80000006066820 */ /* 0x000fe20000400000 */
[----:B------:R-:W-:Y:S02]  /*6c160*/  FSETP.GEU.AND P6, PT, |R8|, 1.175494350822287508e-38, PT ;  /* 0x008000000800780b */ /* 0x000fe40003fce200 */
[C---:B------:R-:W-:Y:S02]  /*6c170*/  LOP3.LUT P0, RZ, R0.reuse, 0x10, RZ, 0xc0, !PT ;  /* 0x0000001000ff7812 */ /* 0x040fe4000780c0ff */
[----:B------:R-:W-:-:S04]  /*6c180*/  LOP3.LUT R0, R0, 0xfbffffff, RZ, 0xc0, !PT ;  /* 0xfbffffff00007812 */ /* 0x000fc800078ec0ff */
[----:B------:R-:W-:Y:S01]  /*6c190*/  @P1 LOP3.LUT R0, R0, 0x4000000, RZ, 0xfc, !PT ;  /* 0x0400000000001812 */ /* 0x000fe200078efcff */
[----:B--2---:R0:W-:Y:S04]  /*6c1a0*/  STL [R1+0x2090], R4 ;  /* 0x0020900401007387 */ /* 0x0041e80000100800 */
[----:B0-----:R-:W2:Y:S04]  /*6c1b0*/  LDL R4, [R1+0x2e4] ;  /* 0x0002e40001047983 */ /* 0x001ea80000100800 */
[----:B------:R0:W-:Y:S04]  /*6c1c0*/  STL [R1+0x2000], R7 ;  /* 0x0020000701007387 */ /* 0x0001e80000100800 */
[----:B0-----:R-:W2:Y:S01]  /*6c1d0*/  LDL.LU R7, [R1+0x8] ;  /* 0x0000080001077983 */ /* 0x001ea20000300800 */
[----:B------:R-:W-:-:S02]  /*6c1e0*/  LOP3.LUT P1, RZ, R0, 0x40, RZ, 0xc0, !PT ;  /* 0x0000004000ff7812 */ /* 0x000fc4000782c0ff */
[----:B------:R-:W-:-:S04]  /*6c1f0*/  LOP3.LUT R0, R0, 0xffbfffff, RZ, 0xc0, !PT ;  /* 0xffbfffff00007812 */ /* 0x000fc800078ec0ff */
[----:B------:R-:W-:Y:S02]  /*6c200*/  @P6 LOP3.LUT R0, R0, 0x400000, RZ, 0xfc, !PT ;  /* 0x0040000000006812 */ /* 0x000fe400078efcff */
[----:B------:R-:W-:-:S05]  /*6c210*/  FSETP.GT.AND P6, PT, |R8|, 8.50705917302346158658e+37, PT ;  /* 0x7e8000000800780b */ /* 0x000fca0003fc4200 */
[----:B------:R-:W-:Y:S02]  /*6c220*/  @!P1 FMUL R3, R3, 16777216 ;  /* 0x4b80000003039820 */ /* 0x000fe40000400000 */
[----:B---3--:R-:W-:-:S06]  /*6c230*/  @!P1 FMUL R29, R29, 16777216 ;  /* 0x4b8000001d1d9820 */ /* 0x008fcc0000400000 */
[----:B------:R-:W-:Y:S02]  /*6c240*/  @P6 FMUL R8, R8, 0.25 ;  /* 0x3e80000008086820 */ /* 0x000fe40000400000 */
[----:B-----5:R-:W-:Y:S02]  /*6c250*/  @!P1 FMUL R28, R28, 16777216 ;  /* 0x4b8000001c1c9820 */ /* 0x020fe40000400000 */
[----:B----4-:R-:W-:Y:S02]  /*6c260*/  @!P1 FMUL R16, R16, 16777216 ;  /* 0x4b80000010109820 */ /* 0x010fe40000400000 */
[----:B------:R-:W-:Y:S02]  /*6c270*/  @!P1 FMUL R24, R24, 16777216 ;  /* 0x4b80000018189820 */ /* 0x000fe40000400000 */
[----:B------:R-:W-:Y:S02]  /*6c280*/  @!P1 FMUL R10, R10, 16777216 ;  /* 0x4b8000000a0a9820 */ /* 0x000fe40000400000 */
[----:B------:R-:W-:-:S02]  /*6c290*/  @!P1 FMUL R11, R11, 16777216 ;  /* 0x4b8000000b0b9820 */ /* 0x000fc40000400000 */
[----:B------:R-:W-:Y:S01]  /*6c2a0*/  @!P1 FMUL R17, R17, 16777216 ;  /* 0x4b80000011119820 */ /* 0x000fe20000400000 */
[----:B--2---:R-:W-:Y:S04]  /*6c2b0*/  STL [R1+0x2094], R7 ;  /* 0x0020940701007387 */ /* 0x004fe80000100800 */
[----:B------:R0:W-:Y:S04]  /*6c2c0*/  STL [R1+0x2004], R6 ;  /* 0x0020040601007387 */ /* 0x0001e80000100800 */
[----:B0-----:R-:W2:Y:S04]  /*6c2d0*/  LDL.LU R6, [R1+0xc] ;  /* 0x00000c0001067983 */ /* 0x001ea80000300800 */
[----:B------:R0:W-:Y:S04]  /*6c2e0*/  STL [R1+0x2020], R8 ;  /* 0x0020200801007387 */ /* 0x0001e80000100800 */
[----:B0-----:R-:W3:Y:S04]  /*6c2f0*/  LDL.LU R8, [R1+0x24] ;  /* 0x0000240001087983 */ /* 0x001ee80000300800 */
[----:B------:R0:W-:Y:S01]  /*6c300*/  @!P1 STL [R1+0x2d4], R3 ;  /* 0x0002d40301009387 */ /* 0x0001e20000100800 */
[----:B------:R-:W-:-:S03]  /*6c310*/  @!P1 FMUL R4, R4, 16777216 ;  /* 0x4b80000004049820 */ /* 0x000fc60000400000 */
[----:B0-----:R-:W4:Y:S04]  /*6c320*/  LDL R3, [R1+0x30c] ;  /* 0x00030c0001037983 */ /* 0x001f280000100800 */
[----:B------:R0:W-:Y:S04]  /*6c330*/  @!P1 STL [R1+0x2d8], R29 ;  /* 0x0002d81d01009387 */ /* 0x0001e80000100800 */
[----:B0-----:R-:W5:Y:S04]  /*6c340*/  LDL R29, [R1+0x310] ;  /* 0x00031000011d7983 */ /* 0x001f680000100800 */
[----:B------:R0:W-:Y:S04]  /*6c350*/  @!P1 STL [R1+0x2e0], R28 ;  /* 0x0002e01c01009387 */ /* 0x0001e80000100800 */
[----:B0-----:R-:W2:Y:S04]  /*6c360*/  LDL R28, [R1+0x294] ;  /* 0x00029400011c7983 */ /* 0x001ea80000100800 */
[----:B------:R0:W-:Y:S04]  /*6c370*/  @!P1 STL [R1+0x2dc], R16 ;  /* 0x0002dc1001009387 */ /* 0x0001e80000100800 */
[----:B------:R-:W3:Y:S04]  /*6c380*/  LDL R5, [R1+0x298] ;  /* 0x0002980001057983 */ /* 0x000ee80000100800 */
[----:B------:R-:W3:Y:S04]  /*6c390*/  LDL R9, [R1+0x29c] ;  /* 0x00029c0001097983 */ /* 0x000ee80000100800 */
[----:B------:R-:W3:Y:S04]  /*6c3a0*/  LDL R15, [R1+0x2a0] ;  /* 0x0002a000010f7983 */ /* 0x000ee80000100800 */
[----:B0-----:R-:W3:Y:S04]  /*6c3b0*/  LDL R16, [R1+0x2a4] ;  /* 0x0002a40001107983 */ /* 0x001ee80000100800 */
[----:B------:R0:W-:Y:S04]  /*6c3c0*/  @!P1 STL [R1+0x2e8], R24 ;  /* 0x0002e81801009387 */ /* 0x0001e80000100800 */
[----:B0-----:R-:W3:Y:S04]  /*6c3d0*/  LDL R24, [R1+0x2a8] ;  /* 0x0002a80001187983 */ /* 0x001ee80000100800 */
[----:B------:R-:W-:Y:S04]  /*6c3e0*/  @!P1 STL [R1+0x2e4], R4 ;  /* 0x0002e40401009387 */ /* 0x000fe80000100800 */
[----:B------:R0:W-:Y:S04]  /*6c3f0*/  @!P1 STL [R1+0x2ec], R10 ;  /* 0x0002ec0a01009387 */ /* 0x0001e80000100800 */
[----:B0-----:R-:W3:Y:S04]  /*6c400*/  LDL R10, [R1+0x2ac] ;  /* 0x0002ac00010a7983 */ /* 0x001ee80000100800 */
[----:B------:R0:W-:Y:S04]  /*6c410*/  @!P1 STL [R1+0x2f0], R11 ;  /* 0x0002f00b01009387 */ /* 0x0001e80000100800 */
[----:B0-----:R-:W3:Y:S04]  /*6c420*/  LDL R11, [R1+0x2b0] ;  /* 0x0002b000010b7983 */ /* 0x001ee80000100800 */
[----:B------:R0:W-:Y:S01]  /*6c430*/  @!P1 STL [R1+0x2f4], R17 ;  /* 0x0002f41101009387 */ /* 0x0001e20000100800 */
[----:B------:R-:W-:-:S02]  /*6c440*/  @!P1 FMUL R12, R12, 16777216 ;  /* 0x4b8000000c0c9820 */ /* 0x000fc40000400000 */
[----:B------:R-:W-:Y:S01]  /*6c450*/  @!P1 FMUL R13, R13, 16777216 ;  /* 0x4b8000000d0d9820 */ /* 0x000fe20000400000 */
[----:B------:R-:W3:Y:S04]  /*6c460*/  LDL R7, [R1+0x2b8] ;  /* 0x0002b80001077983 */ /* 0x000ee80000100800 */
[----:B0-----:R-:W3:Y:S01]  /*6c470*/  LDL R17, [R1+0x2b4] ;  /* 0x0002b40001117983 */ /* 0x001ee20000100800 */
[----:B------:R-:W-:Y:S02]  /*6c480*/  @!P1 FMUL R18, R18, 16777216 ;  /* 0x4b80000012129820 */ /* 0x000fe40000400000 */
[----:B------:R-:W-:Y:S01]  /*6c490*/  @!P1 FMUL R19, R19, 16777216 ;  /* 0x4b80000013139820 */ /* 0x000fe20000400000 */
[----:B------:R0:W-:Y:S01]  /*6c4a0*/  @!P1 STL [R1+0x2f8], R12 ;  /* 0x0002f80c01009387 */ /* 0x0001e20000100800 */
[----:B------:R-:W-:-:S03]  /*6c4b0*/  @!P1 FMUL R14, R14, 16777216 ;  /* 0x4b8000000e0e9820 */ /* 0x000fc60000400000 */
[----:B0-----:R-:W3:Y:S04]  /*6c4c0*/  LDL R12, [R1+0x2bc] ;  /* 0x0002bc00010c7983 */ /* 0x001ee80000100800 */
[----:B------:R-:W-:Y:S04]  /*6c4d0*/  @!P1 STL [R1+0x2fc], R13 ;  /* 0x0002fc0d01009387 */ /* 0x000fe80000100800 */
[----:B------:R0:W-:Y:S04]  /*6c4e0*/  @!P1 STL [R1+0x300], R18 ;  /* 0x0003001201009387 */ /* 0x0001e80000100800 */
[----:B0-----:R-:W3:Y:S04]  /*6c4f0*/  LDL R18, [R1+0x2c0] ;  /* 0x0002c00001127983 */ /* 0x001ee80000100800 */
[----:B------:R0:W-:Y:S04]  /*6c500*/  @!P1 STL [R1+0x308], R19 ;  /* 0x0003081301009387 */ /* 0x0001e80000100800 */
[----:B------:R1:W-:Y:S04]  /*6c510*/  @!P1 STL [R1+0x304], R14 ;  /* 0x0003040e01009387 */ /* 0x0003e80000100800 */
[----:B------:R-:W3:Y:S01]  /*6c520*/  LDL R4, [R1+0x2c4] ;  /* 0x0002c40001047983 */ /* 0x000ee20000100800 */
[----:B0-----:R-:W-:-:S03]  /*6c530*/  MOV R19, R22 ;  /* 0x0000001600137202 */ /* 0x001fc60000000f00 */
[----:B------:R-:W3:Y:S04]  /*6c540*/  LDL R13, [R1+0x2c8] ;  /* 0x0002c800010d7983 */ /* 0x000ee80000100800 */
[----:B-1----:R-:W3:Y:S04]  /*6c550*/  LDL R14, [R1+0x2cc] ;  /* 0x0002cc00010e7983 */ /* 0x002ee80000100800 */
[----:B------:R-:W3:Y:S01]  /*6c560*/  LDL R22, [R1+0x2d0] ;  /* 0x0002d00001167983 */ /* 0x000ee20000100800 */
[----:B----4-:R-:W-:-:S05]  /*6c570*/  @!P1 FMUL R3, R3, 16777216 ;  /* 0x4b80000003039820 */ /* 0x010fca0000400000 */
[----:B------:R0:W-:Y:S01]  /*6c580*/  @!P1 STL [R1+0x30c], R3 ;  /* 0x00030c0301009387 */ /* 0x0001e20000100800 */
[----:B-----5:R-:W-:-:S03]  /*6c590*/  @!P1 FMUL R29, R29, 16777216 ;  /* 0x4b8000001d1d9820 */ /* 0x020fc60000400000 */
[----:B0-----:R-:W4:Y:S04]  /*6c5a0*/  LDL.LU R3, [R1+0x20b0] ;  /* 0x0020b00001037983 */ /* 0x001f280000300800 */
[----:B------:R0:W-:Y:S01]  /*6c5b0*/  @!P1 STL [R1+0x310], R29 ;  /* 0x0003101d01009387 */ /* 0x0001e20000100800 */
[----:B--2---:R-:W-:-:S03]  /*6c5c0*/  @!P0 FMUL R28, R28, 16777216 ;  /* 0x4b8000001c1c8820 */ /* 0x004fc60000400000 */
[----:B0-----:R-:W2:Y:S04]  /*6c5d0*/  LDL.LU R29, [R1+0x20ac] ;  /* 0x0020ac00011d7983 */ /* 0x001ea80000300800 */
[----:B------:R0:W-:Y:S01]  /*6c5e0*/  @!P0 STL [R1+0x294], R28 ;  /* 0x0002941c01008387 */ /* 0x0001e20000100800 */
[----:B---3--:R-:W-:Y:S02]  /*6c5f0*/  @!P0 FMUL R5, R5, 16777216 ;  /* 0x4b80000005058820 */ /* 0x008fe40000400000 */
[----:B------:R-:W-:Y:S01]  /*6c600*/  @!P0 FMUL R9, R9, 16777216 ;  /* 0x4b80000009098820 */ /* 0x000fe20000400000 */
[----:B0-----:R-:W3:Y:S01]  /*6c610*/  LDL.LU R28, [R1+0x20a8] ;  /* 0x0020a800011c7983 */ /* 0x001ee20000300800 */
[----:B------:R-:W-:-:S03]  /*6c620*/  @!P0 FMUL R15, R15, 16777216 ;  /* 0x4b8000000f0f8820 */ /* 0x000fc60000400000 */
[----:B------:R0:W-:Y:S01]  /*6c630*/  @!P0 STL [R1+0x298], R5 ;  /* 0x0002980501008387 */ /* 0x0001e20000100800 */
[----:B------:R-:W-:-:S03]  /*6c640*/  @!P0 FMUL R16, R16, 16777216 ;  /* 0x4b80000010108820 */ /* 0x000fc60000400000 */
[----:B0-----:R-:W5:Y:S04]  /*6c650*/  LDL R5, [R1+0x258] ;  /* 0x0002580001057983 */ /* 0x001f680000100800 */
[----:B------:R0:W-:Y:S01]  /*6c660*/  @!P0 STL [R1+0x29c], R9 ;  /* 0x00029c0901008387 */ /* 0x0001e20000100800 */
[----:B------:R-:W-:-:S03]  /*6c670*/  @!P0 FMUL R24, R24, 16777216 ;  /* 0x4b80000018188820 */ /* 0x000fc60000400000 */
[----:B0-----:R-:W2:Y:S04]  /*6c680*/  LDL R9, [R1+0x25c] ;  /* 0x00025c0001097983 */ /* 0x001ea80000100800 */
[----:B------:R0:W-:Y:S04]  /*6c690*/  @!P0 STL [R1+0x2a0], R15 ;  /* 0x0002a00f01008387 */ /* 0x0001e80000100800 */
[----:B------:R1:W-:Y:S01]  /*6c6a0*/  @!P0 STL [R1+0x2a4], R16 ;  /* 0x0002a41001008387 */ /* 0x0003e20000100800 */
[----:B------:R-:W-:-:S03]  /*6c6b0*/  @!P0 FMUL R10, R10, 16777216 ;  /* 0x4b8000000a0a8820 */ /* 0x000fc60000400000 */
[----:B0-----:R-:W3:Y:S04]  /*6c6c0*/  LDL R15, [R1+0x260] ;  /* 0x00026000010f7983 */ /* 0x001ee80000100800 */
[----:B-1----:R-:W3:Y:S04]  /*6c6d0*/  LDL R16, [R1+0x264] ;  /* 0x0002640001107983 */ /* 0x002ee80000100800 */
[----:B------:R0:W-:Y:S01]  /*6c6e0*/  @!P0 STL [R1+0x2a8], R24 ;  /* 0x0002a81801008387 */ /* 0x0001e20000100800 */
[----:B------:R-:W-:-:S03]  /*6c6f0*/  @!P0 FMUL R11, R11, 16777216 ;  /* 0x4b8000000b0b8820 */ /* 0x000fc60000400000 */
[----:B0-----:R-:W3:Y:S04]  /*6c700*/  LDL R24, [R1+0x268] ;  /* 0x0002680001187983 */ /* 0x001ee80000100800 */
[----:B------:R0:W-:Y:S01]  /*6c710*/  @!P0 STL [R1+0x2ac], R10 ;  /* 0x0002ac0a01008387 */ /* 0x0001e20000100800 */
[----:B------:R-:W-:-:S03]  /*6c720*/  @!P0 FMUL R17, R17, 16777216 ;  /* 0x4b80000011118820 */ /* 0x000fc60000400000 */
[----:B0-----:R-:W3:Y:S04]  /*6c730*/  LDL R10, [R1+0x26c] ;  /* 0x00026c00010a7983 */ /* 0x001ee80000100800 */
[----:B------:R0:W-:Y:S04]  /*6c740*/  @!P0 STL [R1+0x2b0], R11 ;  /* 0x0002b00b01008387 */ /* 0x0001e80000100800 */
[----:B0-----:R-:W3:Y:S04]  /*6c750*/  LDL R11, [R1+0x270] ;  /* 0x00027000010b7983 */ /* 0x001ee80000100800 */
[----:B------:R0:W-:Y:S04]  /*6c760*/  @!P0 STL [R1+0x2b4], R17 ;  /* 0x0002b41101008387 */ /* 0x0001e80000100800 */
[----:B0-----:R-:W3:Y:S01]  /*6c770*/  LDL R17, [R1+0x274] ;  /* 0x0002740001117983 */ /* 0x001ee20000100800 */
[----:B------:R-:W-:Y:S01]  /*6c780*/  LOP3.LUT P6, RZ, R0, 0x8, RZ, 0xc0, !PT ;  /* 0x0000000800ff7812 */ /* 0x000fe200078cc0ff */
[----:B------:R-:W-:-:S02]  /*6c790*/  @!P0 FMUL R12, R12, 16777216 ;  /* 0x4b8000000c0c8820 */ /* 0x000fc40000400000 */
[----:B------:R-:W-:Y:S02]  /*6c7a0*/  @!P0 FMUL R7, R7, 16777216 ;  /* 0x4b80000007078820 */ /* 0x000fe40000400000 */
[----:B------:R-:W-:Y:S01]  /*6c7b0*/  @!P0 FMUL R18, R18, 16777216 ;  /* 0x4b80000012128820 */ /* 0x000fe20000400000 */
[----:B------:R0:W-:Y:S01]  /*6c7c0*/  @!P0 STL [R1+0x2bc], R12 ;  /* 0x0002bc0c01008387 */ /* 0x0001e20000100800 */
[----:B------:R-:W-:-:S03]  /*6c7d0*/  @!P0 FMUL R4, R4, 16777216 ;  /* 0x4b80000004048820 */ /* 0x000fc60000400000 */
[----:B------:R-:W-:Y:S01]  /*6c7e0*/  @!P0 STL [R1+0x2b8], R7 ;  /* 0x0002b80701008387 */ /* 0x000fe20000100800 */
[----:B------:R-:W-:Y:S02]  /*6c7f0*/  @!P0 FMUL R13, R13, 16777216 ;  /* 0x4b8000000d0d8820 */ /* 0x000fe40000400000 */
[----:B------:R-:W-:Y:S01]  /*6c800*/  @!P0 FMUL R14, R14, 16777216 ;  /* 0x4b8000000e0e8820 */ /* 0x000fe20000400000 */
[----:B0-----:R-:W3:Y:S01]  /*6c810*/  LDL R12, [R1+0x278] ;  /* 0x00027800010c7983 */ /* 0x001ee20000100800 */
[----:B------:R-:W-:-:S03]  /*6c820*/  @!P0 FMUL R22, R22, 16777216 ;  /* 0x4b80000016168820 */ /* 0x000fc60000400000 */
[----:B------:R0:W-:Y:S01]  /*6c830*/  @!P0 STL [R1+0x2c0], R18 ;  /* 0x0002c01201008387 */ /* 0x0001e20000100800 */
[----:B------:R-:W-:-:S03]  /*6c840*/  @!P6 FMUL R2, R2, 16777216 ;  /* 0x4b8000000202e820 */ /* 0x000fc60000400000 */
[----:B0-----:R-:W3:Y:S04]  /*6c850*/  LDL R18, [R1+0x27c] ;  /* 0x00027c0001127983 */ /* 0x001ee80000100800 */
[----:B------:R-:W-:Y:S04]  /*6c860*/  @!P0 STL [R1+0x2c4], R4 ;  /* 0x0002c40401008387 */ /* 0x000fe80000100800 */
[----:B------:R0:W-:Y:S04]  /*6c870*/  @!P0 STL [R1+0x2c8], R13 ;  /* 0x0002c80d01008387 */ /* 0x0001e80000100800 */
[----:B0-----:R-:W3:Y:S04]  /*6c880*/  LDL R13, [R1+0x280] ;  /* 0x00028000010d7983 */ /* 0x001ee80000100800 */
[----:B------:R0:W-:Y:S04]  /*6c890*/  @!P0 STL [R1+0x2cc], R14 ;  /* 0x0002cc0e01008387 */ /* 0x0001e80000100800 */
[----:B0-----:R-:W3:Y:S04]  /*6c8a0*/  LDL R14, [R1+0x288] ;  /* 0x00028800010e7983 */ /* 0x001ee80000100800 */
[----:B------:R0:W-:Y:S04]  /*6c8b0*/  @!P0 STL [R1+0x2d0], R22 ;  /* 0x0002d01601008387 */ /* 0x0001e80000100800 */
[----:B0-----:R-:W3:Y:S01]  /*6c8c0*/  LDL R22, [R1+0x28c] ;  /* 0x00028c0001167983 */ /* 0x001ee20000100800 */
[----:B----4-:R-:W-:-:S05]  /*6c8d0*/  @!P6 FMUL R3, R3, 16777216 ;  /* 0x4b8000000303e820 */ /* 0x010fca0000400000 */
[----:B------:R-:W-:Y:S04]  /*6c8e0*/  STL [R1+0x2040], R3 ;  /* 0x0020400301007387 */ /* 0x000fe80000100800 */
[----:B------:R0:W-:Y:S04]  /*6c8f0*/  STL [R1+0x2044], R2 ;  /* 0x0020440201007387 */ /* 0x0001e80000100800 */
[----:B0-----:R-:W4:Y:S01]  /*6c900*/  LDL R2, [R1+0x290] ;  /* 0x0002900001027983 */ /* 0x001f220000100800 */
[----:B-----5:R-:W-:-:S05]  /*6c910*/  @!P6 FMUL R5, R5, 16777216 ;  /* 0x4b8000000505e820 */ /* 0x020fca0000400000 */
[----:B------:R-:W-:Y:S01]  /*6c920*/  @!P6 STL [R1+0x258], R5 ;  /* 0x000258050100e387 */ /* 0x000fe20000100800 */
[----:B--2---:R-:W-:-:S05]  /*6c930*/  @!P6 FMUL R9, R9, 16777216 ;  /* 0x4b8000000909e820 */ /* 0x004fca0000400000 */
[----:B------:R-:W-:Y:S01]  /*6c940*/  @!P6 STL [R1+0x25c], R9 ;  /* 0x00025c090100e387 */ /* 0x000fe20000100800 */
[----:B---3--:R-:W-:Y:S02]  /*6c950*/  @!P6 FMUL R15, R15, 16777216 ;  /* 0x4b8000000f0fe820 */ /* 0x008fe40000400000 */
[----:B------:R-:W-:-:S03]  /*6c960*/  @!P6 FMUL R16, R16, 16777216 ;  /* 0x4b8000001010e820 */ /* 0x000fc60000400000 */
[----:B------:R0:W-:Y:S04]  /*6c970*/  @!P6 STL [R1+0x260], R15 ;  /* 0x0002600f0100e387 */ /* 0x0001e80000100800 */
[----:B0-----:R-:W2:Y:S01]  /*6c980*/  LDL R15, [R1+0x210] ;  /* 0x00021000010f7983 */ /* 0x001ea20000100800 */
[----:B------:R-:W-:-:S03]  /*6c990*/  @!P6 FMUL R24, R24, 16777216 ;  /* 0x4b8000001818e820 */ /* 0x000fc60000400000 */
[----:B------:R0:W-:Y:S04]  /*6c9a0*/  @!P6 STL [R1+0x264], R16 ;  /* 0x000264100100e387 */ /* 0x0001e80000100800 */
[----:B0-----:R-:W3:Y:S01]  /*6c9b0*/  LDL R16, [R1+0x214] ;  /* 0x0002140001107983 */ /* 0x001ee20000100800 */
[----:B------:R-:W-:-:S03]  /*6c9c0*/  @!P6 FMUL R10, R10, 16777216 ;  /* 0x4b8000000a0ae820 */ /* 0x000fc60000400000 */
[----:B------:R0:W-:Y:S04]  /*6c9d0*/  @!P6 STL [R1+0x268], R24 ;  /* 0x000268180100e387 */ /* 0x0001e80000100800 */
[----:B------:R-:W5:Y:S04]  /*6c9e0*/  LDL R9, [R1+0x21c] ;  /* 0x00021c0001097983 */ /* 0x000f680000100800 */
[----:B0-----:R-:W5:Y:S01]  /*6c9f0*/  LDL R24, [R1+0x218] ;  /* 0x0002180001187983 */ /* 0x001f620000100800 */
[----:B------:R-:W-:-:S03]  /*6ca00*/  @!P6 FMUL R11, R11, 16777216 ;  /* 0x4b8000000b0be820 */ /* 0x000fc60000400000 */
[----:B------:R0:W-:Y:S04]  /*6ca10*/  @!P6 STL [R1+0x26c], R10 ;  /* 0x00026c0a0100e387 */ /* 0x0001e80000100800 */
[----:B0-----:R-:W5:Y:S01]  /*6ca20*/  LDL R10, [R1+0x220] ;  /* 0x00022000010a7983 */ /* 0x001f620000100800 */
[----:B------:R-:W-:-:S03]  /*6ca30*/  @!P6 FMUL R17, R17, 16777216 ;  /* 0x4b8000001111e820 */ /* 0x000fc60000400000 */
[----:B------:R-:W-:Y:S04]  /*6ca40*/  @!P6 STL [R1+0x270], R11 ;  /* 0x0002700b0100e387 */ /* 0x000fe80000100800 */
[----:B------:R0:W-:Y:S04]  /*6ca50*/  @!P6 STL [R1+0x274], R17 ;  /* 0x000274110100e387 */ /* 0x0001e80000100800 */
[----:B0-----:R-:W5:Y:S01]  /*6ca60*/  LDL R17, [R1+0x224] ;  /* 0x0002240001117983 */ /* 0x001f620000100800 */
[----:B------:R-:W-:Y:S01]  /*6ca70*/  @!P1 FMUL R29, R29, 16777216 ;  /* 0x4b8000001d1d9820 */ /* 0x000fe20000400000 */
[----:B------:R-:W-:Y:S01]  /*6ca80*/  LOP3.LUT P1, RZ, R0, 0x4, RZ, 0xc0, !PT ;  /* 0x0000000400ff7812 */ /* 0x000fe2000782c0ff */
[----:B------:R-:W-:-:S02]  /*6ca90*/  @!P6 FMUL R12, R12, 16777216 ;  /* 0x4b8000000c0ce820 */ /* 0x000fc40000400000 */
[----:B------:R-:W-:-:S05]  /*6caa0*/  @!P6 FMUL R18, R18, 16777216 ;  /* 0x4b8000001212e820 */ /* 0x000fca0000400000 */
[----:B------:R0:W-:Y:S04]  /*6cab0*/  @!P6 STL [R1+0x27c], R18 ;  /* 0x00027c120100e387 */ /* 0x0001e80000100800 */
[----:B------:R1:W-:Y:S04]  /*6cac0*/  @!P6 STL [R1+0x278], R12 ;  /* 0x0002780c0100e387 */ /* 0x0003e80000100800 */
[----:B------:R-:W5:Y:S01]  /*6cad0*/  LDL R11, [R1+0x228] ;  /* 0x00022800010b7983 */ /* 0x000f620000100800 */
[----:B0-----:R-:W-:Y:S01]  /*6cae0*/  MOV R18, R20 ;  /* 0x0000001400127202 */ /* 0x001fe20000000f00 */
[----:B------:R-:W-:Y:S01]  /*6caf0*/  @!P6 FMUL R13, R13, 16777216 ;  /* 0x4b8000000d0de820 */ /* 0x000fe20000400000 */
[----:B------:R-:W-:Y:S01]  /*6cb00*/  MOV R20, R23 ;  /* 0x0000001700147202 */ /* 0x000fe20000000f00 */
[----:B------:R-:W5:Y:S04]  /*6cb10*/  LDL R3, [R1+0x230] ;  /* 0x0002300001037983 */ /* 0x000f680000100800 */
[----:B------:R-:W5:Y:S01]  /*6cb20*/  LDL R23, [R1+0x22c] ;  /* 0x00022c0001177983 */ /* 0x000f620000100800 */
[----:B------:R-:W-:-:S03]  /*6cb30*/  @!P6 FMUL R27, R27, 16777216 ;  /* 0x4b8000001b1be820 */ /* 0x000fc60000400000 */
[----:B------:R0:W-:Y:S01]  /*6cb40*/  @!P6 STL [R1+0x280], R13 ;  /* 0x0002800d0100e387 */ /* 0x0001e20000100800 */
[----:B------:R-:W-:-:S03]  /*6cb50*/  @!P6 FMUL R14, R14, 16777216 ;  /* 0x4b8000000e0ee820 */ /* 0x000fc60000400000 */
[----:B------:R-:W5:Y:S04]  /*6cb60*/  LDL R7, [R1+0x234] ;  /* 0x0002340001077983 */ /* 0x000f680000100800 */
[----:B------:R0:W-:Y:S04]  /*6cb70*/  @!P6 STL [R1+0x288], R14 ;  /* 0x0002880e0100e387 */ /* 0x0001e80000100800 */
[----:B------:R-:W5:Y:S01]  /*6cb80*/  LDL R4, [R1+0x238] ;  /* 0x0002380001047983 */ /* 0x000f620000100800 */
[----:B------:R-:W-:-:S05]  /*6cb90*/  @!P6 FMUL R22, R22, 16777216 ;  /* 0x4b8000001616e820 */ /* 0x000fca0000400000 */
[----:B------:R0:W-:Y:S04]  /*6cba0*/  @!P6 STL [R1+0x28c], R22 ;  /* 0x00028c160100e387 */ /* 0x0001e80000100800 */
[----:B------:R-:W5:Y:S04]  /*6cbb0*/  LDL R5, [R1+0x23c] ;  /* 0x00023c0001057983 */ /* 0x000f680000100800 */
[----:B-1----:R-:W5:Y:S04]  /*6cbc0*/  LDL R12, [R1+0x240] ;  /* 0x00024000010c7983 */ /* 0x002f680000100800 */
[----:B0-----:R-:W5:Y:S04]  /*6cbd0*/  LDL R13, [R1+0x244] ;  /* 0x00024400010d7983 */ /* 0x001f680000100800 */
[----:B------:R-:W5:Y:S04]  /*6cbe0*/  LDL R14, [R1+0x248] ;  /* 0x00024800010e7983 */ /* 0x000f680000100800 */
[----:B------:R-:W5:Y:S04]  /*6cbf0*/  LDL R22, [R1+0x24c] ;  /* 0x00024c0001167983 */ /* 0x000f680000100800 */
[----:B------:R-:W-:Y:S01]  /*6cc00*/  STL [R1+0x2048], R27 ;  /* 0x0020481b01007387 */ /* 0x000fe20000100800 */
[----:B----4-:R-:W-:-:S05]  /*6cc10*/  @!P6 FMUL R2, R2, 16777216 ;  /* 0x4b8000000202e820 */ /* 0x010fca0000400000 */
[----:B------:R-:W-:Y:S01]  /*6cc20*/  @!P6 STL [R1+0x290], R2 ;  /* 0x000290020100e387 */ /* 0x000fe20000100800 */
[----:B--2---:R-:W-:-:S05]  /*6cc30*/  @!P1 FMUL R15, R15, 16777216 ;  /* 0x4b8000000f0f9820 */ /* 0x004fca0000400000 */
[----:B------:R0:W-:Y:S01]  /*6cc40*/  @!P1 STL [R1+0x210], R15 ;  /* 0x0002100f01009387 */ /* 0x0001e20000100800 */
[----:B---3--:R-:W-:-:S03]  /*6cc50*/  @!P1 FMUL R16, R16, 16777216 ;  /* 0x4b80000010109820 */ /* 0x008fc60000400000 */
[----:B0-----:R-:W2:Y:S04]  /*6cc60*/  LDL R15, [R1+0x1d0] ;  /* 0x0001d000010f7983 */ /* 0x001ea80000100800 */
[----:B------:R0:W-:Y:S01]  /*6cc70*/  @!P1 STL [R1+0x214], R16 ;  /* 0x0002141001009387 */ /* 0x0001e20000100800 */
[----:B-----5:R-:W-:Y:S02]  /*6cc80*/  @!P1 FMUL R9, R9, 16777216 ;  /* 0x4b80000009099820 */ /* 0x020fe40000400000 */
[----:B------:R-:W-:Y:S01]  /*6cc90*/  @!P1 FMUL R24, R24, 16777216 ;  /* 0x4b80000018189820 */ /* 0x000fe20000400000 */
[----:B0-----:R-:W3:Y:S04]  /*6cca0*/  LDL R16, [R1+0x1d4] ;  /* 0x0001d40001107983 */ /* 0x001ee80000100800 */
[----:B------:R0:W-:Y:S01]  /*6ccb0*/  @!P1 STL [R1+0x218], R24 ;  /* 0x0002181801009387 */ /* 0x0001e20000100800 */
[----:B------:R-:W-:-:S03]  /*6ccc0*/  @!P1 FMUL R10, R10, 16777216 ;  /* 0x4b8000000a0a9820 */ /* 0x000fc60000400000 */
[----:B0-----:R-:W4:Y:S04]  /*6ccd0*/  LDL R24, [R1+0x1d8] ;  /* 0x0001d80001187983 */ /* 0x001f280000100800 */
[----:B------:R0:W-:Y:S04]  /*6cce0*/  @!P1 STL [R1+0x21c], R9 ;  /* 0x00021c0901009387 */ /* 0x0001e80000100800 */
[----:B0-----:R-:W5:Y:S01]  /*6ccf0*/  LDL R9, [R1+0x1dc] ;  /* 0x0001dc0001097983 */ /* 0x001f620000100800 */
[----:B------:R-:W-:-:S05]  /*6cd00*/  @!P1 FMUL R17, R17, 16777216 ;  /* 0x4b80000011119820 */ /* 0x000fca0000400000 */
[----:B------:R0:W-:Y:S04]  /*6cd10*/  @!P1 STL [R1+0x224], R17 ;  /* 0x0002241101009387 */ /* 0x0001e80000100800 */
[----:B------:R1:W-:Y:S04]  /*6cd20*/  @!P1 STL [R1+0x220], R10 ;  /* 0x0002200a01009387 */ /* 0x0003e80000100800 */
[----:B0-----:R-:W5:Y:S01]  /*6cd30*/  LDL R17, [R1+0x1e0] ;  /* 0x0001e00001117983 */ /* 0x001f620000100800 */
[----:B------:R-:W-:Y:S01]  /*6cd40*/  @!P0 FMUL R28, R28, 16777216 ;  /* 0x4b8000001c1c8820 */ /* 0x000fe20000400000 */
[----:B------:R-:W-:-:S02]  /*6cd50*/  LOP3.LUT P0, RZ, R0, 0x2, RZ, 0xc0, !PT ;  /* 0x0000000200ff7812 */ /* 0x000fc4000780c0ff */
[----:B-1----:R-:W5:Y:S01]  /*6cd60*/  LDL R10, [R1+0x1e4] ;  /* 0x0001e400010a7983 */ /* 0x002f620000100800 */
[----:B------:R-:W-:-:S05]  /*6cd70*/  @!P1 FMUL R11, R11, 16777216 ;  /* 0x4b8000000b0b9820 */ /* 0x000fca0000400000 */
[----:B------:R0:W-:Y:S01]  /*6cd80*/  @!P1 STL [R1+0x228], R11 ;  /* 0x0002280b01009387 */ /* 0x0001e20000100800 */
[----:B------:R-:W-:Y:S02]  /*6cd90*/  @!P1 FMUL R3, R3, 16777216 ;  /* 0x4b80000003039820 */ /* 0x000fe40000400000 */
[----:B------:R-:W-:Y:S01]  /*6cda0*/  @!P1 FMUL R23, R23, 16777216 ;  /* 0x4b80000017179820 */ /* 0x000fe20000400000 */
[----:B0-----:R-:W5:Y:S01]  /*6cdb0*/  LDL R11, [R1+0x1e8] ;  /* 0x0001e800010b7983 */ /* 0x001f620000100800 */
[----:B------:R-:W-:-:S03]  /*6cdc0*/  @!P1 FMUL R7, R7, 16777216 ;  /* 0x4b80000007079820 */ /* 0x000fc60000400000 */
[----:B------:R0:W-:Y:S01]  /*6cdd0*/  @!P1 STL [R1+0x22c], R23 ;  /* 0x00022c1701009387 */ /* 0x0001e20000100800 */
[----:B------:R-:W-:-:S03]  /*6cde0*/  @!P1 FMUL R4, R4, 16777216 ;  /* 0x4b80000004049820 */ /* 0x000fc60000400000 */
[----:B0-----:R-:W5:Y:S04]  /*6cdf0*/  LDL R23, [R1+0x1ec] ;  /* 0x0001ec0001177983 */ /* 0x001f680000100800 */
[----:B------:R-:W-:Y:S04]  /*6ce00*/  @!P1 STL [R1+0x230], R3 ;  /* 0x0002300301009387 */ /* 0x000fe80000100800 */
[----:B------:R-:W-:Y:S01]  /*6ce10*/  @!P1 STL [R1+0x234], R7 ;  /* 0x0002340701009387 */ /* 0x000fe20000100800 */
[----:B------:R-:W-:-:S03]  /*6ce20*/  @!P1 FMUL R5, R5, 16777216 ;  /* 0x4b80000005059820 */ /* 0x000fc60000400000 */
[----:B------:R-:W-:Y:S01]  /*6ce30*/  @!P1 STL [R1+0x238], R4 ;  /* 0x0002380401009387 */ /* 0x000fe20000100800 */
[----:B------:R-:W-:-:S03]  /*6ce40*/  @!P1 FMUL R12, R12, 16777216 ;  /* 0x4b8000000c0c9820 */ /* 0x000fc60000400000 */
[----:B------:R-:W-:Y:S01]  /*6ce50*/  @!P1 STL [R1+0x23c], R5 ;  /* 0x00023c0501009387 */ /* 0x000fe20000100800 */
[----:B------:R-:W-:-:S03]  /*6ce60*/  @!P1 FMUL R13, R13, 16777216 ;  /* 0x4b8000000d0d9820 */ /* 0x000fc60000400000 */
[----:B------:R-:W-:Y:S01]  /*6ce70*/  @!P1 STL [R1+0x240], R12 ;  /* 0x0002400c01009387 */ /* 0x000fe20000100800 */
[----:B------:R-:W-:Y:S02]  /*6ce80*/  @!P1 FMUL R14, R14, 16777216 ;  /* 0x4b8000000e0e9820 */ /* 0x000fe40000400000 */
[----:B------:R-:W-:Y:S02]  /*6ce90*/  @!P1 FMUL R22, R22, 16777216 ;  /* 0x4b80000016169820 */ /* 0x000fe40000400000 */
[----:B------:R-:W-:-:S03]  /*6cea0*/  @!P1 FMUL R26, R26, 16777216 ;  /* 0x4b8000001a1a9820 */ /* 0x000fc60000400000 */
[----:B------:R0:W-:Y:S04]  /*6ceb0*/  @!P1 STL [R1+0x24c], R22 ;  /* 0x00024c1601009387 */ /* 0x0001e80000100800 */
[----:B------:R1:W-:Y:S04]  /*6cec0*/  @!P1 STL [R1+0x244], R13 ;  /* 0x0002440d01009387 */ /* 0x0003e80000100800 */
[----:B0-----:R-:W5:Y:S04]  /*6ced0*/  LDL R22, [R1+0x1f0] ;  /* 0x0001f00001167983 */ /* 0x001f680000100800 */
[----:B------:R0:W-:Y:S04]  /*6cee0*/  @!P1 STL [R1+0x248], R14 ;  /* 0x0002480e01009387 */ /* 0x0001e80000100800 */
[----:B------:R-:W5:Y:S04]  /*6cef0*/  LDL R12, [R1+0x1f4] ;  /* 0x0001f400010c7983 */ /* 0x000f680000100800 */
[----:B-1----:R-:W5:Y:S04]  /*6cf00*/  LDL R13, [R1+0x1f8] ;  /* 0x0001f800010d7983 */ /* 0x002f680000100800 */
[----:B0-----:R-:W5:Y:S04]  /*6cf10*/  LDL R14, [R1+0x1fc] ;  /* 0x0001fc00010e7983 */ /* 0x001f680000100800 */
[----:B------:R-:W-:Y:S01]  /*6cf20*/  STL [R1+0x204c], R26 ;  /* 0x00204c1a01007387 */ /* 0x000fe20000100800 */
[----:B--2---:R-:W-:-:S02]  /*6cf30*/  @!P0 FMUL R15, R15, 16777216 ;  /* 0x4b8000000f0f8820 */ /* 0x004fc40000400000 */
[----:B---3--:R-:W-:Y:S02]  /*6cf40*/  @!P0 FMUL R16, R16, 16777216 ;  /* 0x4b80000010108820 */ /* 0x008fe40000400000 */
[----:B----4-:R-:W-:-:S05]  /*6cf50*/  @!P0 FMUL R24, R24, 16777216 ;  /* 0x4b80000018188820 */ /* 0x010fca0000400000 */
[----:B------:R0:W-:Y:S04]  /*6cf60*/  @!P0 STL [R1+0x1d8], R24 ;  /* 0x0001d81801008387 */ /* 0x0001e80000100800 */
[----:B------:R1:W-:Y:S01]  /*6cf70*/  @!P0 STL [R1+0x1d0], R15 ;  /* 0x0001d00f01008387 */ /* 0x0003e20000100800 */
[----:B-----5:R-:W-:-:S03]  /*6cf80*/  @!P0 FMUL R9, R9, 16777216 ;  /* 0x4b80000009098820 */ /* 0x020fc60000400000 */
[----:B0-----:R-:W2:Y:S04]  /*6cf90*/  LDL R24, [R1+0x200] ;  /* 0x0002000001187983 */ /* 0x001ea80000100800 */
[----:B------:R0:W-:Y:S04]  /*6cfa0*/  @!P0 STL [R1+0x1d4], R16 ;  /* 0x0001d41001008387 */ /* 0x0001e80000100800 */
[----:B-1----:R-:W3:Y:S04]  /*6cfb0*/  LDL R15, [R1+0x204] ;  /* 0x00020400010f7983 */ /* 0x002ee80000100800 */
[----:B0-----:R-:W4:Y:S01]  /*6cfc0*/  LDL R16, [R1+0x208] ;  /* 0x0002080001107983 */ /* 0x001f220000100800 */
[----:B------:R-:W-:-:S05]  /*6cfd0*/  @!P0 FMUL R17, R17, 16777216 ;  /* 0x4b80000011118820 */ /* 0x000fca0000400000 */
[----:B------:R0:W-:Y:S04]  /*6cfe0*/  @!P0 STL [R1+0x1e0], R17 ;  /* 0x0001e01101008387 */ /* 0x0001e80000100800 */
[----:B------:R1:W-:Y:S01]  /*6cff0*/  @!P0 STL [R1+0x1dc], R9 ;  /* 0x0001dc0901008387 */ /* 0x0003e20000100800 */
[----:B------:R-:W-:-:S03]  /*6d000*/  @!P0 FMUL R10, R10, 16777216 ;  /* 0x4b8000000a0a8820 */ /* 0x000fc60000400000 */
[----:B------:R-:W5:Y:S01]  /*6d010*/  LDL R26, [R1+0x190] ;  /* 0x00019000011a7983 */ /* 0x000f620000100800 */
[----:B0-----:R-:W-:Y:S02]  /*6d020*/  MOV R17, R18 ;  /* 0x0000001200117202 */ /* 0x001fe40000000f00 */
[----:B------:R-:W-:Y:S02]  /*6d030*/  MOV R18, R25 ;  /* 0x0000001900127202 */ /* 0x000fe40000000f00 */
[----:B------:R-:W5:Y:S04]  /*6d040*/  LDL R25, [R1+0x20c] ;  /* 0x00020c0001197983 */ /* 0x000f680000100800 */
[----:B------:R0:W-:Y:S04]  /*6d050*/  @!P0 STL [R1+0x1e4], R10 ;  /* 0x0001e40a01008387 */ /* 0x0001e80000100800 */
[----:B------:R-:W5:Y:S01]  /*6d060*/  LDL R27, [R1+0x194] ;  /* 0x00019400011b7983 */ /* 0x000f620000100800 */
[----:B------:R-:W-:-:S05]  /*6d070*/  @!P0 FMUL R11, R11, 16777216 ;  /* 0x4b8000000b0b8820 */ /* 0x000fca0000400000 */
[----:B------:R0:W-:Y:S04]  /*6d080*/  @!P0 STL [R1+0x1e8], R11 ;  /* 0x0001e80b01008387 */ /* 0x0001e80000100800 */
[----:B------:R-:W5:Y:S01]  /*6d090*/  LDL R2, [R1+0x198] ;  /* 0x0001980001027983 */ /* 0x000f620000100800 */
[----:B------:R-:W-:-:S05]  /*6d0a0*/  @!P0 FMUL R23, R23, 16777216 ;  /* 0x4b80000017178820 */ /* 0x000fca0000400000 */
[----:B------:R0:W-:Y:S04]  /*6d0b0*/  @!P0 STL [R1+0x1ec], R23 ;  /* 0x0001ec1701008387 */ /* 0x0001e80000100800 */
[----:B------:R-:W5:Y:S04]  /*6d0c0*/  LDL R3, [R1+0x19c] ;  /* 0x00019c0001037983 */ /* 0x000f680000100800 */
[----:B------:R-:W5:Y:S04]  /*6d0d0*/  LDL R7, [R1+0x1a0] ;  /* 0x0001a00001077983 */ /* 0x000f680000100800 */
[----:B------:R-:W5:Y:S04]  /*6d0e0*/  LDL R4, [R1+0x1a4] ;  /* 0x0001a40001047983 */ /* 0x000f680000100800 */
[----:B------:R-:W5:Y:S04]  /*6d0f0*/  LDL R5, [R1+0x1a8] ;  /* 0x0001a80001057983 */ /* 0x000f680000100800 */
[----:B-1----:R-:W5:Y:S04]  /*6d100*/  LDL R9, [R1+0x1ac] ;  /* 0x0001ac0001097983 */ /* 0x002f680000100800 */
[----:B0-----:R-:W5:Y:S04]  /*6d110*/  LDL R10, [R1+0x1b0] ;  /* 0x0001b000010a7983 */ /* 0x001f680000100800 */
[----:B------:R-:W5:Y:S04]  /*6d120*/  LDL R11, [R1+0x1b4] ;  /* 0x0001b400010b7983 */ /* 0x000f680000100800 */
[----:B------:R-:W5:Y:S01]  /*6d130*/  LDL R23, [R1+0x1b8] ;  /* 0x0001b80001177983 */ /* 0x000f620000100800 */
[----:B------:R-:W-:-:S05]  /*6d140*/  @!P0 FMUL R22, R22, 16777216 ;  /* 0x4b80000016168820 */ /* 0x000fca0000400000 */
[----:B------:R0:W-:Y:S01]  /*6d150*/  @!P0 STL [R1+0x1f0], R22 ;  /* 0x0001f01601008387 */ /* 0x0001e20000100800 */
[----:B------:R-:W-:Y:S02]  /*6d160*/  @!P0 FMUL R12, R12, 16777216 ;  /* 0x4b8000000c0c8820 */ /* 0x000fe40000400000 */
[----:B------:R-:W-:Y:S01]  /*6d170*/  @!P0 FMUL R13, R13, 16777216 ;  /* 0x4b8000000d0d8820 */ /* 0x000fe20000400000 */
[----:B0-----:R-:W5:Y:S01]  /*6d180*/  LDL.LU R22, [R1+0x20a4] ;  /* 0x0020a40001167983 */ /* 0x001f620000300800 */
[----:B------:R-:W-:-:S03]  /*6d190*/  @!P0 FMUL R14, R14, 16777216 ;  /* 0x4b8000000e0e8820 */ /* 0x000fc60000400000 */
[----:B------:R0:W-:Y:S04]  /*6d1a0*/  @!P0 STL [R1+0x1f4], R12 ;  /* 0x0001f40c01008387 */ /* 0x0001e80000100800 */
[----:B0-----:R-:W5:Y:S04]  /*6d1b0*/  LDL R12, [R1+0x1bc] ;  /* 0x0001bc00010c7983 */ /* 0x001f680000100800 */
[----:B------:R0:W-:Y:S04]  /*6d1c0*/  @!P0 STL [R1+0x1f8], R13 ;  /* 0x0001f80d01008387 */ /* 0x0001e80000100800 */
[----:B0-----:R-:W5:Y:S04]  /*6d1d0*/  LDL R13, [R1+0x1c0] ;  /* 0x0001c000010d7983 */ /* 0x001f680000100800 */
[----:B------:R0:W-:Y:S04]  /*6d1e0*/  @!P0 STL [R1+0x1fc], R14 ;  /* 0x0001fc0e01008387 */ /* 0x0001e80000100800 */
[----:B0-----:R-:W5:Y:S01]  /*6d1f0*/  LDL R14, [R1+0x1c4] ;  /* 0x0001c400010e7983 */ /* 0x001f620000100800 */
[----:B--2---:R-:W-:-:S05]  /*6d200*/  @!P0 FMUL R24, R24, 16777216 ;  /* 0x4b80000018188820 */ /* 0x004fca0000400000 */
[----:B------:R0:W-:Y:S01]  /*6d210*/  @!P0 STL [R1+0x200], R24 ;  /* 0x0002001801008387 */ /* 0x0001e20000100800 */
[----:B---3--:R-:W-:Y:S02]  /*6d220*/  @!P0 FMUL R15, R15, 16777216 ;  /* 0x4b8000000f0f8820 */ /* 0x008fe40000400000 */
[----:B----4-:R-:W-:Y:S01]  /*6d230*/  @!P0 FMUL R16, R16, 16777216 ;  /* 0x4b80000010108820 */ /* 0x010fe20000400000 */
[----:B0-----:R-:W2:Y:S04]  /*6d240*/  LDL.LU R24, [R1+0x20a0] ;  /* 0x0020a00001187983 */ /* 0x001ea80000300800 */
[----:B------:R0:W-:Y:S04]  /*6d250*/  @!P0 STL [R1+0x204], R15 ;  /* 0x0002040f01008387 */ /* 0x0001e80000100800 */
[----:B0-----:R-:W3:Y:S04]  /*6d260*/  LDL R15, [R1+0x1c8] ;  /* 0x0001c800010f7983 */ /* 0x001ee80000100800 */
[----:B------:R0:W-:Y:S01]  /*6d270*/  @!P0 STL [R1+0x208], R16 ;  /* 0x0002081001008387 */ /* 0x0001e20000100800 */
[----:B-----5:R-:W-:-:S03]  /*6d280*/  @!P0 FMUL R25, R25, 16777216 ;  /* 0x4b80000019198820 */ /* 0x020fc60000400000 */
[----:B0-----:R-:W4:Y:S04]  /*6d290*/  LDL R16, [R1+0x1cc] ;  /* 0x0001cc0001107983 */ /* 0x001f280000100800 */
[----:B------:R0:W-:Y:S04]  /*6d2a0*/  @!P0 STL [R1+0x20c], R25 ;  /* 0x00020c1901008387 */ /* 0x0001e80000100800 */
[----:B0-----:R-:W5:Y:S01]  /*6d2b0*/  LDL.LU R25, [R1+0x209c] ;  /* 0x00209c0001197983 */ /* 0x001f620000300800 */
[----:B------:R-:W-:-:S13]  /*6d2c0*/  LOP3.LUT P6, RZ, R0, 0x1, RZ, 0xc0, !PT ;  /* 0x0000000100ff7812 */ /* 0x000fda00078cc0ff */
[----:B------:R-:W-:Y:S02]  /*6d2d0*/  @!P6 FMUL R26, R26, 16777216 ;  /* 0x4b8000001a1ae820 */ /* 0x000fe40000400000 */
[----:B------:R-:W-:Y:S02]  /*6d2e0*/  @!P6 FMUL R27, R27, 16777216 ;  /* 0x4b8000001b1be820 */ /* 0x000fe40000400000 */
[----:B------:R-:W-:Y:S02]  /*6d2f0*/  @!P6 FMUL R2, R2, 16777216 ;  /* 0x4b8000000202e820 */ /* 0x000fe40000400000 */
[----:B------:R-:W-:Y:S02]  /*6d300*/  @!P6 FMUL R3, R3, 16777216 ;  /* 0x4b8000000303e820 */ /* 0x000fe40000400000 */
[----:B------:R-:W-:Y:S02]  /*6d310*/  @!P6 FMUL R7, R7, 16777216 ;  /* 0x4b8000000707e820 */ /* 0x000fe40000400000 */
[----:B------:R-:W-:-:S02]  /*6d320*/  @!P6 FMUL R4, R4, 16777216 ;  /* 0x4b8000000404e820 */ /* 0x000fc40000400000 */
[----:B------:R-:W-:Y:S02]  /*6d330*/  @!P6 FMUL R5, R5, 16777216 ;  /* 0x4b8000000505e820 */ /* 0x000fe40000400000 */
[----:B------:R-:W-:Y:S02]  /*6d340*/  @!P6 FMUL R9, R9, 16777216 ;  /* 0x4b8000000909e820 */ /* 0x000fe40000400000 */
[----:B------:R-:W-:Y:S02]  /*6d350*/  @!P6 FMUL R10, R10, 16777216 ;  /* 0x4b8000000a0ae820 */ /* 0x000fe40000400000 */
[----:B------:R-:W-:Y:S02]  /*6d360*/  @!P6 FMUL R11, R11, 16777216 ;  /* 0x4b8000000b0be820 */ /* 0x000fe40000400000 */
[----:B------:R-:W-:Y:S02]  /*6d370*/  @!P6 FMUL R23, R23, 16777216 ;  /* 0x4b8000001717e820 */ /* 0x000fe40000400000 */
[----:B-----5:R-:W-:-:S05]  /*6d380*/  @!P0 FMUL R25, R25, 16777216 ;  /* 0x4b80000019198820 */ /* 0x020fca0000400000 */
[----:B------:R-:W-:Y:S04]  /*6d390*/  STL [R1+0x2038], R25 ;  /* 0x0020381901007387 */ /* 0x000fe80000100800 */
[----:B------:R-:W-:Y:S04]  /*6d3a0*/  @!P6 STL [R1+0x190], R26 ;  /* 0x0001901a0100e387 */ /* 0x000fe80000100800 */
[----:B------:R-:W-:Y:S04]  /*6d3b0*/  @!P6 STL [R1+0x194], R27 ;  /* 0x0001941b0100e387 */ /* 0x000fe80000100800 */
[----:B------:R-:W-:Y:S04]  /*6d3c0*/  @!P6 STL [R1+0x198], R2 ;  /* 0x000198020100e387 */ /* 0x000fe80000100800 */
[----:B------:R0:W-:Y:S04]  /*6d3d0*/  @!P6 STL [R1+0x19c], R3 ;  /* 0x00019c030100e387 */ /* 0x0001e80000100800 */
[----:B------:R1:W-:Y:S04]  /*6d3e0*/  @!P6 STL [R1+0x1a0], R7 ;  /* 0x0001a0070100e387 */ /* 0x0003e80000100800 */
[----:B------:R-:W-:Y:S04]  /*6d3f0*/  @!P6 STL [R1+0x1a4], R4 ;  /* 0x0001a4040100e387 */ /* 0x000fe80000100800 */
[----:B------:R-:W-:Y:S04]  /*6d400*/  @!P6 STL [R1+0x1a8], R5 ;  /* 0x0001a8050100e387 */ /* 0x000fe80000100800 */
[----:B------:R-:W-:Y:S04]  /*6d410*/  @!P6 STL [R1+0x1ac], R9 ;  /* 0x0001ac090100e387 */ /* 0x000fe80000100800 */
[----:B0-----:R-:W5:Y:S04]  /*6d420*/  LDL R3, [R1+0x100] ;  /* 0x0001000001037983 */ /* 0x001f680000100800 */
[----:B------:R-:W-:Y:S04]  /*6d430*/  @!P6 STL [R1+0x1b0], R10 ;  /* 0x0001b00a0100e387 */ /* 0x000fe80000100800 */
[----:B-1----:R-:W5:Y:S04]  /*6d440*/  LDL R7, [R1+0xfc] ;  /* 0x0000fc0001077983 */ /* 0x002f680000100800 */
[----:B------:R0:W-:Y:S04]  /*6d450*/  @!P6 STL [R1+0x1b4], R11 ;  /* 0x0001b40b0100e387 */ /* 0x0001e80000100800 */
[----:B0-----:R-:W5:Y:S04]  /*6d460*/  LDL R11, [R1+0xf8] ;  /* 0x0000f800010b7983 */ /* 0x001f680000100800 */
[----:B------:R0:W-:Y:S04]  /*6d470*/  @!P6 STL [R1+0x1b8], R23 ;  /* 0x0001b8170100e387 */ /* 0x0001e80000100800 */
[----:B0-----:R-:W5:Y:S01]  /*6d480*/  LDL R23, [R1+0xf4] ;  /* 0x0000f40001177983 */ /* 0x001f620000100800 */
[----:B------:R-:W-:-:S02]  /*6d490*/  @!P6 FMUL R12, R12, 16777216 ;  /* 0x4b8000000c0ce820 */ /* 0x000fc40000400000 */
[----:B------:R-:W-:Y:S01]  /*6d4a0*/  @!P6 FMUL R13, R13, 16777216 ;  /* 0x4b8000000d0de820 */ /* 0x000fe20000400000 */
[----:B------:R-:W-:Y:S01]  /*6d4b0*/  LOP3.LUT P0, RZ, R0, 0x2000000, RZ, 0xc0, !PT ;  /* 0x0200000000ff7812 */ /* 0x000fe2000780c0ff */
[----:B------:R-:W-:Y:S01]  /*6d4c0*/  @!P6 FMUL R14, R14, 16777216 ;  /* 0x4b8000000e0ee820 */ /* 0x000fe20000400000 */
[----:B------:R0:W-:Y:S01]  /*6d4d0*/  @!P6 STL [R1+0x1bc], R12 ;  /* 0x0001bc0c0100e387 */ /* 0x0001e20000100800 */
[----:B---3--:R-:W-:Y:S02]  /*6d4e0*/  @!P6 FMUL R15, R15, 16777216 ;  /* 0x4b8000000f0fe820 */ /* 0x008fe40000400000 */
[----:B----4-:R-:W-:Y:S01]  /*6d4f0*/  @!P6 FMUL R16, R16, 16777216 ;  /* 0x4b8000001010e820 */ /* 0x010fe20000400000 */
[----:B0-----:R-:W3:Y:S04]  /*6d500*/  LDL R12, [R1+0xf0] ;  /* 0x0000f000010c7983 */ /* 0x001ee80000100800 */
[----:B------:R0:W-:Y:S01]  /*6d510*/  @!P6 STL [R1+0x1c0], R13 ;  /* 0x0001c00d0100e387 */ /* 0x0001e20000100800 */
[----:B--2---:R-:W-:-:S03]  /*6d520*/  @!P6 FMUL R24, R24, 16777216 ;  /* 0x4b8000001818e820 */ /* 0x004fc60000400000 */
[----:B0-----:R-:W2:Y:S04]  /*6d530*/  LDL R13, [R1+0xec] ;  /* 0x0000ec00010d7983 */ /* 0x001ea80000100800 */
[----:B------:R0:W-:Y:S04]  /*6d540*/  @!P6 STL [R1+0x1c4], R14 ;  /* 0x0001c40e0100e387 */ /* 0x0001e80000100800 */
[----:B0-----:R-:W4:Y:S04]  /*6d550*/  LDL R14, [R1+0x168] ;  /* 0x00016800010e7983 */ /* 0x001f280000100800 */
[----:B------:R0:W-:Y:S04]  /*6d560*/  @!P6 STL [R1+0x1c8], R15 ;  /* 0x0001c80f0100e387 */ /* 0x0001e80000100800 */
[----:B------:R1:W-:Y:S04]  /*6d570*/  @!P6 STL [R1+0x1cc], R16 ;  /* 0x0001cc100100e387 */ /* 0x0003e80000100800 */
[----:B------:R-:W4:Y:S01]  /*6d580*/  LDL R4, [R1+0x174] ;  /* 0x0001740001047983 */ /* 0x000f220000100800 */
[----:B0-----:R-:W-:-:S03]  /*6d590*/  IMAD.MOV.U32 R15, RZ, RZ, R17 ;  /* 0x000000ffff0f7224 */ /* 0x001fc600078e0011 */
[----:B------:R-:W4:Y:S04]  /*6d5a0*/  LDL R17, [R1+0x170] ;  /* 0x0001700001117983 */ /* 0x000f280000100800 */
[----:B-1----:R-:W4:Y:S04]  /*6d5b0*/  LDL R16, [R1+0x16c] ;  /* 0x00016c0001107983 */ /* 0x002f280000100800 */
[----:B------:R-:W4:Y:S04]  /*6d5c0*/  LDL R5, [R1+0x178] ;  /* 0x0001780001057983 */ /* 0x000f280000100800 */
[----:B------:R-:W4:Y:S04]  /*6d5d0*/  LDL R9, [R1+0x17c] ;  /* 0x00017c0001097983 */ /* 0x000f280000100800 */
[----:B------:R-:W4:Y:S04]  /*6d5e0*/  LDL R10, [R1+0x180] ;  /* 0x00018000010a7983 */ /* 0x000f280000100800 */
[----:B------:R-:W-:Y:S01]  /*6d5f0*/  STL [R1+0x203c], R24 ;  /* 0x00203c1801007387 */ /* 0x000fe20000100800 */
[----:B-----5:R-:W-:-:S05]  /*6d600*/  @!P0 FMUL R3, R3, 16777216 ;  /* 0x4b80000003038820 */ /* 0x020fca0000400000 */
[----:B------:R-:W-:Y:S01]  /*6d610*/  @!P0 STL [R1+0x100], R3 ;  /* 0x0001000301008387 */ /* 0x000fe20000100800 */
[----:B------:R-:W-:Y:S02]  /*6d620*/  @!P0 FMUL R7, R7, 16777216 ;  /* 0x4b80000007078820 */ /* 0x000fe40000400000 */
[----:B------:R-:W-:-:S05]  /*6d630*/  @!P0 FMUL R23, R23, 16777216 ;  /* 0x4b80000017178820 */ /* 0x000fca0000400000 */
[----:B------:R0:W-:Y:S04]  /*6d640*/  @!P0 STL [R1+0xf4], R23 ;  /* 0x0000f41701008387 */ /* 0x0001e80000100800 */
[----:B------:R-:W-:Y:S04]  /*6d650*/  @!P0 STL [R1+0xfc], R7 ;  /* 0x0000fc0701008387 */ /* 0x000fe80000100800 */
[----:B0-----:R-:W5:Y:S01]  /*6d660*/  LDL R23, [R1+0x184] ;  /* 0x0001840001177983 */ /* 0x001f620000100800 */
[----:B------:R-:W-:Y:S02]  /*6d670*/  @!P0 FMUL R11, R11, 16777216 ;  /* 0x4b8000000b0b8820 */ /* 0x000fe40000400000 */
[----:B---3--:R-:W-:-:S03]  /*6d680*/  @!P0 FMUL R12, R12, 16777216 ;  /* 0x4b8000000c0c8820 */ /* 0x008fc60000400000 */
[----:B------:R0:W-:Y:S04]  /*6d690*/  @!P0 STL [R1+0xf8], R11 ;  /* 0x0000f80b01008387 */ /* 0x0001e80000100800 */
[----:B------:R-:W3:Y:S04]  /*6d6a0*/  LDL R24, [R1+0x188] ;  /* 0x0001880001187983 */ /* 0x000ee80000100800 */
[----:B------:R-:W3:Y:S01]  /*6d6b0*/  LDL R25, [R1+0x18c] ;  /* 0x00018c0001197983 */ /* 0x000ee20000100800 */
[----:B--2---:R-:W-:-:S03]  /*6d6c0*/  @!P0 FMUL R13, R13, 16777216 ;  /* 0x4b8000000d0d8820 */ /* 0x004fc60000400000 */
[----:B------:R-:W2:Y:S01]  /*6d6d0*/  LDL R26, [R1+0xe8] ;  /* 0x0000e800011a7983 */ /* 0x000ea20000100800 */
[----:B0-----:R-:W-:-:S03]  /*6d6e0*/  MOV R11, R15 ;  /* 0x0000000f000b7202 */ /* 0x001fc60000000f00 */
[----:B------:R0:W-:Y:S04]  /*6d6f0*/  @!P0 STL [R1+0xf0], R12 ;  /* 0x0000f00c01008387 */ /* 0x0001e80000100800 */
[----:B------:R-:W2:Y:S01]  /*6d700*/  LDL R27, [R1+0xe4] ;  /* 0x0000e400011b7983 */ /* 0x000ea20000100800 */
[----:B----4-:R-:W-:-:S03]  /*6d710*/  @!P0 FMUL R14, R14, 16777216 ;  /* 0x4b8000000e0e8820 */ /* 0x010fc60000400000 */
[----:B------:R1:W-:Y:S04]  /*6d720*/  @!P0 STL [R1+0xec], R13 ;  /* 0x0000ec0d01008387 */ /* 0x0003e80000100800 */
[----:B------:R4:W-:Y:S04]  /*6d730*/  @!P0 STL [R1+0x168], R14 ;  /* 0x0001680e01008387 */ /* 0x0009e80000100800 */
[----:B------:R-:W2:Y:S01]  /*6d740*/  LDL R2, [R1+0xd8] ;  /* 0x0000d80001027983 */ /* 0x000ea20000100800 */
[----:B------:R-:W-:-:S03]  /*6d750*/  @!P0 FMUL R4, R4, 16777216 ;  /* 0x4b80000004048820 */ /* 0x000fc60000400000 */
[----:B------:R-:W2:Y:S01]  /*6d760*/  LDL R3, [R1+0xd4] ;  /* 0x0000d40001037983 */ /* 0x000ea20000100800 */
[----:B------:R-:W-:-:S03]  /*6d770*/  @!P0 FMUL R17, R17, 16777216 ;  /* 0x4b80000011118820 */ /* 0x000fc60000400000 */
[----:B0-----:R-:W2:Y:S01]  /*6d780*/  LDL R12, [R1+0xc8] ;  /* 0x0000c800010c7983 */ /* 0x001ea20000100800 */
[----:B------:R-:W-:-:S03]  /*6d790*/  @!P0 FMUL R16, R16, 16777216 ;  /* 0x4b80000010108820 */ /* 0x000fc60000400000 */
[----:B-1----:R-:W2:Y:S04]  /*6d7a0*/  LDL R13, [R1+0xc4] ;  /* 0x0000c400010d7983 */ /* 0x002ea80000100800 */
[----:B----4-:R-:W4:Y:S01]  /*6d7b0*/  LDL R14, [R1+0xb8] ;  /* 0x0000b800010e7983 */ /* 0x010f220000100800 */
[----:B------:R-:W-:-:S03]  /*6d7c0*/  @!P0 FMUL R5, R5, 16777216 ;  /* 0x4b80000005058820 */ /* 0x000fc60000400000 */
[----:B------:R-:W4:Y:S01]  /*6d7d0*/  LDL R15, [R1+0xb4] ;  /* 0x0000b400010f7983 */ /* 0x000f220000100800 */
[----:B------:R-:W-:-:S03]  /*6d7e0*/  @!P0 FMUL R9, R9, 16777216 ;  /* 0x4b80000009098820 */ /* 0x000fc60000400000 */
[----:B------:R0:W-:Y:S01]  /*6d7f0*/  @!P0 STL [R1+0x16c], R16 ;  /* 0x00016c1001008387 */ /* 0x0001e20000100800 */
[----:B------:R-:W-:-:S03]  /*6d800*/  @!P0 FMUL R10, R10, 16777216 ;  /* 0x4b8000000a0a8820 */ /* 0x000fc60000400000 */
[----:B0-----:R-:W4:Y:S04]  /*6d810*/  LDL R16, [R1+0xa8] ;  /* 0x0000a80001107983 */ /* 0x001f280000100800 */
[----:B------:R0:W-:Y:S04]  /*6d820*/  @!P0 STL [R1+0x170], R17 ;  /* 0x0001701101008387 */ /* 0x0001e80000100800 */
[----:B0-----:R-:W4:Y:S04]  /*6d830*/  LDL R17, [R1+0xa4] ;  /* 0x0000a40001117983 */ /* 0x001f280000100800 */
[----:B------:R0:W-:Y:S04]  /*6d840*/  @!P0 STL [R1+0x174], R4 ;  /* 0x0001740401008387 */ /* 0x0001e80000100800 */
[----:B------:R-:W4:Y:S04]  /*6d850*/  LDL R7, [R1+0x98] ;  /* 0x0000980001077983 */ /* 0x000f280000100800 */
[----:B------:R1:W-:Y:S04]  /*6d860*/  @!P0 STL [R1+0x178], R5 ;  /* 0x0001780501008387 */ /* 0x0003e80000100800 */
[----:B0-----:R-:W4:Y:S04]  /*6d870*/  LDL R4, [R1+0x94] ;  /* 0x0000940001047983 */ /* 0x001f280000100800 */
[----:B------:R0:W-:Y:S04]  /*6d880*/  @!P0 STL [R1+0x17c], R9 ;  /* 0x00017c0901008387 */ /* 0x0001e80000100800 */
[----:B-1----:R-:W4:Y:S04]  /*6d890*/  LDL R5, [R1+0x88] ;  /* 0x0000880001057983 */ /* 0x002f280000100800 */
[----:B------:R1:W-:Y:S04]  /*6d8a0*/  @!P0 STL [R1+0x180], R10 ;  /* 0x0001800a01008387 */ /* 0x0003e80000100800 */
[----:B0-----:R-:W4:Y:S04]  /*6d8b0*/  LDL R9, [R1+0x84] ;  /* 0x0000840001097983 */ /* 0x001f280000100800 */
[----:B-1----:R-:W4:Y:S01]  /*6d8c0*/  LDL R10, [R1+0x78] ;  /* 0x00007800010a7983 */ /* 0x002f220000100800 */
[----:B-----5:R-:W-:-:S05]  /*6d8d0*/  @!P0 FMUL R23, R23, 16777216 ;  /* 0x4b80000017178820 */ /* 0x020fca0000400000 */
[----:B------:R0:W-:Y:S04]  /*6d8e0*/  @!P0 STL [R1+0x184], R23 ;  /* 0x0001841701008387 */ /* 0x0001e80000100800 */
[----:B0-----:R-:W5:Y:S01]  /*6d8f0*/  LDL.LU R23, [R1+0x2098] ;  /* 0x0020980001177983 */ /* 0x001f620000300800 */
[----:B------:R-:W-:Y:S01]  /*6d900*/  LOP3.LUT P1, RZ, R0, 0x4000000, RZ, 0xc0, !PT ;  /* 0x0400000000ff7812 */ /* 0x000fe2000782c0ff */
[----:B---3--:R-:W-:Y:S02]  /*6d910*/  @!P0 FMUL R24, R24, 16777216 ;  /* 0x4b80000018188820 */ /* 0x008fe40000400000 */
[----:B------:R-:W-:-:S10]  /*6d920*/  @!P0 FMUL R25, R25, 16777216 ;  /* 0x4b80000019198820 */ /* 0x000fd40000400000 */
[----:B--2---:R-:W-:Y:S02]  /*6d930*/  @!P1 FMUL R26, R26, 16777216 ;  /* 0x4b8000001a1a9820 */ /* 0x004fe40000400000 */
        /* <DEDUP_REMOVED lines=8> */
[----:B------:R-:W-:Y:S04]  /*6d9c0*/  @!P1 STL [R1+0xe4], R27 ;  /* 0x0000e41b01009387 */ /* 0x000fe80000100800 */
[----:B------:R0:W-:Y:S04]  /*6d9d0*/  @!P1 STL [R1+0xc8], R12 ;  /* 0x0000c80c01009387 */ /* 0x0001e80000100800 */
[----:B------:R-:W-:Y:S04]  /*6d9e0*/  @!P1 STL [R1+0xd8], R2 ;  /* 0x0000d80201009387 */ /* 0x000fe80000100800 */
[----:B0-----:R-:W2:Y:S01]  /*6d9f0*/  LDL R12, [R1+0x74] ;  /* 0x00007400010c7983 */ /* 0x001ea20000100800 */
[----:B------:R-:W-:-:S02]  /*6da00*/  @!P1 FMUL R3, R3, 16777216 ;  /* 0x4b80000003039820 */ /* 0x000fc40000400000 */
[----:B------:R-:W-:Y:S02]  /*6da10*/  @!P1 FMUL R13, R13, 16777216 ;  /* 0x4b8000000d0d9820 */ /* 0x000fe40000400000 */
[----:B----4-:R-:W-:Y:S01]  /*6da20*/  @!P1 FMUL R14, R14, 16777216 ;  /* 0x4b8000000e0e9820 */ /* 0x010fe20000400000 */
[----:B------:R-:W-:Y:S01]  /*6da30*/  @!P1 STL [R1+0xd4], R3 ;  /* 0x0000d40301009387 */ /* 0x000fe20000100800 */
[----:B------:R-:W-:Y:S02]  /*6da40*/  @!P1 FMUL R15, R15, 16777216 ;  /* 0x4b8000000f0f9820 */ /* 0x000fe40000400000 */
[----:B------:R-:W-:Y:S01]  /*6da50*/  @!P1 FMUL R16, R16, 16777216 ;  /* 0x4b80000010109820 */ /* 0x000fe20000400000 */
[----:B------:R0:W-:Y:S01]  /*6da60*/  @!P1 STL [R1+0xc4], R13 ;  /* 0x0000c40d01009387 */ /* 0x0001e20000100800 */
[----:B------:R-:W-:Y:S02]  /*6da70*/  @!P1 FMUL R17, R17, 16777216 ;  /* 0x4b80000011119820 */ /* 0x000fe40000400000 */
[----:B------:R-:W-:-:S02]  /*6da80*/  @!P1 FMUL R7, R7, 16777216 ;  /* 0x4b80000007079820 */ /* 0x000fc40000400000 */
[----:B------:R-:W-:Y:S01]  /*6da90*/  @!P1 FMUL R4, R4, 16777216 ;  /* 0x4b80000004049820 */ /* 0x000fe20000400000 */
[----:B0-----:R-:W3:Y:S04]  /*6daa0*/  LDL R13, [R1+0xe0] ;  /* 0x0000e000010d7983 */ /* 0x001ee80000100800 */
[----:B------:R0:W-:Y:S01]  /*6dab0*/  @!P1 STL [R1+0xb8], R14 ;  /* 0x0000b80e01009387 */ /* 0x0001e20000100800 */
[----:B------:R-:W-:-:S03]  /*6dac0*/  @!P1 FMUL R5, R5, 16777216 ;  /* 0x4b80000005059820 */ /* 0x000fc60000400000 */
[----:B------:R1:W-:Y:S04]  /*6dad0*/  @!P1 STL [R1+0xb4], R15 ;  /* 0x0000b40f01009387 */ /* 0x0003e80000100800 */
[----:B------:R4:W-:Y:S01]  /*6dae0*/  @!P1 STL [R1+0xa8], R16 ;  /* 0x0000a81001009387 */ /* 0x0009e20000100800 */
[----:B0-----:R-:W-:Y:S01]  /*6daf0*/  MOV R14, R18 ;  /* 0x00000012000e7202 */ /* 0x001fe20000000f00 */
[----:B------:R-:W-:Y:S02]  /*6db00*/  @!P1 FMUL R9, R9, 16777216 ;  /* 0x4b80000009099820 */ /* 0x000fe40000400000 */
[----:B-1----:R-:W5:Y:S04]  /*6db10*/  LDL R15, [R1+0xdc] ;  /* 0x0000dc00010f7983 */ /* 0x002f680000100800 */
[----:B------:R0:W-:Y:S01]  /*6db20*/  @!P1 STL [R1+0xa4], R17 ;  /* 0x0000a41101009387 */ /* 0x0001e20000100800 */
[----:B------:R-:W-:-:S03]  /*6db30*/  @!P1 FMUL R10, R10, 16777216 ;  /* 0x4b8000000a0a9820 */ /* 0x000fc60000400000 */
[----:B----4-:R-:W4:Y:S04]  /*6db40*/  LDL R16, [R1+0xd0] ;  /* 0x0000d00001107983 */ /* 0x010f280000100800 */
[----:B------:R-:W4:Y:S04]  /*6db50*/  LDL R18, [R1+0xc0] ;  /* 0x0000c00001127983 */ /* 0x000f280000100800 */
[----:B0-----:R-:W4:Y:S04]  /*6db60*/  LDL R17, [R1+0xcc] ;  /* 0x0000cc0001117983 */ /* 0x001f280000100800 */
[----:B------:R0:W-:Y:S04]  /*6db70*/  @!P1 STL [R1+0x98], R7 ;  /* 0x0000980701009387 */ /* 0x0001e80000100800 */
[----:B------:R-:W-:Y:S04]  /*6db80*/  @!P1 STL [R1+0x94], R4 ;  /* 0x0000940401009387 */ /* 0x000fe80000100800 */
[----:B------:R-:W4:Y:S04]  /*6db90*/  LDL R23, [R1+0xbc] ;  /* 0x0000bc0001177983 */ /* 0x000f280000100800 */
[----:B------:R1:W-:Y:S04]  /*6dba0*/  @!P1 STL [R1+0x88], R5 ;  /* 0x0000880501009387 */ /* 0x0003e80000100800 */
[----:B------:R-:W4:Y:S04]  /*6dbb0*/  LDL R24, [R1+0xb0] ;  /* 0x0000b00001187983 */ /* 0x000f280000100800 */
[----:B------:R0:W-:Y:S04]  /*6dbc0*/  @!P1 STL [R1+0x84], R9 ;  /* 0x0000840901009387 */ /* 0x0001e80000100800 */
[----:B------:R-:W4:Y:S04]  /*6dbd0*/  LDL R25, [R1+0xac] ;  /* 0x0000ac0001197983 */ /* 0x000f280000100800 */
[----:B------:R0:W-:Y:S04]  /*6dbe0*/  @!P1 STL [R1+0x78], R10 ;  /* 0x0000780a01009387 */ /* 0x0001e80000100800 */
[----:B------:R-:W4:Y:S04]  /*6dbf0*/  LDL R26, [R1+0xa0] ;  /* 0x0000a000011a7983 */ /* 0x000f280000100800 */
[----:B------:R-:W4:Y:S01]  /*6dc00*/  LDL R27, [R1+0x9c] ;  /* 0x00009c00011b7983 */ /* 0x000f220000100800 */
[----:B------:R-:W-:-:S03]  /*6dc10*/  @!P1 FMUL R22, R22, 16777216 ;  /* 0x4b80000016169820 */ /* 0x000fc60000400000 */
[----:B------:R-:W4:Y:S04]  /*6dc20*/  LDL R2, [R1+0x90] ;  /* 0x0000900001027983 */ /* 0x000f280000100800 */
[----:B------:R-:W4:Y:S04]  /*6dc30*/  LDL R3, [R1+0x8c] ;  /* 0x00008c0001037983 */ /* 0x000f280000100800 */
[----:B0-----:R-:W4:Y:S04]  /*6dc40*/  LDL R7, [R1+0x80] ;  /* 0x0000800001077983 */ /* 0x001f280000100800 */
[----:B-1----:R-:W4:Y:S01]  /*6dc50*/  LDL R5, [R1+0x7c] ;  /* 0x00007c0001057983 */ /* 0x002f220000100800 */
[----:B------:R-:W-:-:S03]  /*6dc60*/  MOV R4, R11 ;  /* 0x0000000b00047202 */ /* 0x000fc60000000f00 */
[----:B------:R-:W4:Y:S04]  /*6dc70*/  LDL R9, [R1+0x70] ;  /* 0x0000700001097983 */ /* 0x000f280000100800 */
[----:B------:R-:W4:Y:S04]  /*6dc80*/  LDL R10, [R1+0x6c] ;  /* 0x00006c00010a7983 */ /* 0x000f280000100800 */
[----:B------:R-:W-:Y:S01]  /*6dc90*/  STL [R1+0x2054], R22 ;  /* 0x0020541601007387 */ /* 0x000fe20000100800 */
[----:B--2---:R-:W-:-:S05]  /*6dca0*/  @!P1 FMUL R12, R12, 16777216 ;  /* 0x4b8000000c0c9820 */ /* 0x004fca0000400000 */
[----:B------:R0:W-:Y:S04]  /*6dcb0*/  @!P1 STL [R1+0x74], R12 ;  /* 0x0000740c01009387 */ /* 0x0001e80000100800 */
[----:B------:R-:W2:Y:S04]  /*6dcc0*/  LDL R11, [R1+0x68] ;  /* 0x00006800010b7983 */ /* 0x000ea80000100800 */
[----:B0-----:R-:W2:Y:S01]  /*6dcd0*/  LDL R12, [R1+0x64] ;  /* 0x00006400010c7983 */ /* 0x001ea20000100800 */
[----:B---3--:R-:W-:-:S05]  /*6dce0*/  @!P2 FMUL R13, R13, 16777216 ;  /* 0x4b8000000d0da820 */ /* 0x008fca0000400000 */
[----:B------:R0:W-:Y:S01]  /*6dcf0*/  @!P2 STL [R1+0xe0], R13 ;  /* 0x0000e00d0100a387 */ /* 0x0001e20000100800 */
[----:B-----5:R-:W-:Y:S01]  /*6dd00*/  @!P2 FMUL R15, R15, 16777216 ;  /* 0x4b8000000f0fa820 */ /* 0x020fe20000400000 */
[----:B0-----:R-:W-:-:S04]  /*6dd10*/  MOV R13, R14 ;  /* 0x0000000e000d7202 */ /* 0x001fc80000000f00 */
[----:B------:R0:W-:Y:S01]  /*6dd20*/  @!P2 STL [R1+0xdc], R15 ;  /* 0x0000dc0f0100a387 */ /* 0x0001e20000100800 */
[----:B----4-:R-:W-:-:S03]  /*6dd30*/  @!P2 FMUL R16, R16, 16777216 ;  /* 0x4b8000001010a820 */ /* 0x010fc60000400000 */
[----:B------:R-:W3:Y:S01]  /*6dd40*/  LDL R14, [R1+0x60] ;  /* 0x00006000010e7983 */ /* 0x000ee20000100800 */
[----:B------:R-:W-:-:S03]  /*6dd50*/  @!P2 FMUL R18, R18, 16777216 ;  /* 0x4b8000001212a820 */ /* 0x000fc60000400000 */
[----:B------:R1:W-:Y:S01]  /*6dd60*/  @!P2 STL [R1+0xd0], R16 ;  /* 0x0000d0100100a387 */ /* 0x0003e20000100800 */
[----:B------:R-:W-:-:S03]  /*6dd70*/  @!P2 FMUL R17, R17, 16777216 ;  /* 0x4b8000001111a820 */ /* 0x000fc60000400000 */
[----:B0-----:R-:W4:Y:S04]  /*6dd80*/  LDL R15, [R1+0x5c] ;  /* 0x00005c00010f7983 */ /* 0x001f280000100800 */
[----:B------:R0:W-:Y:S04]  /*6dd90*/  @!P2 STL [R1+0xcc], R17 ;  /* 0x0000cc110100a387 */ /* 0x0001e80000100800 */
[----:B-1----:R-:W2:Y:S01]  /*6dda0*/  LDL R16, [R1+0x58] ;  /* 0x0000580001107983 */ /* 0x002ea20000100800 */
[----:B------:R-:W-:-:S03]  /*6ddb0*/  @!P2 FMUL R23, R23, 16777216 ;  /* 0x4b8000001717a820 */ /* 0x000fc60000400000 */
[----:B------:R1:W-:Y:S04]  /*6ddc0*/  @!P2 STL [R1+0xc0], R18 ;  /* 0x0000c0120100a387 */ /* 0x0003e80000100800 */
[----:B0-----:R-:W2:Y:S01]  /*6ddd0*/  LDL R17, [R1+0x54] ;  /* 0x0000540001117983 */ /* 0x001ea20000100800 */
[----:B------:R-:W-:-:S03]  /*6dde0*/  @!P2 FMUL R24, R24, 16777216 ;  /* 0x4b8000001818a820 */ /* 0x000fc60000400000 */
[----:B-1----:R-:W2:Y:S01]  /*6ddf0*/  LDL R18, [R1+0x50] ;  /* 0x0000500001127983 */ /* 0x002ea20000100800 */
[----:B------:R-:W-:-:S03]  /*6de00*/  @!P2 FMUL R25, R25, 16777216 ;  /* 0x4b8000001919a820 */ /* 0x000fc60000400000 */
        /* <DEDUP_REMOVED lines=8> */
[----:B------:R-:W-:-:S03]  /*6de90*/  @!P2 FMUL R3, R3, 16777216 ;  /* 0x4b8000000303a820 */ /* 0x000fc60000400000 */
[----:B------:R0:W-:Y:S01]  /*6dea0*/  @!P2 STL [R1+0x90], R2 ;  /* 0x000090020100a387 */ /* 0x0001e20000100800 */
[----:B------:R-:W-:-:S03]  /*6deb0*/  @!P2 FMUL R7, R7, 16777216 ;  /* 0x4b8000000707a820 */ /* 0x000fc60000400000 */
[----:B------:R1:W-:Y:S01]  /*6dec0*/  @!P2 STL [R1+0x8c], R3 ;  /* 0x00008c030100a387 */ /* 0x0003e20000100800 */
[----:B------:R-:W-:-:S03]  /*6ded0*/  @!P2 FMUL R5, R5, 16777216 ;  /* 0x4b8000000505a820 */ /* 0x000fc60000400000 */
[----:B------:R-:W-:Y:S01]  /*6dee0*/  @!P2 STL [R1+0x80], R7 ;  /* 0x000080070100a387 */ /* 0x000fe20000100800 */
[----:B------:R-:W-:Y:S02]  /*6def0*/  @!P2 FMUL R21, R21, 16777216 ;  /* 0x4b8000001515a820 */ /* 0x000fe40000400000 */
[----:B------:R-:W-:Y:S01]  /*6df00*/  @!P2 FMUL R9, R9, 16777216 ;  /* 0x4b8000000909a820 */ /* 0x000fe20000400000 */
[----:B0-----:R-:W2:Y:S01]  /*6df10*/  LDL R2, [R1+0x4c] ;  /* 0x00004c0001027983 */ /* 0x001ea20000100800 */
[----:B------:R-:W-:-:S03]  /*6df20*/  @!P2 FMUL R10, R10, 16777216 ;  /* 0x4b8000000a0aa820 */ /* 0x000fc60000400000 */
[----:B------:R0:W-:Y:S04]  /*6df30*/  @!P2 STL [R1+0x7c], R5 ;  /* 0x00007c050100a387 */ /* 0x0001e80000100800 */
[----:B-1----:R-:W2:Y:S04]  /*6df40*/  LDL R3, [R1+0x48] ;  /* 0x0000480001037983 */ /* 0x002ea80000100800 */
[----:B------:R1:W-:Y:S04]  /*6df50*/  @!P2 STL [R1+0x70], R9 ;  /* 0x000070090100a387 */ /* 0x0003e80000100800 */
[----:B------:R0:W-:Y:S04]  /*6df60*/  @!P2 STL [R1+0x6c], R10 ;  /* 0x00006c0a0100a387 */ /* 0x0001e80000100800 */
[----:B------:R-:W-:Y:S01]  /*6df70*/  STL [R1+0x2058], R21 ;  /* 0x0020581501007387 */ /* 0x000fe20000100800 */
[----:B------:R-:W-:-:S02]  /*6df80*/  MOV R27, R4 ;  /* 0x00000004001b7202 */ /* 0x000fc40000000f00 */
[----:B------:R-:W-:Y:S01]  /*6df90*/  MOV R4, R20 ;  /* 0x0000001400047202 */ /* 0x000fe20000000f00 */
[----:B--2---:R-:W-:Y:S02]  /*6dfa0*/  @!P3 FMUL R11, R11, 16777216 ;  /* 0x4b8000000b0bb820 */ /* 0x004fe40000400000 */
[----:B------:R-:W-:-:S03]  /*6dfb0*/  @!P3 FMUL R12, R12, 16777216 ;  /* 0x4b8000000c0cb820 */ /* 0x000fc60000400000 */
[----:B------:R2:W-:Y:S04]  /*6dfc0*/  @!P3 STL [R1+0x68], R11 ;  /* 0x0000680b0100b387 */ /* 0x0005e80000100800 */
[----:B0-----:R-:W5:Y:S04]  /*6dfd0*/  LDL R5, [R1+0x38] ;  /* 0x0000380001057983 */ /* 0x001f680000100800 */
[----:B------:R0:W-:Y:S04]  /*6dfe0*/  @!P3 STL [R1+0x64], R12 ;  /* 0x0000640c0100b387 */ /* 0x0001e80000100800 */
[----:B-1----:R-:W5:Y:S04]  /*6dff0*/  LDL R9, [R1+0x34] ;  /* 0x0000340001097983 */ /* 0x002f680000100800 */
[----:B------:R-:W5:Y:S04]  /*6e000*/  LDL R10, [R1+0x30] ;  /* 0x00003000010a7983 */ /* 0x000f680000100800 */
[----:B------:R-:W5:Y:S01]  /*6e010*/  LDL R20, [R1+0x28] ;  /* 0x0000280001147983 */ /* 0x000f620000100800 */
[----:B------:R-:W-:Y:S01]  /*6e020*/  MOV R7, R13 ;  /* 0x0000000d00077202 */ /* 0x000fe20000000f00 */
[----:B---3--:R-:W-:-:S02]  /*6e030*/  @!P3 FMUL R14, R14, 16777216 ;  /* 0x4b8000000e0eb820 */ /* 0x008fc40000400000 */
[----:B----4-:R-:W-:-:S03]  /*6e040*/  @!P3 FMUL R15, R15, 16777216 ;  /* 0x4b8000000f0fb820 */ /* 0x010fc60000400000 */
[----:B------:R1:W-:Y:S04]  /*6e050*/  @!P3 STL [R1+0x60], R14 ;  /* 0x0000600e0100b387 */ /* 0x0003e80000100800 */
[----:B------:R3:W-:Y:S01]  /*6e060*/  @!P3 STL [R1+0x5c], R15 ;  /* 0x00005c0f0100b387 */ /* 0x0007e20000100800 */
[----:B--2---:R-:W-:-:S03]  /*6e070*/  @!P3 FMUL R16, R16, 16777216 ;  /* 0x4b8000001010b820 */ /* 0x004fc60000400000 */
[----:B------:R-:W2:Y:S04]  /*6e080*/  LDL R11, [R1+0x134] ;  /* 0x00013400010b7983 */ /* 0x000ea80000100800 */
[----:B------:R4:W-:Y:S01]  /*6e090*/  @!P3 STL [R1+0x58], R16 ;  /* 0x000058100100b387 */ /* 0x0009e20000100800 */
[----:B------:R-:W-:-:S03]  /*6e0a0*/  @!P3 FMUL R17, R17, 16777216 ;  /* 0x4b8000001111b820 */ /* 0x000fc60000400000 */
[----:B0-----:R-:W2:Y:S01]  /*6e0b0*/  LDL R12, [R1+0x130] ;  /* 0x00013000010c7983 */ /* 0x001ea20000100800 */
[----:B------:R-:W-:-:S03]  /*6e0c0*/  @!P3 FMUL R18, R18, 16777216 ;  /* 0x4b8000001212b820 */ /* 0x000fc60000400000 */
[----:B------:R0:W-:Y:S01]  /*6e0d0*/  @!P3 STL [R1+0x54], R17 ;  /* 0x000054110100b387 */ /* 0x0001e20000100800 */
[----:B------:R-:W-:-:S03]  /*6e0e0*/  IMAD.MOV.U32 R21, RZ, RZ, R27 ;  /* 0x000000ffff157224 */ /* 0x000fc600078e001b */
[----:B------:R-:W2:Y:S01]  /*6e0f0*/  LDL R13, [R1+0x12c] ;  /* 0x00012c00010d7983 */ /* 0x000ea20000100800 */
[----:B------:R-:W-:-:S03]  /*6e100*/  @!P3 FMUL R7, R7, 16777216 ;  /* 0x4b8000000707b820 */ /* 0x000fc60000400000 */
[----:B------:R0:W-:Y:S01]  /*6e110*/  @!P3 STL [R1+0x50], R18 ;  /* 0x000050120100b387 */ /* 0x0001e20000100800 */
[----:B------:R-:W-:-:S03]  /*6e120*/  @!P3 FMUL R4, R4, 16777216 ;  /* 0x4b8000000404b820 */ /* 0x000fc60000400000 */
[----:B-1----:R-:W2:Y:S04]  /*6e130*/  LDL R14, [R1+0x128] ;  /* 0x00012800010e7983 */ /* 0x002ea80000100800 */
[----:B---3--:R-:W3:Y:S04]  /*6e140*/  LDL R15, [R1+0x124] ;  /* 0x00012400010f7983 */ /* 0x008ee80000100800 */
[----:B----4-:R-:W4:Y:S04]  /*6e150*/  LDL R16, [R1+0x120] ;  /* 0x0001200001107983 */ /* 0x010f280000100800 */
[----:B0-----:R-:W4:Y:S04]  /*6e160*/  LDL R17, [R1+0x11c] ;  /* 0x00011c0001117983 */ /* 0x001f280000100800 */
[----:B------:R-:W4:Y:S04]  /*6e170*/  LDL R18, [R1+0x118] ;  /* 0x0001180001127983 */ /* 0x000f280000100800 */
[----:B------:R-:W4:Y:S04]  /*6e180*/  LDL R22, [R1+0x108] ;  /* 0x0001080001167983 */ /* 0x000f280000100800 */
[----:B------:R-:W4:Y:S01]  /*6e190*/  LDL R23, [R1+0x104] ;  /* 0x0001040001177983 */ /* 0x000f220000100800 */
[----:B------:R-:W-:-:S03]  /*6e1a0*/  @!P3 FMUL R2, R2, 16777216 ;  /* 0x4b8000000202b820 */ /* 0x000fc60000400000 */
[----:B------:R-:W4:Y:S04]  /*6e1b0*/  LDL R24, [R1+0x2c] ;  /* 0x00002c0001187983 */ /* 0x000f280000100800 */
[----:B------:R-:W4:Y:S01]  /*6e1c0*/  LDL R25, [R1+0x20] ;  /* 0x0000200001197983 */ /* 0x000f220000100800 */
[----:B------:R-:W-:-:S03]  /*6e1d0*/  @!P3 FMUL R3, R3, 16777216 ;  /* 0x4b8000000303b820 */ /* 0x000fc60000400000 */
[----:B------:R-:W4:Y:S04]  /*6e1e0*/  LDL R26, [R1+0x1c] ;  /* 0x00001c00011a7983 */ /* 0x000f280000100800 */
[----:B------:R-:W4:Y:S04]  /*6e1f0*/  LDL R27, [R1+0x18] ;  /* 0x00001800011b7983 */ /* 0x000f280000100800 */
[----:B------:R0:W-:Y:S04]  /*6e200*/  @!P3 STL [R1+0x4c], R2 ;  /* 0x00004c020100b387 */ /* 0x0001e80000100800 */
[----:B0-----:R-:W4:Y:S04]  /*6e210*/  LDL R2, [R1+0x14] ;  /* 0x0000140001027983 */ /* 0x001f280000100800 */
[----:B------:R0:W-:Y:S01]  /*6e220*/  @!P3 STL [R1+0x48], R3 ;  /* 0x000048030100b387 */ /* 0x0001e20000100800 */
[----:B------:R-:W-:-:S03]  /*6e230*/  @!P3 FMUL R8, R8, 16777216 ;  /* 0x4b8000000808b820 */ /* 0x000fc60000400000 */
[----:B0-----:R-:W4:Y:S04]  /*6e240*/  LDL R3, [R1+0x10] ;  /* 0x0000100001037983 */ /* 0x001f280000100800 */
[----:B------:R0:W-:Y:S04]  /*6e250*/  @!P3 STL [R1+0x44], R7 ;  /* 0x000044070100b387 */ /* 0x0001e80000100800 */
[----:B0-----:R-:W4:Y:S04]  /*6e260*/  LDL.LU R7, [R1+0x2094] ;  /* 0x0020940001077983 */ /* 0x001f280000300800 */
[----:B------:R0:W-:Y:S04]  /*6e270*/  @!P3 STL [R1+0x3c], R4 ;  /* 0x00003c040100b387 */ /* 0x0001e80000100800 */
[----:B0-----:R-:W4:Y:S01]  /*6e280*/  LDL.LU R4, [R1+0x2090] ;  /* 0x0020900001047983 */ /* 0x001f220000300800 */
[----:B-----5:R-:W-:-:S05]  /*6e290*/  @!P3 FMUL R5, R5, 16777216 ;  /* 0x4b8000000505b820 */ /* 0x020fca0000400000 */
[----:B------:R0:W-:Y:S01]  /*6e2a0*/  @!P3 STL [R1+0x38], R5 ;  /* 0x000038050100b387 */ /* 0x0001e20000100800 */
[----:B------:R-:W-:Y:S02]  /*6e2b0*/  @!P3 FMUL R9, R9, 16777216 ;  /* 0x4b8000000909b820 */ /* 0x000fe40000400000 */
[----:B------:R-:W-:Y:S01]  /*6e2c0*/  @!P3 FMUL R10, R10, 16777216 ;  /* 0x4b8000000a0ab820 */ /* 0x000fe20000400000 */
[----:B0-----:R-:W5:Y:S01]  /*6e2d0*/  LDL.LU R5, [R1+0x208c] ;  /* 0x00208c0001057983 */ /* 0x001f620000300800 */
[----:B------:R-:W-:-:S03]  /*6e2e0*/  @!P3 FMUL R20, R20, 16777216 ;  /* 0x4b8000001414b820 */ /* 0x000fc60000400000 */
[----:B------:R0:W-:Y:S04]  /*6e2f0*/  @!P3 STL [R1+0x34], R9 ;  /* 0x000034090100b387 */ /* 0x0001e80000100800 */
[----:B0-----:R-:W5:Y:S04]  /*6e300*/  LDL.LU R9, [R1+0x2088] ;  /* 0x0020880001097983 */ /* 0x001f680000300800 */
[----:B------:R0:W-:Y:S04]  /*6e310*/  @!P3 STL [R1+0x30], R10 ;  /* 0x0000300a0100b387 */ /* 0x0001e80000100800 */
[----:B0-----:R-:W5:Y:S04]  /*6e320*/  LDL.LU R10, [R1+0x2084] ;  /* 0x00208400010a7983 */ /* 0x001f680000300800 */
[----:B------:R0:W-:Y:S04]  /*6e330*/  @!P3 STL [R1+0x28], R20 ;  /* 0x000028140100b387 */ /* 0x0001e80000100800 */
[----:B0-----:R-:W5:Y:S04]  /*6e340*/  LDL.LU R20, [R1+0x2080] ;  /* 0x0020800001147983 */ /* 0x001f680000300800 */
[----:B------:R0:W-:Y:S04]  /*6e350*/  STL [R1+0x2024], R8 ;  /* 0x0020240801007387 */ /* 0x0001e80000100800 */
[----:B0-----:R-:W5:Y:S01]  /*6e360*/  LDL R8, [R1+0x110] ;  /* 0x0001100001087983 */ /* 0x001f620000100800 */
[----:B--2---:R-:W-:-:S02]  /*6e370*/  @!P4 FMUL R11, R11, 16777216 ;  /* 0x4b8000000b0bc820 */ /* 0x004fc40000400000 */
[----:B------:R-:W-:Y:S02]  /*6e380*/  @!P4 FMUL R12, R12, 16777216 ;  /* 0x4b8000000c0cc820 */ /* 0x000fe40000400000 */
[----:B------:R-:W-:Y:S01]  /*6e390*/  @!P4 FMUL R13, R13, 16777216 ;  /* 0x4b8000000d0dc820 */ /* 0x000fe20000400000 */
[----:B------:R0:W-:Y:S01]  /*6e3a0*/  @!P4 STL [R1+0x134], R11 ;  /* 0x0001340b0100c387 */ /* 0x0001e20000100800 */
[----:B------:R-:W-:Y:S02]  /*6e3b0*/  @!P4 FMUL R14, R14, 16777216 ;  /* 0x4b8000000e0ec820 */ /* 0x000fe40000400000 */
[----:B---3--:R-:W-:Y:S02]  /*6e3c0*/  @!P4 FMUL R15, R15, 16777216 ;  /* 0x4b8000000f0fc820 */ /* 0x008fe40000400000 */
[----:B----4-:R-:W-:Y:S01]  /*6e3d0*/  @!P4 FMUL R16, R16, 16777216 ;  /* 0x4b8000001010c820 */ /* 0x010fe20000400000 */
[----:B0-----:R-:W2:Y:S04]  /*6e3e0*/  LDL.LU R11, [R1+0x207c] ;  /* 0x00207c00010b7983 */ /* 0x001ea80000300800 */
[----:B------:R0:W-:Y:S01]  /*6e3f0*/  @!P4 STL [R1+0x130], R12 ;  /* 0x0001300c0100c387 */ /* 0x0001e20000100800 */
[----:B------:R-:W-:-:S02]  /*6e400*/  @!P4 FMUL R17, R17, 16777216 ;  /* 0x4b8000001111c820 */ /* 0x000fc40000400000 */
[----:B------:R-:W-:Y:S01]  /*6e410*/  @!P4 FMUL R18, R18, 16777216 ;  /* 0x4b8000001212c820 */ /* 0x000fe20000400000 */
[----:B0-----:R-:W3:Y:S04]  /*6e420*/  LDL.LU R12, [R1+0x2078] ;  /* 0x00207800010c7983 */ /* 0x001ee80000300800 */
[----:B------:R0:W-:Y:S01]  /*6e430*/  @!P4 STL [R1+0x12c], R13 ;  /* 0x00012c0d0100c387 */ /* 0x0001e20000100800 */
[----:B------:R-:W-:-:S03]  /*6e440*/  @!P4 FMUL R19, R19, 16777216 ;  /* 0x4b8000001313c820 */ /* 0x000fc60000400000 */
[----:B0-----:R-:W4:Y:S04]  /*6e450*/  LDL.LU R13, [R1+0x2074] ;  /* 0x00207400010d7983 */ /* 0x001f280000300800 */
[----:B------:R0:W-:Y:S01]  /*6e460*/  @!P4 STL [R1+0x128], R14 ;  /* 0x0001280e0100c387 */ /* 0x0001e20000100800 */
[----:B------:R-:W-:-:S03]  /*6e470*/  @!P4 FMUL R21, R21, 16777216 ;  /* 0x4b8000001515c820 */ /* 0x000fc60000400000 */
[----:B0-----:R-:W2:Y:S04]  /*6e480*/  LDL.LU R14, [R1+0x2070] ;  /* 0x00207000010e7983 */ /* 0x001ea80000300800 */
[----:B------:R0:W-:Y:S01]  /*6e490*/  @!P4 STL [R1+0x124], R15 ;  /* 0x0001240f0100c387 */ /* 0x0001e20000100800 */
[----:B------:R-:W-:Y:S02]  /*6e4a0*/  @!P4 FMUL R22, R22, 16777216 ;  /* 0x4b8000001616c820 */ /* 0x000fe40000400000 */
[----:B------:R-:W-:Y:S01]  /*6e4b0*/  @!P4 FMUL R23, R23, 16777216 ;  /* 0x4b8000001717c820 */ /* 0x000fe20000400000 */
[----:B0-----:R-:W2:Y:S04]  /*6e4c0*/  LDL.LU R15, [R1+0x206c] ;  /* 0x00206c00010f7983 */ /* 0x001ea80000300800 */
[----:B------:R0:W-:Y:S01]  /*6e4d0*/  @!P4 STL [R1+0x120], R16 ;  /* 0x000120100100c387 */ /* 0x0001e20000100800 */
[----:B------:R-:W-:-:S02]  /*6e4e0*/  @!P4 FMUL R24, R24, 16777216 ;  /* 0x4b8000001818c820 */ /* 0x000fc40000400000 */
[----:B------:R-:W-:Y:S01]  /*6e4f0*/  @!P4 FMUL R26, R26, 16777216 ;  /* 0x4b8000001a1ac820 */ /* 0x000fe20000400000 */
[----:B0-----:R-:W2:Y:S04]  /*6e500*/  LDL.LU R16, [R1+0x2068] ;  /* 0x0020680001107983 */ /* 0x001ea80000300800 */
[----:B------:R0:W-:Y:S01]  /*6e510*/  @!P4 STL [R1+0x11c], R17 ;  /* 0x00011c110100c387 */ /* 0x0001e20000100800 */
[----:B------:R-:W-:-:S03]  /*6e520*/  @!P4 FMUL R25, R25, 16777216 ;  /* 0x4b8000001919c820 */ /* 0x000fc60000400000 */
[----:B0-----:R-:W2:Y:S04]  /*6e530*/  LDL.LU R17, [R1+0x2064] ;  /* 0x0020640001117983 */ /* 0x001ea80000300800 */
[----:B------:R0:W-:Y:S01]  /*6e540*/  @!P4 STL [R1+0x118], R18 ;  /* 0x000118120100c387 */ /* 0x0001e20000100800 */
[----:B------:R-:W-:-:S03]  /*6e550*/  @!P5 FMUL R27, R27, 16777216 ;  /* 0x4b8000001b1bd820 */ /* 0x000fc60000400000 */
[----:B0-----:R-:W3:Y:S04]  /*6e560*/  LDL.LU R18, [R1+0x2060] ;  /* 0x0020600001127983 */ /* 0x001ee80000300800 */
[----:B------:R0:W-:Y:S01]  /*6e570*/  @!P4 STL [R1+0x114], R19 ;  /* 0x000114130100c387 */ /* 0x0001e20000100800 */
[----:B------:R-:W-:-:S03]  /*6e580*/  @!P5 FMUL R3, R3, 16777216 ;  /* 0x4b8000000303d820 */ /* 0x000fc60000400000 */
[----:B0-----:R-:W4:Y:S01]  /*6e590*/  LDL.LU R19, [R1+0x205c] ;  /* 0x00205c0001137983 */ /* 0x001f220000300800 */
[----:B------:R-:W-:Y:S02]  /*6e5a0*/  @!P5 FMUL R2, R2, 16777216 ;  /* 0x4b8000000202d820 */ /* 0x000fe40000400000 */
[----:B-----5:R-:W-:-:S05]  /*6e5b0*/  @!P4 FMUL R8, R8, 16777216 ;  /* 0x4b8000000808c820 */ /* 0x020fca0000400000 */
[----:B------:R-:W-:Y:S04]  /*6e5c0*/  @!P4 STL [R1+0x110], R8 ;  /* 0x000110080100c387 */ /* 0x000fe80000100800 */
[----:B------:R-:W-:Y:S04]  /*6e5d0*/  @!P4 STL [R1+0x10c], R21 ;  /* 0x00010c150100c387 */ /* 0x000fe80000100800 */
[----:B------:R-:W-:Y:S04]  /*6e5e0*/  @!P4 STL [R1+0x108], R22 ;  /* 0x000108160100c387 */ /* 0x000fe80000100800 */
[----:B------:R-:W-:Y:S04]  /*6e5f0*/  @!P4 STL [R1+0x104], R23 ;  /* 0x000104170100c387 */ /* 0x000fe80000100800 */
[----:B------:R0:W-:Y:S04]  /*6e600*/  @!P4 STL [R1+0x2c], R24 ;  /* 0x00002c180100c387 */ /* 0x0001e80000100800 */
[----:B------:R-:W-:Y:S04]  /*6e610*/  @!P4 STL [R1+0x1c], R26 ;  /* 0x00001c1a0100c387 */ /* 0x000fe80000100800 */
[----:B------:R-:W-:Y:S04]  /*6e620*/  @!P4 STL [R1+0x20], R25 ;  /* 0x000020190100c387 */ /* 0x000fe80000100800 */
[----:B0-----:R-:W5:Y:S04]  /*6e630*/  LDL.LU R24, [R1+0x338] ;  /* 0x0003380001187983 */ /* 0x001f680000300800 */
[----:B------:R-:W-:Y:S04]  /*6e640*/  @!P5 STL [R1+0x18], R27 ;  /* 0x0000181b0100d387 */ /* 0x000fe80000100800 */
[----:B------:R0:W-:Y:S04]  /*6e650*/  @!P5 STL [R1+0x10], R3 ;  /* 0x000010030100d387 */ /* 0x0001e80000100800 */
[----:B------:R1:W-:Y:S04]  /*6e660*/  @!P5 STL [R1+0x14], R2 ;  /* 0x000014020100d387 */ /* 0x0003e80000100800 */
[----:B0-----:R-:W5:Y:S04]  /*6e670*/  LDL.LU R3, [R1+0x334] ;  /* 0x0003340001037983 */ /* 0x001f680000300800 */
[----:B------:R-:W5:Y:S04]  /*6e680*/  LDL.LU R21, [R1+0x32c] ;  /* 0x00032c0001157983 */ /* 0x000f680000300800 */
[----:B------:R-:W5:Y:S04]  /*6e690*/  LDL.LU R22, [R1+0x328] ;  /* 0x0003280001167983 */ /* 0x000f680000300800 */
[----:B------:R-:W5:Y:S04]  /*6e6a0*/  LDL.LU R23, [R1+0x324] ;  /* 0x0003240001177983 */ /* 0x000f680000300800 */
[----:B------:R-:W5:Y:S04]  /*6e6b0*/  LDL.LU R25, [R1+0x320] ;  /* 0x0003200001197983 */ /* 0x000f680000300800 */
[----:B------:R-:W5:Y:S04]  /*6e6c0*/  LDL.LU R26, [R1+0x31c] ;  /* 0x00031c00011a7983 */ /* 0x000f680000300800 */
[----:B------:R-:W5:Y:S04]  /*6e6d0*/  LDL.LU R27, [R1+0x318] ;  /* 0x00031800011b7983 */ /* 0x000f680000300800 */
[----:B-1----:R-:W5:Y:S01]  /*6e6e0*/  LDL.LU R2, [R1+0x314] ;  /* 0x0003140001027983 */ /* 0x002f620000300800 */
[----:B------:R-:W-:-:S02]  /*6e6f0*/  LOP3.LUT P6, RZ, R0, 0x200, RZ, 0xc0, !PT ;  /* 0x0000020000ff7812 */ /* 0x000fc400078cc0ff */
[----:B------:R-:W-:-:S11]  /*6e700*/  LOP3.LUT R0, R0, 0xff7fffff, RZ, 0xc0, !PT ;  /* 0xff7fffff00007812 */ /* 0x000fd600078ec0ff */
[----:B------:R-:W-:-:S04]  /*6e710*/  @P6 LOP3.LUT R0, R0, 0x800000, RZ, 0xfc, !PT ;  /* 0x0080000000006812 */ /* 0x000fc800078efcff */
[C---:B------:R-:W-:Y:S02]  /*6e720*/  LOP3.LUT P6, RZ, R0.reuse, 0x100, RZ, 0xc0, !PT ;  /* 0x0000010000ff7812 */ /* 0x040fe400078cc0ff */
[----:B------:R-:W-:Y:S01]  /*6e730*/  LOP3.LUT R0, R0, 0xfeffffff, RZ, 0xc0, !PT ;  /* 0xfeffffff00007812 */ /* 0x000fe200078ec0ff */
[----:B------:R-:W-:Y:S02]  /*6e740*/  @!P5 FMUL R6, R6, 16777216 ;  /* 0x4b8000000606d820 */ /* 0x000fe40000400000 */
[----:B------:R-:W-:Y:S02]  /*6e750*/  @!P5 FMUL R7, R7, 16777216 ;  /* 0x4b8000000707d820 */ /* 0x000fe40000400000 */
[----:B------:R-:W-:Y:S02]  /*6e760*/  @!P5 FMUL R4, R4, 16777216 ;  /* 0x4b8000000404d820 */ /* 0x000fe40000400000 */
[----:B------:R-:W-:Y:S01]  /*6e770*/  @!P5 FMUL R5, R5, 16777216 ;  /* 0x4b8000000505d820 */ /* 0x000fe20000400000 */
[----:B------:R-:W-:Y:S03]  /*6e780*/  STL [R1+0x2008], R6 ;  /* 0x0020080601007387 */ /* 0x000fe60000100800 */
[----:B------:R-:W-:Y:S01]  /*6e790*/  @P6 LOP3.LUT R0, R0, 0x1000000, RZ, 0xfc, !PT ;  /* 0x0100000000006812 */ /* 0x000fe200078efcff */
[----:B--2---:R-:W-:Y:S01]  /*6e7a0*/  @!P5 FMUL R17, R17, 16777216 ;  /* 0x4b8000001111d820 */ /* 0x004fe20000400000 */
[----:B------:R-:W-:Y:S01]  /*6e7b0*/  STL [R1+0x200c], R7 ;  /* 0x00200c0701007387 */ /* 0x000fe20000100800 */
[----:B---3--:R-:W-:Y:S01]  /*6e7c0*/  @!P5 FMUL R18, R18, 16777216 ;  /* 0x4b8000001212d820 */ /* 0x008fe20000400000 */
[----:B------:R-:W-:Y:S01]  /*6e7d0*/  LOP3.LUT P6, RZ, R0, 0x80, RZ, 0xc0, !PT ;  /* 0x0000008000ff7812 */ /* 0x000fe200078cc0ff */
[----:B------:R-:W-:Y:S01]  /*6e7e0*/  @!P5 FMUL R16, R16, 16777216 ;  /* 0x4b8000001010d820 */ /* 0x000fe20000400000 */
[----:B------:R-:W-:Y:S01]  /*6e7f0*/  STL [R1+0x2010], R4 ;  /* 0x0020100401007387 */ /* 0x000fe20000100800 */
[----:B------:R-:W-:-:S02]  /*6e800*/  @!P5 FMUL R15, R15, 16777216 ;  /* 0x4b8000000f0fd820 */ /* 0x000fc40000400000 */
[----:B------:R-:W-:Y:S01]  /*6e810*/  @!P5 FMUL R14, R14, 16777216 ;  /* 0x4b8000000e0ed820 */ /* 0x000fe20000400000 */
[----:B------:R5:W-:Y:S01]  /*6e820*/  STL [R1+0x2014], R5 ;  /* 0x0020140501007387 */ /* 0x000be20000100800 */
[----:B----4-:R-:W-:-:S03]  /*6e830*/  @!P5 FMUL R13, R13, 16777216 ;  /* 0x4b8000000d0dd820 */ /* 0x010fc60000400000 */
[----:B------:R-:W-:Y:S04]  /*6e840*/  STL [R1+0x2018], R18 ;  /* 0x0020181201007387 */ /* 0x000fe80000100800 */
[----:B------:R-:W-:Y:S04]  /*6e850*/  STL [R1+0x201c], R17 ;  /* 0x00201c1101007387 */ /* 0x000fe80000100800 */
[----:B------:R-:W-:Y:S04]  /*6e860*/  STL [R1+0x2028], R16 ;  /* 0x0020281001007387 */ /* 0x000fe80000100800 */
[----:B------:R-:W-:Y:S04]  /*6e870*/  STL [R1+0x202c], R15 ;  /* 0x00202c0f01007387 */ /* 0x000fe80000100800 */
[----:B------:R-:W-:Y:S04]  /*6e880*/  STL [R1+0x2030], R14 ;  /* 0x0020300e01007387 */ /* 0x000fe80000100800 */
[----:B------:R-:W-:Y:S01]  /*6e890*/  STL [R1+0x2034], R13 ;  /* 0x0020340d01007387 */ /* 0x000fe20000100800 */
[----:B-----5:R-:W-:-:S02]  /*6e8a0*/  FSEL R5, R24, -INF , P6 ;  /* 0xff80000018057808 */ /* 0x020fc40003000000 */
[----:B------:R-:W-:-:S03]  /*6e8b0*/  LOP3.LUT P6, RZ, R0, 0x1000000, RZ, 0xc0, !PT ;  /* 0x0100000000ff7812 */ /* 0x000fc600078cc0ff */
[----:B------:R-:W-:Y:S04]  /*6e8c0*/  STL [R1+0x3c4], R5 ;  /* 0x0003c40501007387 */ /* 0x000fe80000100800 */
[----:B------:R-:W2:Y:S01]  /*6e8d0*/  LDL.LU R24, [R1+0x2d4] ;  /* 0x0002d40001187983 */ /* 0x000ea20000300800 */
[----:B------:R-:W-:-:S03]  /*6e8e0*/  FSEL R4, R3, -INF , P6 ;  /* 0xff80000003047808 */ /* 0x000fc60003000000 */
[----:B------:R-:W3:Y:S01]  /*6e8f0*/  LDL.LU R3, [R1+0x2d8] ;  /* 0x0002d80001037983 */ /* 0x000ee20000300800 */
[----:B------:R-:W-:Y:S01]  /*6e900*/  LOP3.LUT P6, RZ, R0, 0x800000, RZ, 0xc0, !PT ;  /* 0x0080000000ff7812 */ /* 0x000fe200078cc0ff */
[----:B------:R-:W-:Y:S02]  /*6e910*/  @!P5 FMUL R12, R12, 16777216 ;  /* 0x4b8000000c0cd820 */ /* 0x000fe40000400000 */
[----:B------:R-:W-:Y:S01]  /*6e920*/  @!P5 FMUL R11, R11, 16777216 ;  /* 0x4b8000000b0bd820 */ /* 0x000fe20000400000 */
[----:B------:R0:W-:Y:S01]  /*6e930*/  STL [R1+0x3c8], R4 ;  /* 0x0003c80401007387 */ /* 0x0001e20000100800 */
[----:B------:R-:W-:Y:S02]  /*6e940*/  @!P5 FMUL R10, R10, 16777216 ;  /* 0x4b8000000a0ad820 */ /* 0x000fe40000400000 */
[----:B------:R-:W-:Y:S01]  /*6e950*/  @!P5 FMUL R9, R9, 16777216 ;  /* 0x4b8000000909d820 */ /* 0x000fe20000400000 */
[C---:B------:R-:W-:Y:S01]  /*6e960*/  LOP3.LUT P5, RZ, R0.reuse, 0x400, RZ, 0xc0, !PT ;  /* 0x0000040000ff7812 */ /* 0x040fe200078ac0ff */
[----:B------:R-:W-:Y:S01]  /*6e970*/  @!P4 FMUL R19, R19, 16777216 ;  /* 0x4b8000001313c820 */ /* 0x000fe20000400000 */
[----:B------:R-:W-:Y:S01]  /*6e980*/  LOP3.LUT P4, RZ, R0, 0x800, RZ, 0xc0, !PT ;  /* 0x0000080000ff7812 */ /* 0x000fe2000788c0ff */
[----:B------:R-:W-:Y:S01]  /*6e990*/  @!P3 FMUL R20, R20, 16777216 ;  /* 0x4b8000001414b820 */ /* 0x000fe20000400000 */
[----:B0-----:R-:W-:-:S02]  /*6e9a0*/  FSEL R4, R21, -INF , P6 ;  /* 0xff80000015047808 */ /* 0x001fc40003000000 */
[----:B------:R-:W-:Y:S02]  /*6e9b0*/  LOP3.LUT P3, RZ, R0, 0x8000, RZ, 0xc0, !PT ;  /* 0x0000800000ff7812 */ /* 0x000fe4000786c0ff */
[----:B------:R-:W-:Y:S01]  /*6e9c0*/  FSEL R5, R22, -INF , P5 ;  /* 0xff80000016057808 */ /* 0x000fe20002800000 */
[----:B------:R0:W-:Y:S01]  /*6e9d0*/  STL [R1+0x3cc], R4 ;  /* 0x0003cc0401007387 */ /* 0x0001e20000100800 */
[C---:B------:R-:W-:Y:S02]  /*6e9e0*/  LOP3.LUT P2, RZ, R0.reuse, 0x100000, RZ, 0xc0, !PT ;  /* 0x0010000000ff7812 */ /* 0x040fe4000784c0ff */
[----:B------:R-:W-:Y:S01]  /*6e9f0*/  LOP3.LUT P1, RZ, R0, 0x200000, RZ, 0xc0, !PT ;  /* 0x0020000000ff7812 */ /* 0x000fe2000782c0ff */
[----:B------:R1:W-:Y:S01]  /*6ea00*/  STL [R1+0x3d0], R5 ;  /* 0x0003d00501007387 */ /* 0x0003e20000100800 */
[----:B------:R-:W-:Y:S02]  /*6ea10*/  FSEL R6, R25, -INF , P3 ;  /* 0xff80000019067808 */ /* 0x000fe40001800000 */
[----:B0-----:R-:W-:-:S02]  /*6ea20*/  FSEL R4, R23, -INF , P4 ;  /* 0xff80000017047808 */ /* 0x001fc40002000000 */
[----:B------:R-:W-:Y:S02]  /*6ea30*/  LOP3.LUT P0, RZ, R0, 0x40000, RZ, 0xc0, !PT ;  /* 0x0004000000ff7812 */ /* 0x000fe4000780c0ff */
[----:B-1----:R-:W-:Y:S01]  /*6ea40*/  FSEL R5, R26, -INF , P2 ;  /* 0xff8000001a057808 */ /* 0x002fe20001000000 */
[----:B------:R0:W-:Y:S01]  /*6ea50*/  STL [R1+0x3d4], R4 ;  /* 0x0003d40401007387 */ /* 0x0001e20000100800 */
[----:B------:R-:W-:-:S03]  /*6ea60*/  FSEL R2, R2, -INF , P0 ;  /* 0xff80000002027808 */ /* 0x000fc60000000000 */
[----:B------:R-:W-:Y:S04]  /*6ea70*/  STL [R1+0x3d8], R6 ;  /* 0x0003d80601007387 */ /* 0x000fe80000100800 */
[----:B------:R-:W4:Y:S01]  /*6ea80*/  LDL.LU R21, [R1+0x2dc] ;  /* 0x0002dc0001157983 */ /* 0x000f220000300800 */
[----:B0-----:R-:W-:-:S03]  /*6ea90*/  FSEL R4, R27, -INF , P1 ;  /* 0xff8000001b047808 */ /* 0x001fc60000800000 */
[----:B------:R-:W-:Y:S04]  /*6eaa0*/  STL [R1+0x3dc], R5 ;  /* 0x0003dc0501007387 */ /* 0x000fe80000100800 */
[----:B------:R-:W5:Y:S04]  /*6eab0*/  LDL.LU R15, [R1+0x2e0] ;  /* 0x0002e000010f7983 */ /* 0x000f680000300800 */
[----:B------:R-:W-:Y:S04]  /*6eac0*/  STL [R1+0x3e0], R4 ;  /* 0x0003e00401007387 */ /* 0x000fe80000100800 */
[----:B------:R-:W5:Y:S04]  /*6ead0*/  LDL.LU R25, [R1+0x2e4] ;  /* 0x0002e40001197983 */ /* 0x000f680000300800 */
[----:B------:R-:W5:Y:S04]  /*6eae0*/  LDL.LU R22, [R1+0x2e8] ;  /* 0x0002e80001167983 */ /* 0x000f680000300800 */
[----:B------:R-:W5:Y:S04]  /*6eaf0*/  LDL.LU R16, [R1+0x2ec] ;  /* 0x0002ec0001107983 */ /* 0x000f680000300800 */
[----:B------:R0:W-:Y:S04]  /*6eb00*/  STL [R1+0x3e4], R2 ;  /* 0x0003e40201007387 */ /* 0x0001e80000100800 */
[----:B------:R-:W5:Y:S04]  /*6eb10*/  LDL.LU R17, [R1+0x2f0] ;  /* 0x0002f00001117983 */ /* 0x000f680000300800 */
[----:B------:R-:W5:Y:S04]  /*6eb20*/  LDL.LU R18, [R1+0x2f4] ;  /* 0x0002f40001127983 */ /* 0x000f680000300800 */
[----:B0-----:R-:W0:Y:S01]  /*6eb30*/  S2R R2, SR_TID.X ;  /* 0x0000000000027919 */ /* 0x001e220000002100 */
[----:B------:R-:W-:-:S03]  /*6eb40*/  LOP3.LUT P6, RZ, R0, 0x400000, RZ, 0xc0, !PT ;  /* 0x0040000000ff7812 */ /* 0x000fc600078cc0ff */
[----:B------:R-:W5:Y:S01]  /*6eb50*/  LDL.LU R5, [R1+0x2f8] ;  /* 0x0002f80001057983 */ /* 0x000f620000300800 */
[----:B------:R-:W-:-:S03]  /*6eb60*/  LOP3.LUT P1, RZ, R0, 0x80000, RZ, 0xc0, !PT ;  /* 0x0008000000ff7812 */ /* 0x000fc6000782c0ff */
[----:B------:R1:W-:Y:S04]  /*6eb70*/  STL [R1+0x1ec8], R0 ;  /* 0x001ec80001007387 */ /* 0x0003e80000100800 */
[----:B------:R-:W5:Y:S01]  /*6eb80*/  LDL.LU R23, [R1+0x2fc] ;  /* 0x0002fc0001177983 */ /* 0x000f620000300800 */
[----:B0-----:R-:W-:-:S04]  /*6eb90*/  SHF.L.U32 R4, R2, 0x4, RZ ;  /* 0x0000000402047819 */ /* 0x001fc800000006ff */
[----:B-1----:R-:W-:Y:S02]  /*6eba0*/  LOP3.LUT R0, R4, 0x70, RZ, 0xc0, !PT ;  /* 0x0000007004007812 */ /* 0x002fe400078ec0ff */
[----:B------:R-:W5:Y:S01]  /*6ebb0*/  LDL.LU R4, [R1+0x300] ;  /* 0x0003000001047983 */ /* 0x000f620000300800 */
[----:B------:R-:W-:-:S03]  /*6ebc0*/  LOP3.LUT R2, R2, 0x60, RZ, 0xc0, !PT ;  /* 0x0000006002027812 */ /* 0x000fc600078ec0ff */
[----:B------:R-:W5:Y:S04]  /*6ebd0*/  LDL.LU R7, [R1+0x304] ;  /* 0x0003040001077983 */ /* 0x000f680000300800 */
[----:B------:R-:W5:Y:S01]  /*6ebe0*/  LDL.LU R26, [R1+0x308] ;  /* 0x00030800011a7983 */ /* 0x000f620000300800 */
[----:B------:R-:W-:-:S03]  /*6ebf0*/  LEA R0, R2, R0, 0x2 ;  /* 0x0000000002007211 */ /* 0x000fc600078e10ff */
[----:B------:R-:W5:Y:S04]  /*6ec00*/  LDL.LU R27, [R1+0x30c] ;  /* 0x00030c00011b7983 */ /* 0x000f680000300800 */
[----:B------:R-:W5:Y:S01]  /*6ec10*/  LDL.LU R2, [R1+0x310] ;  /* 0x0003100001027983 */ /* 0x000f620000300800 */
[----:B------:R-:W3:Y:S02]  /*6ec20*/  MUFU.RCP R29, R29 ;  /* 0x0000001d001d7308 */ /* 0x000ee40000001000 */
[C---:B---3--:R-:W-:Y:S02]  /*6ec30*/  FMUL R6, R29.reuse, R3 ;  /* 0x000000031d067220 */ /* 0x048fe40000400000 */
[----:B------:R-:W3:Y:S01]  /*6ec40*/  LDL.LU R3, [R1+0x294] ;  /* 0x0002940001037983 */ /* 0x000ee20000300800 */
[----:B--2---:R-:W-:-:S05]  /*6ec50*/  FMUL R0, R29, R24 ;  /* 0x000000181d007220 */ /* 0x004fca0000400000 */
[----:B------:R0:W-:Y:S04]  /*6ec60*/  STL [R1+0x374], R0 ;  /* 0x0003740001007387 */ /* 0x0001e80000100800 */
[----:B0-----:R-:W2:Y:S04]  /*6ec70*/  LDL.LU R0, [R1+0x29c] ;  /* 0x00029c0001007983 */ /* 0x001ea80000300800 */
[----:B------:R0:W-:Y:S04]  /*6ec80*/  STL [R1+0x370], R6 ;  /* 0x0003700601007387 */ /* 0x0001e80000100800 */
[----:B------:R-:W2:Y:S04]  /*6ec90*/  LDL.LU R13, [R1+0x2a0] ;  /* 0x0002a000010d7983 */ /* 0x000ea80000300800 */
[----:B------:R-:W2:Y:S04]  /*6eca0*/  LDL.LU R14, [R1+0x2a4] ;  /* 0x0002a400010e7983 */ /* 0x000ea80000300800 */
[----:B0-----:R-:W2:Y:S04]  /*6ecb0*/  LDL.LU R6, [R1+0x2a8] ;  /* 0x0002a80001067983 */ /* 0x001ea80000300800 */
[----:B------:R-:W2:Y:S04]  /*6ecc0*/  LDL.LU R8, [R1+0x2ac] ;  /* 0x0002ac0001087983 */ /* 0x000ea80000300800 */
[----:B------:R-:W2:Y:S01]  /*6ecd0*/  LDL.LU R24, [R1+0x2b0] ;  /* 0x0002b00001187983 */ /* 0x000ea20000300800 */
[----:B----4-:R-:W-:-:S05]  /*6ece0*/  FMUL R21, R29, R21 ;  /* 0x000000151d157220 */ /* 0x010fca0000400000 */
[----:B------:R0:W-:Y:S01]  /*6ecf0*/  STL [R1+0x36c], R21 ;  /* 0x00036c1501007387 */ /* 0x0001e20000100800 */
[----:B-----5:R-:W-:-:S03]  /*6ed00*/  FMUL R15, R29, R15 ;  /* 0x0000000f1d0f7220 */ /* 0x020fc60000400000 */
[----:B0-----:R-:W4:Y:S01]  /*6ed10*/  LDL.LU R21, [R1+0x2058] ;  /* 0x0020580001157983 */ /* 0x001f220000300800 */
[----:B------:R-:W-:-:S03]  /*6ed20*/  FMUL R25, R29, R25 ;  /* 0x000000191d197220 */ /* 0x000fc60000400000 */
[----:B------:R0:W-:Y:S01]  /*6ed30*/  STL [R1+0x368], R15 ;  /* 0x0003680f01007387 */ /* 0x0001e20000100800 */
[C---:B------:R-:W-:Y:S02]  /*6ed40*/  FMUL R22, R29.reuse, R22 ;  /* 0x000000161d167220 */ /* 0x040fe40000400000 */
[C---:B------:R-:W-:Y:S01]  /*6ed50*/  FMUL R16, R29.reuse, R16 ;  /* 0x000000101d107220 */ /* 0x040fe20000400000 */
[----:B0-----:R-:W5:Y:S01]  /*6ed60*/  LDL.LU R15, [R1+0x2b4] ;  /* 0x0002b400010f7983 */ /* 0x001f620000300800 */
[----:B------:R-:W-:-:S03]  /*6ed70*/  FMUL R17, R29, R17 ;  /* 0x000000111d117220 */ /* 0x000fc60000400000 */
[----:B------:R0:W-:Y:S01]  /*6ed80*/  STL [R1+0x364], R25 ;  /* 0x0003641901007387 */ /* 0x0001e20000100800 */
[----:B------:R-:W-:-:S03]  /*6ed90*/  FMUL R18, R29, R18 ;  /* 0x000000121d127220 */ /* 0x000fc60000400000 */
[----:B0-----:R-:W4:Y:S01]  /*6eda0*/  LDL.LU R25, [R1+0x2b8] ;  /* 0x0002b80001197983 */ /* 0x001f220000300800 */
[----:B------:R-:W-:-:S03]  /*6edb0*/  FMUL R5, R29, R5 ;  /* 0x000000051d057220 */ /* 0x000fc60000400000 */
[----:B------:R0:W-:Y:S01]  /*6edc0*/  STL [R1+0x360], R22 ;  /* 0x0003601601007387 */ /* 0x0001e20000100800 */
[----:B------:R-:W-:-:S03]  /*6edd0*/  FMUL R23, R29, R23 ;  /* 0x000000171d177220 */ /* 0x000fc60000400000 */
[----:B0-----:R-:W4:Y:S04]  /*6ede0*/  LDL.LU R22, [R1+0x2054] ;  /* 0x0020540001167983 */ /* 0x001f280000300800 */
[----:B------:R0:W-:Y:S04]  /*6edf0*/  STL [R1+0x35c], R16 ;  /* 0x00035c1001007387 */ /* 0x0001e80000100800 */
[----:B0-----:R-:W4:Y:S01]  /*6ee00*/  LDL.LU R16, [R1+0x2bc] ;  /* 0x0002bc0001107983 */ /* 0x001f220000300800 */
[----:B------:R-:W-:-:S03]  /*6ee10*/  FMUL R4, R29, R4 ;  /* 0x000000041d047220 */ /* 0x000fc60000400000 */
[----:B------:R0:W-:Y:S01]  /*6ee20*/  STL [R1+0x358], R17 ;  /* 0x0003581101007387 */ /* 0x0001e20000100800 */
[C---:B------:R-:W-:Y:S02]  /*6ee30*/  FMUL R7, R29.reuse, R7 ;  /* 0x000000071d077220 */ /* 0x040fe40000400000 */
[C---:B------:R-:W-:Y:S01]  /*6ee40*/  FMUL R26, R29.reuse, R26 ;  /* 0x0000001a1d1a7220 */ /* 0x040fe20000400000 */
[----:B0-----:R-:W4:Y:S04]  /*6ee50*/  LDL.LU R17, [R1+0x2c0] ;  /* 0x0002c00001117983 */ /* 0x001f280000300800 */
[----:B------:R0:W-:Y:S01]  /*6ee60*/  STL [R1+0x2f0], R18 ;  /* 0x0002f01201007387 */ /* 0x0001e20000100800 */
[----:B------:R-:W-:-:S03]  /*6ee70*/  FMUL R27, R29, R27 ;  /* 0x0000001b1d1b7220 */ /* 0x000fc60000400000 */
[----:B0-----:R-:W4:Y:S04]  /*6ee80*/  LDL.LU R18, [R1+0x2c4] ;  /* 0x0002c40001127983 */ /* 0x001f280000300800 */
[----:B------:R0:W-:Y:S01]  /*6ee90*/  STL [R1+0x2ec], R5 ;  /* 0x0002ec0501007387 */ /* 0x0001e20000100800 */
[----:B------:R-:W-:-:S03]  /*6eea0*/  FMUL R29, R29, R2 ;  /* 0x000000021d1d7220 */ /* 0x000fc60000400000 */
[----:B0-----:R-:W4:Y:S04]  /*6eeb0*/  LDL.LU R5, [R1+0x2c8] ;  /* 0x0002c80001057983 */ /* 0x001f280000300800 */
[----:B------:R0:W-:Y:S04]  /*6eec0*/  STL [R1+0x2e8], R23 ;  /* 0x0002e81701007387 */ /* 0x0001e80000100800 */
[----:B0-----:R-:W5:Y:S04]  /*6eed0*/  LDL.LU R23, [R1+0x2050] ;  /* 0x0020500001177983 */ /* 0x001f680000300800 */
        /* <DEDUP_REMOVED lines=8> */
[----:B------:R-:W5:Y:S04]  /*6ef60*/  LDL.LU R2, [R1+0x2044] ;  /* 0x0020440001027983 */ /* 0x000f680000300800 */
[----:B------:R0:W-:Y:S04]  /*6ef70*/  STL [R1+0x2d4], R29 ;  /* 0x0002d41d01007387 */ /* 0x0001e80000100800 */
[----:B0-----:R-:W5:Y:S01]  /*6ef80*/  LDL.LU R29, [R1+0x298] ;  /* 0x00029800011d7983 */ /* 0x001f620000300800 */
[----:B------:R-:W3:Y:S02]  /*6ef90*/  MUFU.RCP R28, R28 ;  /* 0x0000001c001c7308 */ /* 0x000ee40000001000 */
[----:B---3--:R-:W-:-:S05]  /*6efa0*/  FMUL R3, R28, R3 ;  /* 0x000000031c037220 */ /* 0x008fca0000400000 */
[----:B------:R0:W-:Y:S04]  /*6efb0*/  STL [R1+0x354], R3 ;  /* 0x0003540301007387 */ /* 0x0001e80000100800 */
[----:B0-----:R-:W3:Y:S01]  /*6efc0*/  LDL.LU R3, [R1+0x2040] ;  /* 0x0020400001037983 */ /* 0x001ee20000300800 */
[C---:B--2---:R-:W-:Y:S02]  /*6efd0*/  FMUL R0, R28.reuse, R0 ;  /* 0x000000001c007220 */ /* 0x044fe40000400000 */
[C---:B----4-:R-:W-:Y:S02]  /*6efe0*/  FMUL R5, R28.reuse, R5 ;  /* 0x000000051c057220 */ /* 0x050fe40000400000 */
[----:B-----5:R-:W-:-:S05]  /*6eff0*/  FMUL R29, R28, R29 ;  /* 0x0000001d1c1d7220 */ /* 0x020fca0000400000 */
[----:B------:R0:W-:Y:S04]  /*6f000*/  STL [R1+0x350], R29 ;  /* 0x0003501d01007387 */ /* 0x0001e80000100800 */
[----:B------:R1:W-:Y:S01]  /*6f010*/  STL [R1+0x34c], R0 ;  /* 0x00034c0001007387 */ /* 0x0003e20000100800 */
[C---:B0-----:R-:W-:Y:S02]  /*6f020*/  FMUL R29, R28.reuse, R13 ;  /* 0x0000000d1c1d7220 */ /* 0x041fe40000400000 */
[C---:B------:R-:W-:Y:S02]  /*6f030*/  FMUL R13, R28.reuse, R6 ;  /* 0x000000061c0d7220 */ /* 0x040fe40000400000 */
[C---:B-1----:R-:W-:Y:S01]  /*6f040*/  FMUL R0, R28.reuse, R14 ;  /* 0x0000000e1c007220 */ /* 0x042fe20000400000 */
[----:B------:R-:W-:Y:S01]  /*6f050*/  STL [R1+0x348], R29 ;  /* 0x0003481d01007387 */ /* 0x000fe20000100800 */
[----:B------:R-:W-:-:S03]  /*6f060*/  FMUL R6, R28, R8 ;  /* 0x000000081c067220 */ /* 0x000fc60000400000 */
[----:B------:R0:W-:Y:S04]  /*6f070*/  STL [R1+0x344], R0 ;  /* 0x0003440001007387 */ /* 0x0001e80000100800 */
[----:B------:R1:W-:Y:S01]  /*6f080*/  STL [R1+0x340], R13 ;  /* 0x0003400d01007387 */ /* 0x0003e20000100800 */
[----:B0-----:R-:W-:-:S03]  /*6f090*/  FMUL R0, R28, R24 ;  /* 0x000000181c007220 */ /* 0x001fc60000400000 */
[----:B------:R-:W2:Y:S01]  /*6f0a0*/  LDL.LU R24, [R1+0x258] ;  /* 0x0002580001187983 */ /* 0x000ea20000300800 */
[----:B-1----:R-:W-:-:S03]  /*6f0b0*/  FMUL R13, R28, R15 ;  /* 0x0000000f1c0d7220 */ /* 0x002fc60000400000 */
[----:B------:R0:W-:Y:S04]  /*6f0c0*/  STL [R1+0x33c], R6 ;  /* 0x00033c0601007387 */ /* 0x0001e80000100800 */
[----:B0-----:R-:W4:Y:S04]  /*6f0d0*/  LDL.LU R6, [R1+0x25c] ;  /* 0x00025c0001067983 */ /* 0x001f280000300800 */
[----:B------:R0:W-:Y:S04]  /*6f0e0*/  STL [R1+0x338], R0 ;  /* 0x0003380001007387 */ /* 0x0001e80000100800 */
[----:B------:R-:W5:Y:S01]  /*6f0f0*/  LDL.LU R8, [R1+0x260] ;  /* 0x0002600001087983 */ /* 0x000f620000300800 */
[----:B0-----:R-:W-:-:S03]  /*6f100*/  FMUL R0, R28, R25 ;  /* 0x000000191c007220 */ /* 0x001fc60000400000 */
[----:B------:R-:W5:Y:S04]  /*6f110*/  LDL.LU R25, [R1+0x264] ;  /* 0x0002640001197983 */ /* 0x000f680000300800 */
[----:B------:R-:W-:Y:S04]  /*6f120*/  STL [R1+0x2b0], R13 ;  /* 0x0002b00d01007387 */ /* 0x000fe80000100800 */
[----:B------:R-:W5:Y:S04]  /*6f130*/  LDL.LU R14, [R1+0x26c] ;  /* 0x00026c00010e7983 */ /* 0x000f680000300800 */
[----:B------:R0:W-:Y:S01]  /*6f140*/  STL [R1+0x2ac], R0 ;  /* 0x0002ac0001007387 */ /* 0x0001e20000100800 */
[----:B------:R-:W3:Y:S03]  /*6f150*/  MUFU.RCP R27, R27 ;  /* 0x0000001b001b7308 */ /* 0x000ee60000001000 */
[----:B------:R-:W5:Y:S04]  /*6f160*/  LDL.LU R29, [R1+0x274] ;  /* 0x00027400011d7983 */ /* 0x000f680000300800 */
[----:B------:R-:W5:Y:S01]  /*6f170*/  LDL.LU R15, [R1+0x278] ;  /* 0x00027800010f7983 */ /* 0x000f620000300800 */
[----:B0-----:R-:W-:-:S02]  /*6f180*/  FMUL R0, R28, R16 ;  /* 0x000000101c007220 */ /* 0x001fc40000400000 */
[----:B------:R-:W-:-:S03]  /*6f190*/  FMUL R13, R28, R18 ;  /* 0x000000121c0d7220 */ /* 0x000fc60000400000 */
[----:B------:R0:W-:Y:S04]  /*6f1a0*/  STL [R1+0x2a8], R0 ;  /* 0x0002a80001007387 */ /* 0x0001e80000100800 */
[----:B------:R-:W5:Y:S01]  /*6f1b0*/  LDL.LU R16, [R1+0x27c] ;  /* 0x00027c0001107983 */ /* 0x000f620000300800 */
[----:B0-----:R-:W-:-:S05]  /*6f1c0*/  FMUL R0, R28, R17 ;  /* 0x000000111c007220 */ /* 0x001fca0000400000 */
[----:B------:R0:W-:Y:S01]  /*6f1d0*/  STL [R1+0x2a4], R0 ;  /* 0x0002a40001007387 */ /* 0x0001e20000100800 */
[----:B---3--:R-:W-:-:S03]  /*6f1e0*/  FMUL R3, R27, R3 ;  /* 0x000000031b037220 */ /* 0x008fc60000400000 */
[----:B0-----:R-:W3:Y:S04]  /*6f1f0*/  LDL.LU R0, [R1+0x288] ;  /* 0x0002880001007983 */ /* 0x001ee80000300800 */
[----:B------:R-:W-:Y:S04]  /*6f200*/  STL [R1+0x2a0], R13 ;  /* 0x0002a00d01007387 */ /* 0x000fe80000100800 */
[----:B------:R-:W3:Y:S04]  /*6f210*/  LDL.LU R17, [R1+0x28c] ;  /* 0x00028c0001117983 */ /* 0x000ee80000300800 */
[----:B------:R0:W-:Y:S04]  /*6f220*/  STL [R1+0x29c], R5 ;  /* 0x00029c0501007387 */ /* 0x0001e80000100800 */
[----:B------:R-:W3:Y:S01]  /*6f230*/  LDL.LU R18, [R1+0x290] ;  /* 0x0002900001127983 */ /* 0x000ee20000300800 */
[----:B0-----:R-:W-:-:S02]  /*6f240*/  FMUL R5, R28, R4 ;  /* 0x000000041c057220 */ /* 0x001fc40000400000 */
[----:B------:R-:W-:Y:S02]  /*6f250*/  FMUL R4, R28, R7 ;  /* 0x000000071c047220 */ /* 0x000fe40000400000 */
[----:B------:R-:W3:Y:S01]  /*6f260*/  LDL.LU R28, [R1+0x280] ;  /* 0x00028000011c7983 */ /* 0x000ee20000300800 */
[----:B------:R-:W-:-:S03]  /*6f270*/  FMUL R2, R27, R2 ;  /* 0x000000021b027220 */ /* 0x000fc60000400000 */
[----:B------:R0:W-:Y:S04]  /*6f280*/  STL [R1+0x298], R5 ;  /* 0x0002980501007387 */ /* 0x0001e80000100800 */
[----:B------:R-:W-:Y:S04]  /*6f290*/  STL [R1+0x294], R4 ;  /* 0x0002940401007387 */ /* 0x000fe80000100800 */
[----:B0-----:R-:W3:Y:S04]  /*6f2a0*/  LDL.LU R5, [R1+0x210] ;  /* 0x0002100001057983 */ /* 0x001ee80000300800 */
[----:B------:R0:W-:Y:S04]  /*6f2b0*/  STL [R1+0x1f08], R3 ;  /* 0x001f080301007387 */ /* 0x0001e80000100800 */
[----:B0-----:R-:W3:Y:S04]  /*6f2c0*/  LDL.LU R3, [R1+0x270] ;  /* 0x0002700001037983 */ /* 0x001ee80000300800 */
[----:B------:R-:W3:Y:S04]  /*6f2d0*/  LDL.LU R13, [R1+0x214] ;  /* 0x00021400010d7983 */ /* 0x000ee80000300800 */
[----:B------:R-:W3:Y:S04]  /*6f2e0*/  LDL.LU R4, [R1+0x218] ;  /* 0x0002180001047983 */ /* 0x000ee80000300800 */
[----:B------:R-:W3:Y:S04]  /*6f2f0*/  LDL.LU R7, [R1+0x21c] ;  /* 0x00021c0001077983 */ /* 0x000ee80000300800 */
[----:B------:R0:W-:Y:S04]  /*6f300*/  STL [R1+0x1f0c], R2 ;  /* 0x001f0c0201007387 */ /* 0x0001e80000100800 */
[----:B0-----:R-:W3:Y:S01]  /*6f310*/  LDL.LU R2, [R1+0x268] ;  /* 0x0002680001027983 */ /* 0x001ee20000300800 */
[----:B--2---:R-:W-:-:S05]  /*6f320*/  FMUL R24, R27, R24 ;  /* 0x000000181b187220 */ /* 0x004fca0000400000 */
[----:B------:R0:W-:Y:S01]  /*6f330*/  STL [R1+0x328], R24 ;  /* 0x0003281801007387 */ /* 0x0001e20000100800 */
[----:B----4-:R-:W-:-:S03]  /*6f340*/  FMUL R6, R27, R6 ;  /* 0x000000061b067220 */ /* 0x010fc60000400000 */
[----:B0-----:R-:W2:Y:S04]  /*6f350*/  LDL.LU R24, [R1+0x203c] ;  /* 0x00203c0001187983 */ /* 0x001ea80000300800 */
[----:B------:R0:W-:Y:S01]  /*6f360*/  STL [R1+0x324], R6 ;  /* 0x0003240601007387 */ /* 0x0001e20000100800 */
[----:B-----5:R-:W-:-:S03]  /*6f370*/  FMUL R8, R27, R8 ;  /* 0x000000081b087220 */ /* 0x020fc60000400000 */
[----:B0-----:R-:W4:Y:S01]  /*6f380*/  LDL.LU R6, [R1+0x220] ;  /* 0x0002200001067983 */ /* 0x001f220000300800 */
[----:B------:R-:W-:-:S03]  /*6f390*/  FMUL R25, R27, R25 ;  /* 0x000000191b197220 */ /* 0x000fc60000400000 */
[----:B------:R0:W-:Y:S04]  /*6f3a0*/  STL [R1+0x320], R8 ;  /* 0x0003200801007387 */ /* 0x0001e80000100800 */
[----:B0-----:R-:W5:Y:S04]  /*6f3b0*/  LDL.LU R8, [R1+0x224] ;  /* 0x0002240001087983 */ /* 0x001f680000300800 */
[----:B------:R0:W-:Y:S04]  /*6f3c0*/  STL [R1+0x31c], R25 ;  /* 0x00031c1901007387 */ /* 0x0001e80000100800 */
[----:B0-----:R-:W2:Y:S01]  /*6f3d0*/  LDL.LU R25, [R1+0x2038] ;  /* 0x0020380001197983 */ /* 0x001ea20000300800 */
[----:B---3--:R-:W-:-:S05]  /*6f3e0*/  FMUL R2, R27, R2 ;  /* 0x000000021b027220 */ /* 0x008fca0000400000 */
[----:B------:R0:W-:Y:S02]  /*6f3f0*/  STL [R1+0x318], R2 ;  /* 0x0003180201007387 */ /* 0x0001e40000100800 */
[C---:B0-----:R-:W-:Y:S02]  /*6f400*/  FMUL R2, R27.reuse, R14 ;  /* 0x0000000e1b027220 */ /* 0x041fe40000400000 */
[----:B------:R-:W3:Y:S01]  /*6f410*/  LDL.LU R14, [R1+0x228] ;  /* 0x00022800010e7983 */ /* 0x000ee20000300800 */
[----:B------:R-:W-:-:S03]  /*6f420*/  FMUL R29, R27, R29 ;  /* 0x0000001d1b1d7220 */ /* 0x000fc60000400000 */
[----:B------:R0:W-:Y:S01]  /*6f430*/  STL [R1+0x314], R2 ;  /* 0x0003140201007387 */ /* 0x0001e20000100800 */
[----:B------:R-:W1:Y:S01]  /*6f440*/  MUFU.RCP R26, R26 ;  /* 0x0000001a001a7308 */ /* 0x000e620000001000 */
[C---:B0-----:R-:W-:Y:S02]  /*6f450*/  FMUL R2, R27.reuse, R3 ;  /* 0x000000031b027220 */ /* 0x041fe40000400000 */
[----:B------:R-:W-:-:S03]  /*6f460*/  FMUL R3, R27, R15 ;  /* 0x0000000f1b037220 */ /* 0x000fc60000400000 */
[----:B------:R0:W-:Y:S04]  /*6f470*/  STL [R1+0x26c], R2 ;  /* 0x00026c0201007387 */ /* 0x0001e80000100800 */
[----:B------:R1:W-:Y:S01]  /*6f480*/  STL [R1+0x268], R29 ;  /* 0x0002681d01007387 */ /* 0x0003e20000100800 */
[----:B0-----:R-:W-:-:S03]  /*6f490*/  FMUL R2, R27, R16 ;  /* 0x000000101b027220 */ /* 0x001fc60000400000 */
[----:B-1----:R-:W2:Y:S04]  /*6f4a0*/  LDL.LU R29, [R1+0x22c] ;  /* 0x00022c00011d7983 */ /* 0x002ea80000300800 */
[----:B------:R0:W-:Y:S04]  /*6f4b0*/  STL [R1+0x264], R3 ;  /* 0x0002640301007387 */ /* 0x0001e80000100800 */
[----:B------:R-:W2:Y:S04]  /*6f4c0*/  LDL.LU R15, [R1+0x230] ;  /* 0x00023000010f7983 */ /* 0x000ea80000300800 */
[----:B------:R1:W-:Y:S01]  /*6f4d0*/  STL [R1+0x260], R2 ;  /* 0x0002600201007387 */ /* 0x0003e20000100800 */
[----:B0-----:R-:W-:-:S03]  /*6f4e0*/  FMUL R3, R27, R0 ;  /* 0x000000001b037220 */ /* 0x001fc60000400000 */
[----:B------:R-:W2:Y:S01]  /*6f4f0*/  LDL.LU R16, [R1+0x234] ;  /* 0x0002340001107983 */ /* 0x000ea20000300800 */
[C---:B------:R-:W-:Y:S02]  /*6f500*/  FMUL R0, R27.reuse, R17 ;  /* 0x000000111b007220 */ /* 0x040fe40000400000 */
[----:B-1----:R-:W-:-:S05]  /*6f510*/  FMUL R2, R27, R28 ;  /* 0x0000001c1b027220 */ /* 0x002fca0000400000 */
[----:B------:R0:W-:Y:S04]  /*6f520*/  STL [R1+0x25c], R2 ;  /* 0x00025c0201007387 */ /* 0x0001e80000100800 */
[----:B------:R1:W-:Y:S01]  /*6f530*/  STL [R1+0x258], R3 ;  /* 0x0002580301007387 */ /* 0x0003e20000100800 */
[----:B0-----:R-:W-:-:S03]  /*6f540*/  FMUL R2, R27, R18 ;  /* 0x000000121b027220 */ /* 0x001fc60000400000 */
[----:B------:R-:W2:Y:S04]  /*6f550*/  LDL.LU R27, [R1+0x23c] ;  /* 0x00023c00011b7983 */ /* 0x000ea80000300800 */
[----:B------:R0:W-:Y:S01]  /*6f560*/  STL [R1+0x254], R0 ;  /* 0x0002540001007387 */ /* 0x0001e20000100800 */
[----:B-1----:R-:W-:-:S03]  /*6f570*/  FMUL R3, R26, R13 ;  /* 0x0000000d1a037220 */ /* 0x002fc60000400000 */
[----:B0-----:R-:W2:Y:S04]  /*6f580*/  LDL.LU R0, [R1+0x240] ;  /* 0x0002400001007983 */ /* 0x001ea80000300800 */
[----:B------:R0:W-:Y:S04]  /*6f590*/  STL [R1+0x250], R2 ;  /* 0x0002500201007387 */ /* 0x0001e80000100800 */
[----:B------:R-:W2:Y:S04]  /*6f5a0*/  LDL.LU R17, [R1+0x244] ;  /* 0x0002440001117983 */ /* 0x000ea80000300800 */
[----:B------:R-:W2:Y:S01]  /*6f5b0*/  LDL.LU R18, [R1+0x248] ;  /* 0x0002480001127983 */ /* 0x000ea20000300800 */
[----:B0-----:R-:W-:-:S03]  /*6f5c0*/  FMUL R2, R26, R5 ;  /* 0x000000051a027220 */ /* 0x001fc60000400000 */
[----:B------:R-:W2:Y:S04]  /*6f5d0*/  LDL.LU R5, [R1+0x24c] ;  /* 0x00024c0001057983 */ /* 0x000ea80000300800 */
[----:B------:R0:W-:Y:S02]  /*6f5e0*/  STL [R1+0x310], R2 ;  /* 0x0003100201007387 */ /* 0x0001e40000100800 */
[----:B0-----:R-:W-:-:S05]  /*6f5f0*/  FMUL R2, R26, R4 ;  /* 0x000000041a027220 */ /* 0x001fca0000400000 */
[----:B------:R-:W-:Y:S04]  /*6f600*/  STL [R1+0x1f10], R2 ;  /* 0x001f100201007387 */ /* 0x000fe80000100800 */
[----:B------:R0:W-:Y:S04]  /*6f610*/  STL [R1+0x30c], R3 ;  /* 0x00030c0301007387 */ /* 0x0001e80000100800 */
[----:B------:R-:W2:Y:S01]  /*6f620*/  LDL.LU R4, [R1+0x1d0] ;  /* 0x0001d00001047983 */ /* 0x000ea20000300800 */
[----:B0-----:R-:W-:-:S03]  /*6f630*/  FMUL R3, R26, R7 ;  /* 0x000000071a037220 */ /* 0x001fc60000400000 */
[----:B------:R-:W2:Y:S04]  /*6f640*/  LDL.LU R7, [R1+0x1d4] ;  /* 0x0001d40001077983 */ /* 0x000ea80000300800 */
[----:B------:R0:W-:Y:S01]  /*6f650*/  STL [R1+0x1f14], R3 ;  /* 0x001f140301007387 */ /* 0x0001e20000100800 */
[----:B----4-:R-:W-:-:S03]  /*6f660*/  FMUL R6, R26, R6 ;  /* 0x000000061a067220 */ /* 0x010fc60000400000 */
[----:B0-----:R-:W4:Y:S04]  /*6f670*/  LDL.LU R3, [R1+0x1d8] ;  /* 0x0001d80001037983 */ /* 0x001f280000300800 */
[----:B------:R0:W-:Y:S01]  /*6f680*/  STL [R1+0x300], R6 ;  /* 0x0003000601007387 */ /* 0x0001e20000100800 */
[----:B-----5:R-:W-:-:S03]  /*6f690*/  FMUL R2, R26, R8 ;  /* 0x000000081a027220 */ /* 0x020fc60000400000 */
[----:B0-----:R-:W5:Y:S04]  /*6f6a0*/  LDL.LU R6, [R1+0x1dc] ;  /* 0x0001dc0001067983 */ /* 0x001f680000300800 */
[----:B------:R3:W-:Y:S04]  /*6f6b0*/  STL [R1+0x2fc], R2 ;  /* 0x0002fc0201007387 */ /* 0x0007e80000100800 */
[----:B------:R-:W5:Y:S04]  /*6f6c0*/  LDL.LU R8, [R1+0x1e0] ;  /* 0x0001e00001087983 */ /* 0x000f680000300800 */
[----:B------:R-:W5:Y:S01]  /*6f6d0*/  LDL.LU R13, [R1+0x1e4] ;  /* 0x0001e400010d7983 */ /* 0x000f620000300800 */
[----:B---3--:R-:W-:-:S03]  /*6f6e0*/  FMUL R2, R26, R14 ;  /* 0x0000000e1a027220 */ /* 0x008fc60000400000 */
[----:B------:R-:W3:Y:S04]  /*6f6f0*/  LDL.LU R14, [R1+0x1e8] ;  /* 0x0001e800010e7983 */ /* 0x000ee80000300800 */
[----:B------:R0:W-:Y:S04]  /*6f700*/  STL [R1+0x1f18], R2 ;  /* 0x001f180201007387 */ /* 0x0001e80000100800 */
[----:B0-----:R-:W3:Y:S01]  /*6f710*/  LDL.LU R2, [R1+0x238] ;  /* 0x0002380001027983 */ /* 0x001ee20000300800 */
[----:B--2---:R-:W0:Y:S01]  /*6f720*/  MUFU.RCP R25, R25 ;  /* 0x0000001900197308 */ /* 0x004e220000001000 */
[----:B------:R-:W-:-:S05]  /*6f730*/  FMUL R28, R26, R29 ;  /* 0x0000001d1a1c7220 */ /* 0x000fca0000400000 */
[----:B------:R1:W-:Y:S01]  /*6f740*/  STL [R1+0x2f4], R28 ;  /* 0x0002f41c01007387 */ /* 0x0003e20000100800 */
[----:B------:R-:W-:-:S03]  /*6f750*/  FMUL R29, R26, R15 ;  /* 0x0000000f1a1d7220 */ /* 0x000fc60000400000 */
[----:B-1----:R-:W2:Y:S01]  /*6f760*/  LDL.LU R28, [R1+0x1ec] ;  /* 0x0001ec00011c7983 */ /* 0x002ea20000300800 */
[----:B------:R-:W-:-:S03]  /*6f770*/  FMUL R15, R26, R16 ;  /* 0x000000101a0f7220 */ /* 0x000fc60000400000 */
[----:B------:R1:W-:Y:S04]  /*6f780*/  STL [R1+0x22c], R29 ;  /* 0x00022c1d01007387 */ /* 0x0003e80000100800 */
[----:B-1----:R-:W2:Y:S04]  /*6f790*/  LDL.LU R29, [R1+0x1f0] ;  /* 0x0001f000011d7983 */ /* 0x002ea80000300800 */
[----:B------:R1:W-:Y:S01]  /*6f7a0*/  STL [R1+0x228], R15 ;  /* 0x0002280f01007387 */ /* 0x0003e20000100800 */
[----:B------:R-:W-:-:S03]  /*6f7b0*/  FMUL R27, R26, R27 ;  /* 0x0000001b1a1b7220 */ /* 0x000fc60000400000 */
[----:B-1----:R-:W2:Y:S04]  /*6f7c0*/  LDL.LU R15, [R1+0x1f4] ;  /* 0x0001f400010f7983 */ /* 0x002ea80000300800 */
[----:B------:R-:W2:Y:S01]  /*6f7d0*/  LDL.LU R16, [R1+0x1f8] ;  /* 0x0001f80001107983 */ /* 0x000ea20000300800 */
[C---:B0-----:R-:W-:Y:S02]  /*6f7e0*/  FMUL R4, R25.reuse, R4 ;  /* 0x0000000419047220 */ /* 0x041fe40000400000 */
[----:B----4-:R-:W-:Y:S02]  /*6f7f0*/  FMUL R3, R25, R3 ;  /* 0x0000000319037220 */ /* 0x010fe40000400000 */
[----:B---3--:R-:W-:-:S05]  /*6f800*/  FMUL R2, R26, R2 ;  /* 0x000000021a027220 */ /* 0x008fca0000400000 */
[----:B------:R0:W-:Y:S04]  /*6f810*/  STL [R1+0x224], R2 ;  /* 0x0002240201007387 */ /* 0x0001e80000100800 */
[----:B------:R-:W-:Y:S01]  /*6f820*/  STL [R1+0x220], R27 ;  /* 0x0002201b01007387 */ /* 0x000fe20000100800 */
[C---:B0-----:R-:W-:Y:S02]  /*6f830*/  FMUL R2, R26.reuse, R0 ;  /* 0x000000001a027220 */ /* 0x041fe40000400000 */
[C---:B------:R-:W-:Y:S02]  /*6f840*/  FMUL R0, R26.reuse, R17 ;  /* 0x000000111a007220 */ /* 0x040fe40000400000 */
[----:B------:R-:W3:Y:S04]  /*6f850*/  LDL.LU R17, [R1+0x1fc] ;  /* 0x0001fc0001117983 */ /* 0x000ee80000300800 */
[----:B------:R0:W-:Y:S04]  /*6f860*/  STL [R1+0x21c], R2 ;  /* 0x00021c0201007387 */ /* 0x0001e80000100800 */
[----:B------:R1:W-:Y:S01]  /*6f870*/  STL [R1+0x218], R0 ;  /* 0x0002180001007387 */ /* 0x0003e20000100800 */
[----:B0-----:R-:W-:-:S03]  /*6f880*/  FMUL R2, R26, R18 ;  /* 0x000000121a027220 */ /* 0x001fc60000400000 */
[----:B------:R-:W4:Y:S01]  /*6f890*/  LDL.LU R18, [R1+0x200] ;  /* 0x0002000001127983 */ /* 0x000f220000300800 */
[----:B-1----:R-:W-:-:S03]  /*6f8a0*/  FMUL R0, R26, R5 ;  /* 0x000000051a007220 */ /* 0x002fc60000400000 */
[----:B------:R0:W-:Y:S04]  /*6f8b0*/  STL [R1+0x214], R2 ;  /* 0x0002140201007387 */ /* 0x0001e80000100800 */
[----:B0-----:R-:W4:Y:S04]  /*6f8c0*/  LDL.LU R2, [R1+0x204] ;  /* 0x0002040001027983 */ /* 0x001f280000300800 */
[----:B------:R-:W4:Y:S04]  /*6f8d0*/  LDL.LU R27, [R1+0x208] ;  /* 0x00020800011b7983 */ /* 0x000f280000300800 */
[----:B------:R0:W-:Y:S04]  /*6f8e0*/  STL [R1+0x210], R0 ;  /* 0x0002100001007387 */ /* 0x0001e80000100800 */
[----:B0-----:R-:W4:Y:S04]  /*6f8f0*/  LDL.LU R0, [R1+0x20c] ;  /* 0x00020c0001007983 */ /* 0x001f280000300800 */
[----:B------:R-:W4:Y:S04]  /*6f900*/  LDL.LU R5, [R1+0x190] ;  /* 0x0001900001057983 */ /* 0x000f280000300800 */
[----:B------:R0:W-:Y:S01]  /*6f910*/  STL [R1+0x2d0], R4 ;  /* 0x0002d00401007387 */ /* 0x0001e20000100800 */
[----:B------:R-:W-:-:S03]  /*6f920*/  FMUL R26, R25, R7 ;  /* 0x00000007191a7220 */ /* 0x000fc60000400000 */
[----:B0-----:R-:W4:Y:S04]  /*6f930*/  LDL.LU R4, [R1+0x194] ;  /* 0x0001940001047983 */ /* 0x001f280000300800 */
[----:B------:R-:W4:Y:S04]  /*6f940*/  LDL.LU R7, [R1+0x198] ;  /* 0x0001980001077983 */ /* 0x000f280000300800 */
[----:B------:R5:W-:Y:S04]  /*6f950*/  STL [R1+0x2cc], R26 ;  /* 0x0002cc1a01007387 */ /* 0x000be80000100800 */
[----:B------:R0:W-:Y:S01]  /*6f960*/  STL [R1+0x2c8], R3 ;  /* 0x0002c80301007387 */ /* 0x0001e20000100800 */
[----:B-----5:R-:W-:-:S03]  /*6f970*/  FMUL R26, R25, R6 ;  /* 0x00000006191a7220 */ /* 0x020fc60000400000 */
[----:B------:R-:W5:Y:S01]  /*6f980*/  LDL.LU R6, [R1+0x19c] ;  /* 0x00019c0001067983 */ /* 0x000f620000300800 */
[----:B0-----:R-:W-:-:S03]  /*6f990*/  FMUL R3, R25, R8 ;  /* 0x0000000819037220 */ /* 0x001fc60000400000 */
[----:B------:R0:W-:Y:S04]  /*6f9a0*/  STL [R1+0x2c4], R26 ;  /* 0x0002c41a01007387 */ /* 0x0001e80000100800 */
[----:B------:R-:W5:Y:S04]  /*6f9b0*/  LDL.LU R8, [R1+0x1a0] ;  /* 0x0001a00001087983 */ /* 0x000f680000300800 */
[----:B------:R1:W-:Y:S01]  /*6f9c0*/  STL [R1+0x2c0], R3 ;  /* 0x0002c00301007387 */ /* 0x0003e20000100800 */
[----:B0-----:R-:W-:-:S03]  /*6f9d0*/  FMUL R26, R25, R13 ;  /* 0x0000000d191a7220 */ /* 0x001fc60000400000 */
[----:B------:R-:W5:Y:S01]  /*6f9e0*/  LDL.LU R13, [R1+0x1a4] ;  /* 0x0001a400010d7983 */ /* 0x000f620000300800 */
[----:B-1----:R-:W-:-:S03]  /*6f9f0*/  FMUL R3, R25, R14 ;  /* 0x0000000e19037220 */ /* 0x002fc60000400000 */
[----:B------:R2:W-:Y:S04]  /*6fa00*/  STL [R1+0x2bc], R26 ;  /* 0x0002bc1a01007387 */ /* 0x0005e80000100800 */
[----:B------:R-:W5:Y:S04]  /*6fa10*/  LDL.LU R14, [R1+0x1a8] ;  /* 0x0001a800010e7983 */ /* 0x000f680000300800 */
[----:B------:R0:W-:Y:S01]  /*6fa20*/  STL [R1+0x1f1c], R3 ;  /* 0x001f1c0301007387 */ /* 0x0001e20000100800 */
[C---:B--2---:R-:W-:Y:S02]  /*6fa30*/  FMUL R26, R25.reuse, R29 ;  /* 0x0000001d191a7220 */ /* 0x044fe40000400000 */
[----:B------:R-:W-:-:S02]  /*6fa40*/  FMUL R15, R25, R15 ;  /* 0x0000000f190f7220 */ /* 0x000fc40000400000 */
[C---:B0-----:R-:W-:Y:S01]  /*6fa50*/  FMUL R3, R25.reuse, R28 ;  /* 0x0000001c19037220 */ /* 0x041fe20000400000 */
[----:B------:R-:W0:Y:S04]  /*6fa60*/  MUFU.RCP R24, R24 ;  /* 0x0000001800187308 */ /* 0x000e280000001000 */
[----:B------:R1:W-:Y:S04]  /*6fa70*/  STL [R1+0x2b4], R3 ;  /* 0x0002b40301007387 */ /* 0x0003e80000100800 */
[----:B------:R-:W-:Y:S04]  /*6fa80*/  STL [R1+0x1ec], R26 ;  /* 0x0001ec1a01007387 */ /* 0x000fe80000100800 */
[----:B------:R-:W2:Y:S01]  /*6fa90*/  LDL.LU R28, [R1+0x1ac] ;  /* 0x0001ac00011c7983 */ /* 0x000ea20000300800 */
[----:B-1----:R-:W-:-:S03]  /*6faa0*/  FMUL R3, R25, R16 ;  /* 0x0000001019037220 */ /* 0x002fc60000400000 */
[----:B------:R1:W-:Y:S04]  /*6fab0*/  STL [R1+0x1e8], R15 ;  /* 0x0001e80f01007387 */ /* 0x0003e80000100800 */
[----:B------:R-:W2:Y:S04]  /*6fac0*/  LDL.LU R29, [R1+0x1b0] ;  /* 0x0001b000011d7983 */ /* 0x000ea80000300800 */
[----:B------:R3:W-:Y:S04]  /*6fad0*/  STL [R1+0x1e4], R3 ;  /* 0x0001e40301007387 */ /* 0x0007e80000100800 */
[----:B-1----:R-:W2:Y:S04]  /*6fae0*/  LDL.LU R15, [R1+0x1b4] ;  /* 0x0001b400010f7983 */ /* 0x002ea80000300800 */
[----:B------:R-:W2:Y:S01]  /*6faf0*/  LDL.LU R16, [R1+0x1b8] ;  /* 0x0001b80001107983 */ /* 0x000ea20000300800 */
[----:B---3--:R-:W-:-:S03]  /*6fb00*/  FMUL R3, R25, R17 ;  /* 0x0000001119037220 */ /* 0x008fc60000400000 */
[----:B------:R-:W3:Y:S04]  /*6fb10*/  LDL.LU R17, [R1+0x1bc] ;  /* 0x0001bc0001117983 */ /* 0x000ee80000300800 */
[----:B------:R1:W-:Y:S01]  /*6fb20*/  STL [R1+0x1e0], R3 ;  /* 0x0001e00301007387 */ /* 0x0003e20000100800 */
[----:B----4-:R-:W-:-:S03]  /*6fb30*/  FMUL R26, R25, R18 ;  /* 0x00000012191a7220 */ /* 0x010fc60000400000 */
[----:B------:R-:W4:Y:S04]  /*6fb40*/  LDL.LU R18, [R1+0x1c0] ;  /* 0x0001c00001127983 */ /* 0x000f280000300800 */
[----:B------:R-:W-:Y:S01]  /*6fb50*/  STL [R1+0x1dc], R26 ;  /* 0x0001dc1a01007387 */ /* 0x000fe20000100800 */
[C---:B-1----:R-:W-:Y:S02]  /*6fb60*/  FMUL R3, R25.reuse, R2 ;  /* 0x0000000219037220 */ /* 0x042fe40000400000 */
[----:B------:R-:W-:-:S03]  /*6fb70*/  FMUL R2, R25, R27 ;  /* 0x0000001b19027220 */ /* 0x000fc60000400000 */
[----:B------:R-:W-:Y:S04]  /*6fb80*/  STL [R1+0x1d8], R3 ;  /* 0x0001d80301007387 */ /* 0x000fe80000100800 */
[----:B------:R0:W-:Y:S01]  /*6fb90*/  STL [R1+0x1d4], R2 ;  /* 0x0001d40201007387 */ /* 0x0001e20000100800 */
[----:B------:R-:W-:Y:S02]  /*6fba0*/  FMUL R0, R25, R0 ;  /* 0x0000000019007220 */ /* 0x000fe40000400000 */
[----:B0-----:R-:W-:-:S03]  /*6fbb0*/  FMUL R2, R24, R5 ;  /* 0x0000000518027220 */ /* 0x001fc60000400000 */
[----:B------:R0:W-:Y:S04]  /*6fbc0*/  STL [R1+0x1d0], R0 ;  /* 0x0001d00001007387 */ /* 0x0001e80000100800 */
[----:B------:R-:W4:Y:S04]  /*6fbd0*/  LDL.LU R5, [R1+0x1c4] ;  /* 0x0001c40001057983 */ /* 0x000f280000300800 */
[----:B------:R5:W-:Y:S01]  /*6fbe0*/  STL [R1+0x1f20], R2 ;  /* 0x001f200201007387 */ /* 0x000be20000100800 */
[----:B0-----:R-:W-:-:S03]  /*6fbf0*/  FMUL R0, R24, R4 ;  /* 0x0000000418007220 */ /* 0x001fc60000400000 */
[----:B------:R-:W4:Y:S01]  /*6fc00*/  LDL.LU R4, [R1+0x1c8] ;  /* 0x0001c80001047983 */ /* 0x000f220000300800 */
[----:B------:R-:W-:-:S03]  /*6fc10*/  FMUL R3, R24, R7 ;  /* 0x0000000718037220 */ /* 0x000fc60000400000 */
[----:B------:R0:W-:Y:S04]  /*6fc20*/  STL [R1+0x28c], R0 ;  /* 0x00028c0001007387 */ /* 0x0001e80000100800 */
[----:B------:R-:W4:Y:S04]  /*6fc30*/  LDL.LU R7, [R1+0x1cc] ;  /* 0x0001cc0001077983 */ /* 0x000f280000300800 */
[----:B------:R1:W-:Y:S01]  /*6fc40*/  STL [R1+0x1f24], R3 ;  /* 0x001f240301007387 */ /* 0x0003e20000100800 */
[----:B-----5:R-:W-:-:S03]  /*6fc50*/  FMUL R2, R24, R8 ;  /* 0x0000000818027220 */ /* 0x020fc60000400000 */
[----:B------:R-:W5:Y:S01]  /*6fc60*/  LDL.LU R8, [R1+0x100] ;  /* 0x0001000001087983 */ /* 0x000f620000300800 */
[----:B0-----:R-:W-:-:S05]  /*6fc70*/  FMUL R0, R24, R6 ;  /* 0x0000000618007220 */ /* 0x001fca0000400000 */
[----:B------:R0:W-:Y:S04]  /*6fc80*/  STL [R1+0x280], R0 ;  /* 0x0002800001007387 */ /* 0x0001e80000100800 */
[----:B------:R-:W5:Y:S04]  /*6fc90*/  LDL.LU R6, [R1+0xfc] ;  /* 0x0000fc0001067983 */ /* 0x000f680000300800 */
[----:B------:R0:W-:Y:S01]  /*6fca0*/  STL [R1+0x1f28], R2 ;  /* 0x001f280201007387 */ /* 0x0001e20000100800 */
[----:B-1----:R-:W-:-:S03]  /*6fcb0*/  FMUL R3, R24, R14 ;  /* 0x0000000e18037220 */ /* 0x002fc60000400000 */
[----:B0-----:R-:W5:Y:S01]  /*6fcc0*/  LDL.LU R0, [R1+0xf8] ;  /* 0x0000f80001007983 */ /* 0x001f620000300800 */
[----:B------:R-:W-:-:S05]  /*6fcd0*/  FMUL R2, R24, R13 ;  /* 0x0000000d18027220 */ /* 0x000fca0000400000 */
[----:B------:R-:W-:Y:S04]  /*6fce0*/  STL [R1+0x278], R2 ;  /* 0x0002780201007387 */ /* 0x000fe80000100800 */
[----:B------:R-:W5:Y:S04]  /*6fcf0*/  LDL.LU R13, [R1+0xf4] ;  /* 0x0000f400010d7983 */ /* 0x000f680000300800 */
[----:B------:R-:W5:Y:S04]  /*6fd00*/  LDL.LU R14, [R1+0xf0] ;  /* 0x0000f000010e7983 */ /* 0x000f680000300800 */
[----:B------:R2:W-:Y:S02]  /*6fd10*/  STL [R1+0x1f2c], R3 ;  /* 0x001f2c0301007387 */ /* 0x0005e40000100800 */
[----:B--2---:R-:W-:-:S02]  /*6fd20*/  FMUL R3, R24, R28 ;  /* 0x0000001c18037220 */ /* 0x004fc40000400000 */
[----:B------:R-:W-:-:S03]  /*6fd30*/  FMUL R25, R24, R29 ;  /* 0x0000001d18197220 */ /* 0x000fc60000400000 */
[----:B------:R0:W-:Y:S01]  /*6fd40*/  STL [R1+0x270], R3 ;  /* 0x0002700301007387 */ /* 0x0001e20000100800 */
[----:B------:R-:W-:-:S03]  /*6fd50*/  FMUL R2, R24, R15 ;  /* 0x0000000f18027220 */ /* 0x000fc60000400000 */
[----:B------:R-:W-:Y:S04]  /*6fd60*/  STL [R1+0x1ac], R25 ;  /* 0x0001ac1901007387 */ /* 0x000fe80000100800 */
[----:B------:R-:W2:Y:S01]  /*6fd70*/  LDL.LU R15, [R1+0xec] ;  /* 0x0000ec00010f7983 */ /* 0x000ea20000300800 */
[----:B0-----:R-:W-:-:S03]  /*6fd80*/  FMUL R3, R24, R16 ;  /* 0x0000001018037220 */ /* 0x001fc60000400000 */
[----:B------:R3:W-:Y:S04]  /*6fd90*/  STL [R1+0x1a8], R2 ;  /* 0x0001a80201007387 */ /* 0x0007e80000100800 */
[----:B------:R-:W-:Y:S04]  /*6fda0*/  STL [R1+0x1a4], R3 ;  /* 0x0001a40301007387 */ /* 0x000fe80000100800 */
[----:B------:R-:W2:Y:S01]  /*6fdb0*/  LDL.LU R16, [R1+0x168] ;  /* 0x0001680001107983 */ /* 0x000ea20000300800 */
[----:B------:R-:W5:Y:S01]  /*6fdc0*/  MUFU.RCP R23, R23 ;  /* 0x0000001700177308 */ /* 0x000f620000001000 */
[----:B---3--:R-:W-:-:S05]  /*6fdd0*/  FMUL R2, R24, R17 ;  /* 0x0000001118027220 */ /* 0x008fca0000400000 */
[----:B------:R0:W-:Y:S04]  /*6fde0*/  STL [R1+0x1a0], R2 ;  /* 0x0001a00201007387 */ /* 0x0001e80000100800 */
[----:B0-----:R-:W3:Y:S01]  /*6fdf0*/  LDL.LU R2, [R1+0x170] ;  /* 0x0001700001027983 */ /* 0x001ee20000300800 */
[----:B----4-:R-:W-:-:S03]  /*6fe00*/  FMUL R3, R24, R18 ;  /* 0x0000001218037220 */ /* 0x010fc60000400000 */
[----:B------:R-:W4:Y:S04]  /*6fe10*/  LDL.LU R25, [R1+0x174] ;  /* 0x0001740001197983 */ /* 0x000f280000300800 */
[----:B------:R0:W-:Y:S04]  /*6fe20*/  STL [R1+0x19c], R3 ;  /* 0x00019c0301007387 */ /* 0x0001e80000100800 */
[----:B------:R-:W3:Y:S04]  /*6fe30*/  LDL.LU R26, [R1+0x178] ;  /* 0x00017800011a7983 */ /* 0x000ee80000300800 */
[----:B------:R-:W3:Y:S04]  /*6fe40*/  LDL.LU R27, [R1+0x17c] ;  /* 0x00017c00011b7983 */ /* 0x000ee80000300800 */
[----:B------:R-:W3:Y:S04]  /*6fe50*/  LDL.LU R28, [R1+0x180] ;  /* 0x00018000011c7983 */ /* 0x000ee80000300800 */
[----:B------:R-:W3:Y:S04]  /*6fe60*/  LDL.LU R17, [R1+0x184] ;  /* 0x0001840001117983 */ /* 0x000ee80000300800 */
[----:B------:R-:W3:Y:S01]  /*6fe70*/  LDL.LU R18, [R1+0x188] ;  /* 0x0001880001127983 */ /* 0x000ee20000300800 */
[----:B0-----:R-:W-:-:S03]  /*6fe80*/  FMUL R3, R24, R5 ;  /* 0x0000000518037220 */ /* 0x001fc60000400000 */
[----:B------:R-:W3:Y:S04]  /*6fe90*/  LDL.LU R5, [R1+0x18c] ;  /* 0x00018c0001057983 */ /* 0x000ee80000300800 */
[----:B------:R0:W-:Y:S01]  /*6fea0*/  STL [R1+0x198], R3 ;  /* 0x0001980301007387 */ /* 0x0001e20000100800 */
[----:B------:R-:W-:-:S03]  /*6feb0*/  FMUL R29, R24, R4 ;  /* 0x00000004181d7220 */ /* 0x000fc60000400000 */
[----:B------:R-:W3:Y:S04]  /*6fec0*/  LDL.LU R4, [R1+0xe8] ;  /* 0x0000e80001047983 */ /* 0x000ee80000300800 */
[----:B------:R-:W-:Y:S01]  /*6fed0*/  STL [R1+0x194], R29 ;  /* 0x0001941d01007387 */ /* 0x000fe20000100800 */
[----:B0-----:R-:W-:-:S03]  /*6fee0*/  FMUL R3, R24, R7 ;  /* 0x0000000718037220 */ /* 0x001fc60000400000 */
[----:B------:R-:W3:Y:S04]  /*6fef0*/  LDL.LU R24, [R1+0x16c] ;  /* 0x00016c0001187983 */ /* 0x000ee80000300800 */
[----:B------:R0:W-:Y:S01]  /*6ff00*/  STL [R1+0x190], R3 ;  /* 0x0001900301007387 */ /* 0x0001e20000100800 */
[----:B-----5:R-:W-:-:S03]  /*6ff10*/  FMUL R7, R23, R8 ;  /* 0x0000000817077220 */ /* 0x020fc60000400000 */
[----:B------:R-:W5:Y:S04]  /*6ff20*/  LDL.LU R8, [R1+0xe4] ;  /* 0x0000e40001087983 */ /* 0x000f680000300800 */
[----:B------:R1:W-:Y:S01]  /*6ff30*/  STL [R1+0x24c], R7 ;  /* 0x00024c0701007387 */ /* 0x0003e20000100800 */
[----:B0-----:R-:W-:-:S03]  /*6ff40*/  FMUL R3, R23, R6 ;  /* 0x0000000617037220 */ /* 0x001fc60000400000 */
[----:B-1----:R-:W5:Y:S01]  /*6ff50*/  LDL.LU R7, [R1+0xd8] ;  /* 0x0000d80001077983 */ /* 0x002f620000300800 */
[----:B------:R-:W-:-:S03]  /*6ff60*/  FMUL R29, R23, R0 ;  /* 0x00000000171d7220 */ /* 0x000fc60000400000 */
[----:B------:R-:W5:Y:S04]  /*6ff70*/  LDL.LU R6, [R1+0xd4] ;  /* 0x0000d40001067983 */ /* 0x000f680000300800 */
[----:B------:R0:W-:Y:S04]  /*6ff80*/  STL [R1+0x1f30], R3 ;  /* 0x001f300301007387 */ /* 0x0001e80000100800 */
[----:B------:R1:W-:Y:S01]  /*6ff90*/  STL [R1+0x244], R29 ;  /* 0x0002441d01007387 */ /* 0x0003e20000100800 */
[C---:B------:R-:W-:Y:S02]  /*6ffa0*/  FMUL R0, R23.reuse, R13 ;  /* 0x0000000d17007220 */ /* 0x040fe40000400000 */
[C---:B0-----:R-:W-:Y:S01]  /*6ffb0*/  FMUL R3, R23.reuse, R14 ;  /* 0x0000000e17037220 */ /* 0x041fe20000400000 */
[----:B-1----:R-:W5:Y:S04]  /*6ffc0*/  LDL.LU R29, [R1+0xc8] ;  /* 0x0000c800011d7983 */ /* 0x002f680000300800 */
[----:B------:R0:W-:Y:S04]  /*6ffd0*/  STL [R1+0x240], R0 ;  /* 0x0002400001007387 */ /* 0x0001e80000100800 */
[----:B0-----:R-:W5:Y:S04]  /*6ffe0*/  LDL.LU R0, [R1+0xc4] ;  /* 0x0000c40001007983 */ /* 0x001f680000300800 */
[----:B------:R2:W-:Y:S04]  /*6fff0*/  STL [R1+0x23c], R3 ;  /* 0x00023c0301007387 */ /* 0x0005e80000100800 */
[----:B------:R-:W5:Y:S04]  /*70000*/  LDL.LU R13, [R1+0xb8] ;  /* 0x0000b800010d7983 */ /* 0x000f680000300800 */
[----:B------:R-:W5:Y:S01]  /*70010*/  LDL.LU R14, [R1+0xb4] ;  /* 0x0000b400010e7983 */ /* 0x000f620000300800 */
[----:B--2---:R-:W-:-:S03]  /*70020*/  FMUL R3, R23, R15 ;  /* 0x0000000f17037220 */ /* 0x004fc60000400000 */
[----:B------:R-:W2:Y:S04]  /*70030*/  LDL.LU R15, [R1+0xa8] ;  /* 0x0000a800010f7983 */ /* 0x000ea80000300800 */
[----:B------:R0:W-:Y:S02]  /*70040*/  STL [R1+0x238], R3 ;  /* 0x0002380301007387 */ /* 0x0001e40000100800 */
[C---:B0-----:R-:W-:Y:S02]  /*70050*/  FMUL R3, R23.reuse, R16 ;  /* 0x0000001017037220 */ /* 0x041fe40000400000 */
[----:B------:R-:W2:Y:S04]  /*70060*/  LDL.LU R16, [R1+0xa4] ;  /* 0x0000a40001107983 */ /* 0x000ea80000300800 */
[----:B------:R3:W-:Y:S01]  /*70070*/  STL [R1+0x234], R3 ;  /* 0x0002340301007387 */ /* 0x0007e20000100800 */
[----:B------:R-:W0:Y:S01]  /*70080*/  MUFU.RCP R22, R22 ;  /* 0x0000001600167308 */ /* 0x000e220000001000 */
[----:B---3--:R-:W-:-:S02]  /*70090*/  FMUL R3, R23, R24 ;  /* 0x0000001817037220 */ /* 0x008fc40000400000 */
[C---:B------:R-:W-:Y:S02]  /*700a0*/  FMUL R24, R23.reuse, R2 ;  /* 0x0000000217187220 */ /* 0x040fe40000400000 */
[C---:B----4-:R-:W-:Y:S01]  /*700b0*/  FMUL R2, R23.reuse, R25 ;  /* 0x0000001917027220 */ /* 0x050fe20000400000 */
[----:B------:R1:W-:Y:S04]  /*700c0*/  STL [R1+0x230], R3 ;  /* 0x0002300301007387 */ /* 0x0003e80000100800 */
[----:B------:R3:W-:Y:S01]  /*700d0*/  STL [R1+0x16c], R24 ;  /* 0x00016c1801007387 */ /* 0x0007e20000100800 */
[----:B-1----:R-:W-:-:S03]  /*700e0*/  FMUL R3, R23, R26 ;  /* 0x0000001a17037220 */ /* 0x002fc60000400000 */
[----:B------:R1:W-:Y:S01]  /*700f0*/  STL [R1+0x168], R2 ;  /* 0x0001680201007387 */ /* 0x0003e20000100800 */
[----:B---3--:R-:W-:-:S03]  /*70100*/  FMUL R24, R23, R27 ;  /* 0x0000001b17187220 */ /* 0x008fc60000400000 */
[----:B------:R3:W-:Y:S01]  /*70110*/  STL [R1+0x100], R3 ;  /* 0x0001000301007387 */ /* 0x0007e20000100800 */
[----:B-1----:R-:W-:-:S03]  /*70120*/  FMUL R2, R23, R28 ;  /* 0x0000001c17027220 */ /* 0x002fc60000400000 */
[----:B------:R-:W-:Y:S01]  /*70130*/  STL [R1+0xfc], R24 ;  /* 0x0000fc1801007387 */ /* 0x000fe20000100800 */
[----:B---3--:R-:W-:-:S03]  /*70140*/  FMUL R3, R23, R17 ;  /* 0x0000001117037220 */ /* 0x008fc60000400000 */
[----:B------:R-:W3:Y:S04]  /*70150*/  LDL.LU R17, [R1+0x98] ;  /* 0x0000980001117983 */ /* 0x000ee80000300800 */
[----:B------:R1:W-:Y:S04]  /*70160*/  STL [R1+0xf8], R2 ;  /* 0x0000f80201007387 */ /* 0x0003e80000100800 */
[----:B------:R4:W-:Y:S01]  /*70170*/  STL [R1+0xf4], R3 ;  /* 0x0000f40301007387 */ /* 0x0009e20000100800 */
[C---:B-1----:R-:W-:Y:S02]  /*70180*/  FMUL R2, R23.reuse, R18 ;  /* 0x0000001217027220 */ /* 0x042fe40000400000 */
[----:B----4-:R-:W-:-:S03]  /*70190*/  FMUL R3, R23, R5 ;  /* 0x0000000517037220 */ /* 0x010fc60000400000 */
[----:B------:R0:W-:Y:S04]  /*701a0*/  STL [R1+0xf0], R2 ;  /* 0x0000f00201007387 */ /* 0x0001e80000100800 */
[----:B------:R1:W-:Y:S04]  /*701b0*/  STL [R1+0xec], R3 ;  /* 0x0000ec0301007387 */ /* 0x0003e80000100800 */
[----:B------:R-:W4:Y:S01]  /*701c0*/  LDL.LU R23, [R1+0x94] ;  /* 0x0000940001177983 */ /* 0x000f220000300800 */
[----:B0-----:R-:W-:-:S03]  /*701d0*/  FMUL R2, R22, R4 ;  /* 0x0000000416027220 */ /* 0x001fc60000400000 */
[----:B-1----:R-:W4:Y:S04]  /*701e0*/  LDL.LU R3, [R1+0x88] ;  /* 0x0000880001037983 */ /* 0x002f280000300800 */
[----:B------:R5:W-:Y:S04]  /*701f0*/  STL [R1+0x20c], R2 ;  /* 0x00020c0201007387 */ /* 0x000be80000100800 */
[----:B------:R-:W4:Y:S01]  /*70200*/  LDL.LU R18, [R1+0x84] ;  /* 0x0000840001127983 */ /* 0x000f220000300800 */
[----:B-----5:R-:W-:-:S03]  /*70210*/  FMUL R2, R22, R8 ;  /* 0x0000000816027220 */ /* 0x020fc60000400000 */
[----:B------:R-:W5:Y:S01]  /*70220*/  LDL.LU R8, [R1+0x78] ;  /* 0x0000780001087983 */ /* 0x000f620000300800 */
[----:B------:R-:W-:-:S03]  /*70230*/  FMUL R4, R22, R7 ;  /* 0x0000000716047220 */ /* 0x000fc60000400000 */
[----:B------:R0:W-:Y:S04]  /*70240*/  STL [R1+0x208], R2 ;  /* 0x0002080201007387 */ /* 0x0001e80000100800 */
[----:B------:R-:W5:Y:S04]  /*70250*/  LDL.LU R5, [R1+0x74] ;  /* 0x0000740001057983 */ /* 0x000f680000300800 */
[----:B------:R1:W-:Y:S01]  /*70260*/  STL [R1+0x204], R4 ;  /* 0x0002040401007387 */ /* 0x0003e20000100800 */
[C---:B0-----:R-:W-:Y:S02]  /*70270*/  FMUL R2, R22.reuse, R6 ;  /* 0x0000000616027220 */ /* 0x041fe40000400000 */
[----:B------:R-:W-:-:S02]  /*70280*/  FMUL R25, R22, R29 ;  /* 0x0000001d16197220 */ /* 0x000fc40000400000 */
[C---:B------:R-:W-:Y:S01]  /*70290*/  FMUL R24, R22.reuse, R0 ;  /* 0x0000000016187220 */ /* 0x040fe20000400000 */
[----:B-1----:R-:W5:Y:S04]  /*702a0*/  LDL.LU R4, [R1+0xe0] ;  /* 0x0000e00001047983 */ /* 0x002f680000300800 */
[----:B------:R-:W5:Y:S04]  /*702b0*/  LDL.LU R7, [R1+0xdc] ;  /* 0x0000dc0001077983 */ /* 0x000f680000300800 */
[----:B------:R0:W-:Y:S04]  /*702c0*/  STL [R1+0x200], R2 ;  /* 0x0002000201007387 */ /* 0x0001e80000100800 */
[----:B------:R-:W5:Y:S01]  /*702d0*/  LDL.LU R6, [R1+0xd0] ;  /* 0x0000d00001067983 */ /* 0x000f620000300800 */
[----:B------:R-:W-:-:S03]  /*702e0*/  FMUL R0, R22, R14 ;  /* 0x0000000e16007220 */ /* 0x000fc60000400000 */
[----:B------:R-:W-:Y:S01]  /*702f0*/  STL [R1+0x1fc], R25 ;  /* 0x0001fc1901007387 */ /* 0x000fe20000100800 */
[----:B0-----:R-:W-:-:S03]  /*70300*/  FMUL R2, R22, R13 ;  /* 0x0000000d16027220 */ /* 0x001fc60000400000 */
[----:B------:R0:W-:Y:S01]  /*70310*/  STL [R1+0x1f8], R24 ;  /* 0x0001f81801007387 */ /* 0x0001e20000100800 */
[----:B--2---:R-:W-:-:S03]  /*70320*/  FMUL R13, R22, R15 ;  /* 0x0000000f160d7220 */ /* 0x004fc60000400000 */
[----:B0-----:R-:W2:Y:S04]  /*70330*/  LDL.LU R24, [R1+0xcc] ;  /* 0x0000cc0001187983 */ /* 0x001ea80000300800 */
[----:B------:R0:W-:Y:S04]  /*70340*/  STL [R1+0x1f4], R2 ;  /* 0x0001f40201007387 */ /* 0x0001e80000100800 */
[----:B------:R1:W-:Y:S04]  /*70350*/  STL [R1+0x1f0], R0 ;  /* 0x0001f00001007387 */ /* 0x0003e80000100800 */
[----:B0-----:R-:W2:Y:S01]  /*70360*/  LDL.LU R2, [R1+0xc0] ;  /* 0x0000c00001027983 */ /* 0x001ea20000300800 */
[----:B-1----:R-:W-:-:S03]  /*70370*/  FMUL R0, R22, R16 ;  /* 0x0000001016007220 */ /* 0x002fc60000400000 */
[----:B------:R-:W-:Y:S04]  /*70380*/  STL [R1+0xd8], R13 ;  /* 0x0000d80d01007387 */ /* 0x000fe80000100800 */
[----:B------:R-:W2:Y:S04]  /*70390*/  LDL.LU R25, [R1+0xbc] ;  /* 0x0000bc0001197983 */ /* 0x000ea80000300800 */
[----:B------:R-:W2:Y:S04]  /*703a0*/  LDL.LU R26, [R1+0xb0] ;  /* 0x0000b000011a7983 */ /* 0x000ea80000300800 */
[----:B------:R0:W-:Y:S04]  /*703b0*/  STL [R1+0xd4], R0 ;  /* 0x0000d40001007387 */ /* 0x0001e80000100800 */
[----:B------:R-:W2:Y:S04]  /*703c0*/  LDL.LU R27, [R1+0xac] ;  /* 0x0000ac00011b7983 */ /* 0x000ea80000300800 */
[----:B------:R-:W2:Y:S04]  /*703d0*/  LDL.LU R28, [R1+0xa0] ;  /* 0x0000a000011c7983 */ /* 0x000ea80000300800 */
[----:B------:R-:W2:Y:S04]  /*703e0*/  LDL.LU R29, [R1+0x9c] ;  /* 0x00009c00011d7983 */ /* 0x000ea80000300800 */
[----:B0-----:R-:W2:Y:S04]  /*703f0*/  LDL.LU R0, [R1+0x90] ;  /* 0x0000900001007983 */ /* 0x001ea80000300800 */
[----:B------:R-:W2:Y:S04]  /*70400*/  LDL.LU R13, [R1+0x8c] ;  /* 0x00008c00010d7983 */ /* 0x000ea80000300800 */
[----:B------:R-:W2:Y:S04]  /*70410*/  LDL.LU R14, [R1+0x80] ;  /* 0x00008000010e7983 */ /* 0x000ea80000300800 */
[----:B------:R-:W2:Y:S01]  /*70420*/  LDL.LU R15, [R1+0x7c] ;  /* 0x00007c00010f7983 */ /* 0x000ea20000300800 */
[----:B---3--:R-:W-:-:S05]  /*70430*/  FMUL R16, R22, R17 ;  /* 0x0000001116107220 */ /* 0x008fca0000400000 */
[----:B------:R0:W-:Y:S04]  /*70440*/  STL [R1+0xc8], R16 ;  /* 0x0000c81001007387 */ /* 0x0001e80000100800 */
[----:B0-----:R-:W3:Y:S04]  /*70450*/  LDL.LU R16, [R1+0x70] ;  /* 0x0000700001107983 */ /* 0x001ee80000300800 */
[----:B------:R-:W3:Y:S01]  /*70460*/  LDL.LU R17, [R1+0x6c] ;  /* 0x00006c0001117983 */ /* 0x000ee20000300800 */
[----:B----4-:R-:W-:-:S05]  /*70470*/  FMUL R23, R22, R23 ;  /* 0x0000001716177220 */ /* 0x010fca0000400000 */
[----:B------:R0:W-:Y:S02]  /*70480*/  STL [R1+0xc4], R23 ;  /* 0x0000c41701007387 */ /* 0x0001e40000100800 */
[C---:B0-----:R-:W-:Y:S02]  /*70490*/  FMUL R23, R22.reuse, R3 ;  /* 0x0000000316177220 */ /* 0x041fe40000400000 */
[C---:B------:R-:W-:Y:S02]  /*704a0*/  FMUL R3, R22.reuse, R18 ;  /* 0x0000001216037220 */ /* 0x040fe40000400000 */
[----:B------:R-:W4:Y:S04]  /*704b0*/  LDL.LU R18, [R1+0x68] ;  /* 0x0000680001127983 */ /* 0x000f280000300800 */
[----:B------:R5:W-:Y:S04]  /*704c0*/  STL [R1+0xb8], R23 ;  /* 0x0000b81701007387 */ /* 0x000be80000100800 */
[----:B------:R0:W-:Y:S01]  /*704d0*/  STL [R1+0xb4], R3 ;  /* 0x0000b40301007387 */ /* 0x0001e20000100800 */
[----:B-----5:R-:W-:-:S03]  /*704e0*/  FMUL R23, R22, R8 ;  /* 0x0000000816177220 */ /* 0x020fc60000400000 */
[----:B------:R-:W5:Y:S01]  /*704f0*/  LDL.LU R8, [R1+0x64] ;  /* 0x0000640001087983 */ /* 0x000f620000300800 */
[----:B------:R-:W1:Y:S01]  /*70500*/  MUFU.RCP R21, R21 ;  /* 0x0000001500157308 */ /* 0x000e620000001000 */
[----:B0-----:R-:W-:Y:S02]  /*70510*/  FMUL R3, R22, R5 ;  /* 0x0000000516037220 */ /* 0x001fe40000400000 */
[----:B------:R-:W-:Y:S04]  /*70520*/  STL [R1+0xa8], R23 ;  /* 0x0000a81701007387 */ /* 0x000fe80000100800 */
[----:B------:R0:W-:Y:S01]  /*70530*/  STL [R1+0xa4], R3 ;  /* 0x0000a40301007387 */ /* 0x0001e20000100800 */
[C---:B-1----:R-:W-:Y:S02]  /*70540*/  FMUL R5, R21.reuse, R4 ;  /* 0x0000000415057220 */ /* 0x042fe40000400000 */
[----:B------:R-:W-:-:S02]  /*70550*/  FMUL R4, R21, R7 ;  /* 0x0000000715047220 */ /* 0x000fc40000400000 */
[C---:B0-----:R-:W-:Y:S01]  /*70560*/  FMUL R3, R21.reuse, R6 ;  /* 0x0000000615037220 */ /* 0x041fe20000400000 */
[----:B------:R0:W-:Y:S04]  /*70570*/  STL [R1+0x1cc], R5 ;  /* 0x0001cc0501007387 */ /* 0x0001e80000100800 */
[----:B0-----:R-:W5:Y:S04]  /*70580*/  LDL.LU R5, [R1+0x60] ;  /* 0x0000600001057983 */ /* 0x001f680000300800 */
[----:B------:R0:W-:Y:S04]  /*70590*/  STL [R1+0x1c8], R4 ;  /* 0x0001c80401007387 */ /* 0x0001e80000100800 */
[----:B0-----:R-:W5:Y:S04]  /*705a0*/  LDL.LU R4, [R1+0x5c] ;  /* 0x00005c0001047983 */ /* 0x001f680000300800 */
[----:B------:R2:W-:Y:S04]  /*705b0*/  STL [R1+0x1c4], R3 ;  /* 0x0001c40301007387 */ /* 0x0005e80000100800 */
[----:B------:R-:W5:Y:S04]  /*705c0*/  LDL.LU R7, [R1+0x58] ;  /* 0x0000580001077983 */ /* 0x000f680000300800 */
[----:B------:R-:W5:Y:S01]  /*705d0*/  LDL.LU R6, [R1+0x54] ;  /* 0x0000540001067983 */ /* 0x000f620000300800 */
[----:B--2---:R-:W-:-:S05]  /*705e0*/  FMUL R3, R21, R24 ;  /* 0x0000001815037220 */ /* 0x004fca0000400000 */
[----:B------:R0:W-:Y:S01]  /*705f0*/  STL [R1+0x1f34], R3 ;  /* 0x001f340301007387 */ /* 0x0001e20000100800 */
[C---:B------:R-:W-:Y:S02]  /*70600*/  FMUL R22, R21.reuse, R25 ;  /* 0x0000001915167220 */ /* 0x040fe40000400000 */
[C---:B0-----:R-:W-:Y:S02]  /*70610*/  FMUL R3, R21.reuse, R2 ;  /* 0x0000000215037220 */ /* 0x041fe40000400000 */
[----:B------:R-:W-:-:S03]  /*70620*/  FMUL R2, R21, R27 ;  /* 0x0000001b15027220 */ /* 0x000fc60000400000 */
[----:B------:R0:W-:Y:S01]  /*70630*/  STL [R1+0x1f38], R3 ;  /* 0x001f380301007387 */ /* 0x0001e20000100800 */
[----:B------:R-:W4:Y:S03]  /*70640*/  MUFU.RCP R20, R20 ;  /* 0x0000001400147308 */ /* 0x000f260000001000 */
[----:B------:R1:W-:Y:S01]  /*70650*/  STL [R1+0x1b8], R22 ;  /* 0x0001b81601007387 */ /* 0x0003e20000100800 */
[C---:B0-----:R-:W-:Y:S02]  /*70660*/  FMUL R3, R21.reuse, R26 ;  /* 0x0000001a15037220 */ /* 0x041fe40000400000 */
[----:B-1----:R-:W-:-:S03]  /*70670*/  FMUL R22, R21, R28 ;  /* 0x0000001c15167220 */ /* 0x002fc60000400000 */
[----:B------:R0:W-:Y:S04]  /*70680*/  STL [R1+0x1b4], R3 ;  /* 0x0001b40301007387 */ /* 0x0001e80000100800 */
[----:B------:R1:W-:Y:S01]  /*70690*/  STL [R1+0x1b0], R2 ;  /* 0x0001b00201007387 */ /* 0x0003e20000100800 */
[----:B0-----:R-:W-:-:S03]  /*706a0*/  FMUL R3, R21, R29 ;  /* 0x0000001d15037220 */ /* 0x001fc60000400000 */
[----:B------:R-:W-:Y:S01]  /*706b0*/  STL [R1+0x98], R22 ;  /* 0x0000981601007387 */ /* 0x000fe20000100800 */
[----:B-1----:R-:W-:-:S03]  /*706c0*/  FMUL R2, R21, R0 ;  /* 0x0000000015027220 */ /* 0x002fc60000400000 */
[----:B------:R0:W-:Y:S01]  /*706d0*/  STL [R1+0x94], R3 ;  /* 0x0000940301007387 */ /* 0x0001e20000100800 */
[----:B------:R-:W-:-:S03]  /*706e0*/  FMUL R0, R21, R13 ;  /* 0x0000000d15007220 */ /* 0x000fc60000400000 */
[----:B------:R-:W2:Y:S04]  /*706f0*/  LDL.LU R26, [R1+0x50] ;  /* 0x00005000011a7983 */ /* 0x000ea80000300800 */
[----:B------:R1:W-:Y:S01]  /*70700*/  STL [R1+0x88], R2 ;  /* 0x0000880201007387 */ /* 0x0003e20000100800 */
[----:B0-----:R-:W-:-:S03]  /*70710*/  FMUL R3, R21, R15 ;  /* 0x0000000f15037220 */ /* 0x001fc60000400000 */
[----:B------:R3:W-:Y:S01]  /*70720*/  STL [R1+0x84], R0 ;  /* 0x0000840001007387 */ /* 0x0007e20000100800 */
[----:B-1----:R-:W-:-:S05]  /*70730*/  FMUL R2, R21, R14 ;  /* 0x0000000e15027220 */ /* 0x002fca0000400000 */
[----:B------:R0:W-:Y:S04]  /*70740*/  STL [R1+0x78], R2 ;  /* 0x0000780201007387 */ /* 0x0001e80000100800 */
[----:B------:R-:W-:Y:S04]  /*70750*/  STL [R1+0x74], R3 ;  /* 0x0000740301007387 */ /* 0x000fe80000100800 */
[----:B------:R-:W2:Y:S01]  /*70760*/  LDL.LU R28, [R1+0x4c] ;  /* 0x00004c00011c7983 */ /* 0x000ea20000300800 */
[C---:B---3--:R-:W-:Y:S02]  /*70770*/  FMUL R0, R21.reuse, R16 ;  /* 0x0000001015007220 */ /* 0x048fe40000400000 */
[----:B0-----:R-:W-:-:S03]  /*70780*/  FMUL R2, R21, R17 ;  /* 0x0000001115027220 */ /* 0x001fc60000400000 */
[----:B------:R0:W-:Y:S04]  /*70790*/  STL [R1+0x70], R0 ;  /* 0x0000700001007387 */ /* 0x0001e80000100800 */
[----:B0-----:R-:W3:Y:S04]  /*707a0*/  LDL.LU R0, [R1+0x48] ;  /* 0x0000480001007983 */ /* 0x001ee80000300800 */
[----:B------:R5:W-:Y:S04]  /*707b0*/  STL [R1+0x6c], R2 ;  /* 0x00006c0201007387 */ /* 0x000be80000100800 */
[----:B------:R-:W3:Y:S01]  /*707c0*/  LDL.LU R29, [R1+0x44] ;  /* 0x00004400011d7983 */ /* 0x000ee20000300800 */
[----:B----4-:R-:W-:-:S05]  /*707d0*/  FMUL R3, R20, R18 ;  /* 0x0000001214037220 */ /* 0x010fca0000400000 */
[----:B------:R-:W-:Y:S04]  /*707e0*/  STL [R1+0x18c], R3 ;  /* 0x00018c0301007387 */ /* 0x000fe80000100800 */
[----:B------:R-:W4:Y:S04]  /*707f0*/  LDL.LU R13, [R1+0x3c] ;  /* 0x00003c00010d7983 */ /* 0x000f280000300800 */
[----:B------:R-:W4:Y:S01]  /*70800*/  LDL.LU R14, [R1+0x38] ;  /* 0x00003800010e7983 */ /* 0x000f220000300800 */
[----:B-----5:R-:W-:-:S05]  /*70810*/  FMUL R2, R20, R8 ;  /* 0x0000000814027220 */ /* 0x020fca0000400000 */
[----:B------:R0:W-:Y:S04]  /*70820*/  STL [R1+0x188], R2 ;  /* 0x0001880201007387 */ /* 0x0001e80000100800 */
[----:B------:R-:W5:Y:S04]  /*70830*/  LDL.LU R15, [R1+0x34] ;  /* 0x00003400010f7983 */ /* 0x000f680000300800 */
[----:B------:R-:W5:Y:S04]  /*70840*/  LDL.LU R16, [R1+0x30] ;  /* 0x0000300001107983 */ /* 0x000f680000300800 */
[----:B------:R-:W5:Y:S01]  /*70850*/  LDL.LU R8, [R1+0x28] ;  /* 0x0000280001087983 */ /* 0x000f620000300800 */
[----:B0-----:R-:W-:-:S05]  /*70860*/  FMUL R2, R20, R5 ;  /* 0x0000000514027220 */ /* 0x001fca0000400000 */
[----:B------:R0:W-:Y:S01]  /*70870*/  STL [R1+0x184], R2 ;  /* 0x0001840201007387 */ /* 0x0001e20000100800 */
[----:B------:R-:W-:-:S05]  /*70880*/  FMUL R4, R20, R4 ;  /* 0x0000000414047220 */ /* 0x000fca0000400000 */
[----:B------:R1:W-:Y:S01]  /*70890*/  STL [R1+0x180], R4 ;  /* 0x0001800401007387 */ /* 0x0003e20000100800 */
[----:B------:R-:W-:-:S03]  /*708a0*/  FMUL R3, R20, R7 ;  /* 0x0000000714037220 */ /* 0x000fc60000400000 */
[----:B------:R-:W5:Y:S01]  /*708b0*/  LDL.LU R17, [R1+0x134] ;  /* 0x0001340001117983 */ /* 0x000f620000300800 */
[----:B0-----:R-:W-:-:S03]  /*708c0*/  FMUL R2, R20, R6 ;  /* 0x0000000614027220 */ /* 0x001fc60000400000 */
[----:B------:R0:W-:Y:S04]  /*708d0*/  STL [R1+0x17c], R3 ;  /* 0x00017c0301007387 */ /* 0x0001e80000100800 */
[----:B------:R-:W5:Y:S04]  /*708e0*/  LDL.LU R18, [R1+0x130] ;  /* 0x0001300001127983 */ /* 0x000f680000300800 */
[----:B------:R2:W-:Y:S04]  /*708f0*/  STL [R1+0x178], R2 ;  /* 0x0001780201007387 */ /* 0x0005e80000100800 */
[----:B------:R-:W5:Y:S04]  /*70900*/  LDL.LU R5, [R1+0x12c] ;  /* 0x00012c0001057983 */ /* 0x000f680000300800 */
[----:B-1----:R-:W5:Y:S04]  /*70910*/  LDL.LU R4, [R1+0x128] ;  /* 0x0001280001047983 */ /* 0x002f680000300800 */
[----:B------:R-:W5:Y:S04]  /*70920*/  LDL.LU R7, [R1+0x124] ;  /* 0x0001240001077983 */ /* 0x000f680000300800 */
[----:B------:R-:W5:Y:S04]  /*70930*/  LDL.LU R6, [R1+0x120] ;  /* 0x0001200001067983 */ /* 0x000f680000300800 */
[----:B------:R-:W5:Y:S04]  /*70940*/  LDL.LU R21, [R1+0x118] ;  /* 0x0001180001157983 */ /* 0x000f680000300800 */
[----:B0-----:R-:W5:Y:S04]  /*70950*/  LDL.LU R3, [R1+0x114] ;  /* 0x0001140001037983 */ /* 0x001f680000300800 */
[----:B------:R-:W5:Y:S04]  /*70960*/  LDL.LU R22, [R1+0x110] ;  /* 0x0001100001167983 */ /* 0x000f680000300800 */
[----:B------:R-:W5:Y:S04]  /*70970*/  LDL.LU R23, [R1+0x10c] ;  /* 0x00010c0001177983 */ /* 0x000f680000300800 */
[----:B------:R-:W5:Y:S01]  /*70980*/  LDL.LU R27, [R1+0x108] ;  /* 0x00010800011b7983 */ /* 0x000f620000300800 */
[----:B--2---:R-:W-:-:S03]  /*70990*/  FMUL R2, R20, R26 ;  /* 0x0000001a14027220 */ /* 0x004fc60000400000 */
[----:B------:R-:W2:Y:S04]  /*709a0*/  LDL.LU R26, [R1+0x104] ;  /* 0x00010400011a7983 */ /* 0x000ea80000300800 */
[----:B------:R-:W2:Y:S04]  /*709b0*/  LDL.LU R25, [R1+0x2c] ;  /* 0x00002c0001197983 */ /* 0x000ea80000300800 */
[----:B------:R0:W-:Y:S04]  /*709c0*/  STL [R1+0x174], R2 ;  /* 0x0001740201007387 */ /* 0x0001e80000100800 */
[----:B------:R-:W2:Y:S04]  /*709d0*/  LDL.LU R24, [R1+0x20] ;  /* 0x0000200001187983 */ /* 0x000ea80000300800 */
[----:B0-----:R-:W2:Y:S01]  /*709e0*/  LDL.LU R2, [R1+0x1c] ;  /* 0x00001c0001027983 */ /* 0x001ea20000300800 */
[----:B------:R-:W-:-:S05]  /*709f0*/  FMUL R28, R20, R28 ;  /* 0x0000001c141c7220 */ /* 0x000fca0000400000 */
[----:B------:R0:W-:Y:S04]  /*70a00*/  STL [R1+0x170], R28 ;  /* 0x0001701c01007387 */ /* 0x0001e80000100800 */
[----:B0-----:R-:W2:Y:S01]  /*70a10*/  LDL.LU R28, [R1+0x18] ;  /* 0x00001800011c7983 */ /* 0x001ea20000300800 */
[----:B---3--:R-:W-:-:S05]  /*70a20*/  FMUL R0, R20, R0 ;  /* 0x0000000014007220 */ /* 0x008fca0000400000 */
[----:B------:R0:W-:Y:S01]  /*70a30*/  STL [R1+0x54], R0 ;  /* 0x0000540001007387 */ /* 0x0001e20000100800 */
[----:B------:R-:W-:-:S03]  /*70a40*/  FMUL R29, R20, R29 ;  /* 0x0000001d141d7220 */ /* 0x000fc60000400000 */
[----:B0-----:R-:W3:Y:S04]  /*70a50*/  LDL.LU R0, [R1+0x14] ;  /* 0x0000140001007983 */ /* 0x001ee80000300800 */
[----:B------:R0:W-:Y:S01]  /*70a60*/  STL [R1+0x50], R29 ;  /* 0x0000501d01007387 */ /* 0x0001e20000100800 */
[C---:B----4-:R-:W-:Y:S02]  /*70a70*/  FMUL R13, R20.reuse, R13 ;  /* 0x0000000d140d7220 */ /* 0x050fe40000400000 */
[C---:B------:R-:W-:Y:S01]  /*70a80*/  FMUL R14, R20.reuse, R14 ;  /* 0x0000000e140e7220 */ /* 0x040fe20000400000 */
[----:B0-----:R-:W4:Y:S04]  /*70a90*/  LDL.LU R29, [R1+0x10] ;  /* 0x00001000011d7983 */ /* 0x001f280000300800 */
[----:B------:R0:W-:Y:S01]  /*70aa0*/  STL [R1+0x4c], R13 ;  /* 0x00004c0d01007387 */ /* 0x0001e20000100800 */
[----:B-----5:R-:W-:-:S03]  /*70ab0*/  FMUL R15, R20, R15 ;  /* 0x0000000f140f7220 */ /* 0x020fc60000400000 */
[----:B0-----:R-:W5:Y:S01]  /*70ac0*/  LDL.LU R13, [R1+0x2034] ;  /* 0x00203400010d7983 */ /* 0x001f620000300800 */
[----:B------:R-:W-:-:S03]  /*70ad0*/  FMUL R16, R20, R16 ;  /* 0x0000001014107220 */ /* 0x000fc60000400000 */
[----:B------:R0:W-:Y:S01]  /*70ae0*/  STL [R1+0x48], R14 ;  /* 0x0000480e01007387 */ /* 0x0001e20000100800 */
[----:B------:R-:W-:-:S03]  /*70af0*/  FMUL R8, R20, R8 ;  /* 0x0000000814087220 */ /* 0x000fc60000400000 */
[----:B0-----:R-:W2:Y:S04]  /*70b00*/  LDL.LU R14, [R1+0x2030] ;  /* 0x00203000010e7983 */ /* 0x001ea80000300800 */
[----:B------:R0:W-:Y:S04]  /*70b10*/  STL [R1+0x44], R15 ;  /* 0x0000440f01007387 */ /* 0x0001e80000100800 */
[----:B0-----:R-:W2:Y:S04]  /*70b20*/  LDL.LU R15, [R1+0x202c] ;  /* 0x00202c00010f7983 */ /* 0x001ea80000300800 */
[----:B------:R0:W-:Y:S04]  /*70b30*/  STL [R1+0x3c], R16 ;  /* 0x00003c1001007387 */ /* 0x0001e80000100800 */
[----:B0-----:R-:W2:Y:S04]  /*70b40*/  LDL.LU R16, [R1+0x2028] ;  /* 0x0020280001107983 */ /* 0x001ea80000300800 */
[----:B------:R0:W-:Y:S04]  /*70b50*/  STL [R1+0x38], R8 ;  /* 0x0000380801007387 */ /* 0x0001e80000100800 */
[----:B0-----:R-:W2:Y:S01]  /*70b60*/  LDL.LU R8, [R1+0x2024] ;  /* 0x0020240001087983 */ /* 0x001ea20000300800 */
[----:B------:R-:W0:Y:S02]  /*70b70*/  MUFU.RCP R19, R19 ;  /* 0x0000001300137308 */ /* 0x000e240000001000 */
[----:B0-----:R-:W-:-:S02]  /*70b80*/  FMUL R17, R19, R17 ;  /* 0x0000001113117220 */ /* 0x001fc40000400000 */
[C---:B------:R-:W-:Y:S02]  /*70b90*/  FMUL R18, R19.reuse, R18 ;  /* 0x0000001213127220 */ /* 0x040fe40000400000 */
[C---:B------:R-:W-:Y:S02]  /*70ba0*/  FMUL R5, R19.reuse, R5 ;  /* 0x0000000513057220 */ /* 0x040fe40000400000 */
[C---:B------:R-:W-:Y:S02]  /*70bb0*/  FMUL R4, R19.reuse, R4 ;  /* 0x0000000413047220 */ /* 0x040fe40000400000 */
[C---:B------:R-:W-:Y:S02]  /*70bc0*/  FMUL R7, R19.reuse, R7 ;  /* 0x0000000713077220 */ /* 0x040fe40000400000 */
[----:B------:R-:W-:Y:S02]  /*70bd0*/  FMUL R6, R19, R6 ;  /* 0x0000000613067220 */ /* 0x000fe40000400000 */
[----:B--2---:R-:W-:-:S02]  /*70be0*/  FMUL R20, R20, R8 ;  /* 0x0000000814147220 */ /* 0x004fc40000400000 */
[----:B------:R-:W2:Y:S04]  /*70bf0*/  LDL.LU R8, [R1+0x2020] ;  /* 0x0020200001087983 */ /* 0x000ea80000300800 */
[----:B------:R0:W-:Y:S04]  /*70c00*/  STL [R1+0x34], R20 ;  /* 0x0000341401007387 */ /* 0x0001e80000100800 */
[----:B0-----:R-:W2:Y:S04]  /*70c10*/  LDL.LU R20, [R1+0x11c] ;  /* 0x00011c0001147983 */ /* 0x001ea80000300800 */
[----:B------:R0:W-:Y:S04]  /*70c20*/  STL [R1+0x134], R17 ;  /* 0x0001341101007387 */ /* 0x0001e80000100800 */
[----:B0-----:R-:W4:Y:S04]  /*70c30*/  LDL.LU R17, [R1+0x201c] ;  /* 0x00201c0001117983 */ /* 0x001f280000300800 */
        /* <DEDUP_REMOVED lines=9> */
[----:B0-----:R-:W5:Y:S01]  /*70cd0*/  LDL.LU R6, [R1+0x2008] ;  /* 0x0020080001067983 */ /* 0x001f620000300800 */
[----:B------:R-:W3:Y:S01]  /*70ce0*/  MUFU.RCP R9, R9 ;  /* 0x0000000900097308 */ /* 0x000ee20000001000 */
[----:B------:R-:W-:-:S02]  /*70cf0*/  FMUL R27, R19, R27 ;  /* 0x0000001b131b7220 */ /* 0x000fc40000400000 */
[C---:B------:R-:W-:Y:S02]  /*70d00*/  FMUL R26, R19.reuse, R26 ;  /* 0x0000001a131a7220 */ /* 0x040fe40000400000 */
[C---:B------:R-:W-:Y:S02]  /*70d10*/  FMUL R25, R19.reuse, R25 ;  /* 0x0000001913197220 */ /* 0x040fe40000400000 */
[----:B------:R-:W-:Y:S02]  /*70d20*/  FMUL R24, R19, R24 ;  /* 0x0000001813187220 */ /* 0x000fe40000400000 */
[----:B---3--:R-:W-:Y:S02]  /*70d30*/  FMUL R0, R9, R0 ;  /* 0x0000000009007220 */ /* 0x008fe40000400000 */
[----:B--2---:R-:W-:-:S05]  /*70d40*/  FMUL R20, R19, R20 ;  /* 0x0000001413147220 */ /* 0x004fca0000400000 */
[----:B------:R0:W-:Y:S02]  /*70d50*/  STL [R1+0x11c], R20 ;  /* 0x00011c1401007387 */ /* 0x0001e40000100800 */
[C---:B0-----:R-:W-:Y:S02]  /*70d60*/  FMUL R20, R19.reuse, R21 ;  /* 0x0000001513147220 */ /* 0x041fe40000400000 */
[----:B------:R-:W-:-:S03]  /*70d70*/  FMUL R21, R19, R3 ;  /* 0x0000000313157220 */ /* 0x000fc60000400000 */
[----:B------:R0:W-:Y:S01]  /*70d80*/  STL [R1+0x118], R20 ;  /* 0x0001181401007387 */ /* 0x0001e20000100800 */
[----:B------:R-:W-:-:S03]  /*70d90*/  FMUL R3, R19, R23 ;  /* 0x0000001713037220 */ /* 0x000fc60000400000 */
[----:B------:R-:W-:Y:S01]  /*70da0*/  STL [R1+0x30], R21 ;  /* 0x0000301501007387 */ /* 0x000fe20000100800 */
[----:B0-----:R-:W-:-:S05]  /*70db0*/  FMUL R20, R19, R22 ;  /* 0x0000001613147220 */ /* 0x001fca0000400000 */
[----:B------:R-:W-:Y:S04]  /*70dc0*/  STL [R1+0x28], R20 ;  /* 0x0000281401007387 */ /* 0x000fe80000100800 */
[----:B------:R-:W-:Y:S04]  /*70dd0*/  STL [R1+0x1ff4], R27 ;  /* 0x001ff41b01007387 */ /* 0x000fe80000100800 */
[----:B------:R0:W-:Y:S01]  /*70de0*/  STL [R1+0x24], R3 ;  /* 0x0000240301007387 */ /* 0x0001e20000100800 */
[----:B------:R-:W-:Y:S02]  /*70df0*/  FMUL R19, R19, R2 ;  /* 0x0000000213137220 */ /* 0x000fe40000400000 */
[----:B0-----:R-:W-:-:S05]  /*70e00*/  FMUL R3, R9, R28 ;  /* 0x0000001c09037220 */ /* 0x001fca0000400000 */
[----:B------:R-:W-:Y:S04]  /*70e10*/  STL [R1+0x1f70], R3 ;  /* 0x001f700301007387 */ /* 0x000fe80000100800 */
[----:B------:R4:W-:Y:S02]  /*70e20*/  STL [R1+0x1f74], R0 ;  /* 0x001f740001007387 */ /* 0x0009e40000100800 */
[C---:B----4-:R-:W-:Y:S02]  /*70e30*/  FMUL R0, R9.reuse, R29 ;  /* 0x0000001d09007220 */ /* 0x050fe40000400000 */
[C---:B-----5:R-:W-:Y:S02]  /*70e40*/  FMUL R2, R9.reuse, R6 ;  /* 0x0000000609027220 */ /* 0x060fe40000400000 */
[----:B------:R-:W2:Y:S04]  /*70e50*/  LDL.LU R6, [R1+0x2004] ;  /* 0x0020040001067983 */ /* 0x000ea80000300800 */
[----:B------:R0:W-:Y:S02]  /*70e60*/  STL [R1+0x5c], R0 ;  /* 0x00005c0001007387 */ /* 0x0001e40000100800 */
[----:B0-----:R-:W-:-:S02]  /*70e70*/  FMUL R0, R9, R7 ;  /* 0x0000000709007220 */ /* 0x001fc40000400000 */
[----:B------:R-:W3:Y:S04]  /*70e80*/  LDL.LU R7, [R1+0x2000] ;  /* 0x0020000001077983 */ /* 0x000ee80000300800 */
[----:B------:R0:W-:Y:S02]  /*70e90*/  STL [R1+0x58], R2 ;  /* 0x0000580201007387 */ /* 0x0001e40000100800 */
[----:B0-----:R-:W-:Y:S02]  /*70ea0*/  FMUL R2, R9, R4 ;  /* 0x0000000409027220 */ /* 0x001fe40000400000 */
[----:B------:R-:W4:Y:S01]  /*70eb0*/  LDL.LU R4, [R1+0x1ffc] ;  /* 0x001ffc0001047983 */ /* 0x000f220000300800 */
[----:B------:R-:W-:-:S06]  /*70ec0*/  @!P6 FMUL R8, R8, 16777216 ;  /* 0x4b8000000808e820 */ /* 0x000fcc0000400000 */
[----:B------:R-:W0:Y:S01]  /*70ed0*/  MUFU.RCP R8, R8 ;  /* 0x0000000800087308 */ /* 0x000e220000001000 */
[----:B------:R1:W-:Y:S01]  /*70ee0*/  STL [R1+0x2c], R0 ;  /* 0x00002c0001007387 */ /* 0x0003e20000100800 */
[C---:B------:R-:W-:Y:S02]  /*70ef0*/  FMUL R3, R9.reuse, R18 ;  /* 0x0000001209037220 */ /* 0x040fe40000400000 */
[C---:B-1----:R-:W-:Y:S02]  /*70f00*/  FMUL R0, R9.reuse, R5 ;  /* 0x0000000509007220 */ /* 0x042fe40000400000 */
[----:B------:R-:W5:Y:S04]  /*70f10*/  LDL.LU R5, [R1+0x1ff8] ;  /* 0x001ff80001057983 */ /* 0x000f680000300800 */
[----:B------:R1:W-:Y:S01]  /*70f20*/  STL [R1+0x20], R2 ;  /* 0x0000200201007387 */ /* 0x0003e20000100800 */
[----:B------:R-:W-:-:S03]  /*70f30*/  FMUL R23, R9, R16 ;  /* 0x0000001009177220 */ /* 0x000fc60000400000 */
[----:B-1----:R-:W5:Y:S04]  /*70f40*/  LDL R2, [R1+0x40] ;  /* 0x0000400001027983 */ /* 0x002f680000100800 */
[----:B------:R1:W-:Y:S04]  /*70f50*/  STL [R1+0x1c], R0 ;  /* 0x00001c0001007387 */ /* 0x0003e80000100800 */
[----:B------:R-:W5:Y:S04]  /*70f60*/  LDL.LU R18, [R1+0x15c] ;  /* 0x00015c0001127983 */ /* 0x000f680000300800 */
[----:B-1----:R-:W5:Y:S04]  /*70f70*/  LDL.LU R0, [R1+0x158] ;  /* 0x0001580001007983 */ /* 0x002f680000300800 */
[----:B------:R1:W-:Y:S01]  /*70f80*/  STL [R1+0x18], R3 ;  /* 0x0000180301007387 */ /* 0x0003e20000100800 */
[----:B------:R-:W-:-:S02]  /*70f90*/  FMUL R17, R9, R17 ;  /* 0x0000001109117220 */ /* 0x000fc40000400000 */
[C---:B------:R-:W-:Y:S02]  /*70fa0*/  FMUL R15, R9.reuse, R15 ;  /* 0x0000000f090f7220 */ /* 0x040fe40000400000 */
[C---:B------:R-:W-:Y:S01]  /*70fb0*/  FMUL R22, R9.reuse, R14 ;  /* 0x0000000e09167220 */ /* 0x040fe20000400000 */
[----:B-1----:R-:W5:Y:S01]  /*70fc0*/  LDL.LU R3, [R1+0x154] ;  /* 0x0001540001037983 */ /* 0x002f620000300800 */
[----:B------:R-:W-:-:S03]  /*70fd0*/  FMUL R21, R9, R13 ;  /* 0x0000000d09157220 */ /* 0x000fc60000400000 */
[----:B------:R-:W5:Y:S01]  /*70fe0*/  LDL.LU R27, [R1+0x150] ;  /* 0x00015000011b7983 */ /* 0x000f620000300800 */
[----:B------:R-:W-:-:S03]  /*70ff0*/  FMUL R12, R9, R12 ;  /* 0x0000000c090c7220 */ /* 0x000fc60000400000 */
[----:B------:R-:W5:Y:S01]  /*71000*/  LDL.LU R29, [R1+0x14c] ;  /* 0x00014c00011d7983 */ /* 0x000f620000300800 */
[----:B------:R-:W-:-:S03]  /*71010*/  FMUL R20, R9, R11 ;  /* 0x0000000b09147220 */ /* 0x000fc60000400000 */
[----:B------:R-:W5:Y:S01]  /*71020*/  LDL.LU R28, [R1+0x148] ;  /* 0x00014800011c7983 */ /* 0x000f620000300800 */
[----:B------:R-:W-:-:S03]  /*71030*/  FMUL R9, R9, R10 ;  /* 0x0000000a09097220 */ /* 0x000fc60000400000 */
[----:B------:R-:W5:Y:S04]  /*71040*/  LDL.LU R16, [R1+0x160] ;  /* 0x0001600001107983 */ /* 0x000f680000300800 */
[----:B------:R-:W5:Y:S04]  /*71050*/  LDL.LU R14, [R1+0x164] ;  /* 0x00016400010e7983 */ /* 0x000f680000300800 */
[----:B------:R-:W5:Y:S04]  /*71060*/  LDL.LU R13, [R1+0x140] ;  /* 0x00014000010d7983 */ /* 0x000f680000300800 */
[----:B------:R-:W5:Y:S01]  /*71070*/  LDL.LU R11, [R1+0x144] ;  /* 0x00014400010b7983 */ /* 0x000f620000300800 */
[----:B--2---:R-:W-:-:S04]  /*71080*/  @!P6 FMUL R6, R6, 16777216 ;  /* 0x4b8000000606e820 */ /* 0x004fc80000400000 */
[----:B0-----:R-:W-:Y:S02]  /*71090*/  FMUL R6, R8, R6 ;  /* 0x0000000608067220 */ /* 0x001fe40000400000 */
[----:B---3--:R-:W-:-:S04]  /*710a0*/  @!P6 FMUL R7, R7, 16777216 ;  /* 0x4b8000000707e820 */ /* 0x008fc80000400000 */
[----:B------:R-:W-:Y:S02]  /*710b0*/  FMUL R7, R8, R7 ;  /* 0x0000000708077220 */ /* 0x000fe40000400000 */
[----:B----4-:R-:W-:-:S04]  /*710c0*/  @!P6 FMUL R4, R4, 16777216 ;  /* 0x4b8000000404e820 */ /* 0x010fc80000400000 */
[----:B------:R-:W-:Y:S01]  /*710d0*/  FMUL R10, R8, R4 ;  /* 0x00000004080a7220 */ /* 0x000fe20000400000 */
[----:B------:R-:W-:Y:S02]  /*710e0*/  F2FP.PACK_AB R4, R7, R6 ;  /* 0x000000060704723e */ /* 0x000fe400000000ff */
[----:B------:R-:W2:Y:S04]  /*710f0*/  LDL.LU R6, [R1+0x13c] ;  /* 0x00013c0001067983 */ /* 0x000ea80000300800 */
[----:B------:R-:W3:Y:S01]  /*71100*/  LDL.LU R7, [R1+0x138] ;  /* 0x0001380001077983 */ /* 0x000ee20000300800 */
[----:B------:R-:W-:Y:S01]  /*71110*/  F2FP.PACK_AB R20, R20, R9 ;  /* 0x000000091414723e */ /* 0x000fe200000000ff */
[----:B-----5:R-:W-:-:S04]  /*71120*/  @!P6 FMUL R5, R5, 16777216 ;  /* 0x4b8000000505e820 */ /* 0x020fc80000400000 */
[----:B------:R-:W-:-:S05]  /*71130*/  FMUL R5, R8, R5 ;  /* 0x0000000508057220 */ /* 0x000fca0000400000 */
[----:B------:R-:W-:Y:S02]  /*71140*/  F2FP.PACK_AB R5, R5, R10 ;  /* 0x0000000a0505723e */ /* 0x000fe400000000ff */
[----:B------:R-:W-:Y:S01]  /*71150*/  F2FP.PACK_AB R23, R17, R23 ;  /* 0x000000171117723e */ /* 0x000fe200000000ff */
[----:B------:R-:W-:Y:S02]  /*71160*/  @!P6 FMUL R18, R18, 16777216 ;  /* 0x4b8000001212e820 */ /* 0x000fe40000400000 */
[----:B------:R-:W-:Y:S02]  /*71170*/  @!P6 FMUL R0, R0, 16777216 ;  /* 0x4b8000000000e820 */ /* 0x000fe40000400000 */
[----:B------:R-:W-:Y:S02]  /*71180*/  @!P6 FMUL R3, R3, 16777216 ;  /* 0x4b8000000303e820 */ /* 0x000fe40000400000 */
[----:B------:R-:W-:Y:S02]  /*71190*/  @!P6 FMUL R14, R14, 16777216 ;  /* 0x4b8000000e0ee820 */ /* 0x000fe40000400000 */
[----:B------:R-:W-:-:S02]  /*711a0*/  @!P6 FMUL R13, R13, 16777216 ;  /* 0x4b8000000d0de820 */ /* 0x000fc40000400000 */
[----:B------:R-:W-:Y:S02]  /*711b0*/  @!P6 FMUL R11, R11, 16777216 ;  /* 0x4b8000000b0be820 */ /* 0x000fe40000400000 */
[----:B------:R-:W-:Y:S02]  /*711c0*/  FMUL R10, R8, R13 ;  /* 0x0000000d080a7220 */ /* 0x000fe40000400000 */
[----:B------:R-:W-:Y:S02]  /*711d0*/  @!P6 FMUL R16, R16, 16777216 ;  /* 0x4b8000001010e820 */ /* 0x000fe40000400000 */
[----:B--2---:R-:W-:Y:S02]  /*711e0*/  @!P6 FMUL R6, R6, 16777216 ;  /* 0x4b8000000606e820 */ /* 0x004fe40000400000 */
[----:B---3--:R-:W-:Y:S02]  /*711f0*/  @!P6 FMUL R7, R7, 16777216 ;  /* 0x4b8000000707e820 */ /* 0x008fe40000400000 */
[----:B------:R-:W-:-:S02]  /*71200*/  FMUL R6, R8, R6 ;  /* 0x0000000608067220 */ /* 0x000fc40000400000 */
[C---:B------:R-:W-:Y:S02]  /*71210*/  FMUL R9, R8.reuse, R7 ;  /* 0x0000000708097220 */ /* 0x040fe40000400000 */
[----:B------:R-:W-:-:S03]  /*71220*/  FMUL R7, R8, R11 ;  /* 0x0000000b08077220 */ /* 0x000fc60000400000 */
[----:B------:R-:W-:Y:S01]  /*71230*/  F2FP.PACK_AB R6, R6, R9 ;  /* 0x000000090606723e */ /* 0x000fe200000000ff */
[C---:B------:R-:W-:Y:S01]  /*71240*/  FMUL R9, R8.reuse, R14 ;  /* 0x0000000e08097220 */ /* 0x040fe20000400000 */
[----:B------:R-:W-:Y:S01]  /*71250*/  F2FP.PACK_AB R7, R7, R10 ;  /* 0x0000000a0707723e */ /* 0x000fe200000000ff */
[C---:B------:R-:W-:Y:S02]  /*71260*/  FMUL R11, R8.reuse, R16 ;  /* 0x00000010080b7220 */ /* 0x040fe40000400000 */
[C---:B------:R-:W-:Y:S01]  /*71270*/  FMUL R10, R8.reuse, R18 ;  /* 0x00000012080a7220 */ /* 0x040fe20000400000 */
[----:B------:R0:W-:Y:S04]  /*71280*/  STL [R1+0x14], R9 ;  /* 0x0000140901007387 */ /* 0x0001e80000100800 */
[----:B------:R-:W-:Y:S01]  /*71290*/  STL [R1+0x10], R11 ;  /* 0x0000100b01007387 */ /* 0x000fe20000100800 */
[----:B0-----:R-:W-:-:S02]  /*712a0*/  FMUL R9, R8, R0 ;  /* 0x0000000008097220 */ /* 0x001fc40000400000 */
[----:B------:R-:W-:Y:S01]  /*712b0*/  FMUL R0, R8, R3 ;  /* 0x0000000308007220 */ /* 0x000fe20000400000 */
[----:B------:R-:W-:Y:S04]  /*712c0*/  STL [R1+0xc], R10 ;  /* 0x00000c0a01007387 */ /* 0x000fe80000100800 */
[----:B------:R0:W-:Y:S04]  /*712d0*/  STL [R1+0x1f78], R0 ;  /* 0x001f780001007387 */ /* 0x0001e80000100800 */
[----:B------:R-:W-:Y:S04]  /*712e0*/  STL [R1+0x8], R9 ;  /* 0x0000080901007387 */ /* 0x000fe80000100800 */
[----:B------:R-:W2:Y:S04]  /*712f0*/  LDL.LU R17, [R1+0x74] ;  /* 0x0000740001117983 */ /* 0x000ea80000300800 */
[----:B--2---:R-:W-:Y:S04]  /*71300*/  STL [R1+0x1fe8], R17 ;  /* 0x001fe81101007387 */ /* 0x004fe80000100800 */
[----:B------:R-:W2:Y:S01]  /*71310*/  LDL.LU R18, [R1+0x84] ;  /* 0x0000840001127983 */ /* 0x000ea20000300800 */
[----:B------:R-:W-:-:S03]  /*71320*/  @!P6 FMUL R27, R27, 16777216 ;  /* 0x4b8000001b1be820 */ /* 0x000fc60000400000 */
[----:B--2---:R-:W-:Y:S04]  /*71330*/  STL [R1+0x1fec], R18 ;  /* 0x001fec1201007387 */ /* 0x004fe80000100800 */
[----:B0-----:R-:W2:Y:S01]  /*71340*/  LDL.LU R0, [R1+0xc4] ;  /* 0x0000c40001007983 */ /* 0x001ea20000300800 */
[----:B------:R-:W-:Y:S01]  /*71350*/  FMUL R3, R8, R27 ;  /* 0x0000001b08037220 */ /* 0x000fe20000400000 */
[----:B------:R-:W-:Y:S01]  /*71360*/  F2FP.PACK_AB R21, R21, R12 ;  /* 0x0000000c1515723e */ /* 0x000fe200000000ff */
[----:B------:R-:W-:Y:S02]  /*71370*/  @!P6 FMUL R29, R29, 16777216 ;  /* 0x4b8000001d1de820 */ /* 0x000fe40000400000 */
[----:B------:R-:W-:Y:S02]  /*71380*/  @!P6 FMUL R28, R28, 16777216 ;  /* 0x4b8000001c1ce820 */ /* 0x000fe40000400000 */
[C---:B------:R-:W-:Y:S01]  /*71390*/  FMUL R29, R8.reuse, R29 ;  /* 0x0000001d081d7220 */ /* 0x040fe20000400000 */
[----:B------:R-:W-:Y:S01]  /*713a0*/  F2FP.PACK_AB R22, R15, R22 ;  /* 0x000000160f16723e */ /* 0x000fe200000000ff */
[----:B------:R-:W-:Y:S01]  /*713b0*/  FMUL R28, R8, R28 ;  /* 0x0000001c081c7220 */ /* 0x000fe20000400000 */
[----:B--2---:R-:W-:Y:S04]  /*713c0*/  STL [R1+0x1ff0], R0 ;  /* 0x001ff00001007387 */ /* 0x004fe80000100800 */
[----:B------:R0:W-:Y:S04]  /*713d0*/  STL [R1+0x1f7c], R3 ;  /* 0x001f7c0301007387 */ /* 0x0001e80000100800 */
[----:B0-----:R-:W2:Y:S04]  /*713e0*/  LDL.LU R3, [R1+0xc8] ;  /* 0x0000c80001037983 */ /* 0x001ea80000300800 */
[----:B------:R-:W3:Y:S04]  /*713f0*/  LDL.LU R9, [R1+0x38] ;  /* 0x0000380001097983 */ /* 0x000ee80000300800 */
[----:B------:R-:W3:Y:S04]  /*71400*/  LDL.LU R12, [R1+0x34] ;  /* 0x00003400010c7983 */ /* 0x000ee80000300800 */
[----:B------:R-:W4:Y:S04]  /*71410*/  LDL.LU R27, [R1+0x44] ;  /* 0x00004400011b7983 */ /* 0x000f280000300800 */
[----:B------:R-:W4:Y:S04]  /*71420*/  LDL.LU R13, [R1+0x3c] ;  /* 0x00003c00010d7983 */ /* 0x000f280000300800 */
[----:B------:R-:W5:Y:S04]  /*71430*/  LDL.LU R10, [R1+0x24] ;  /* 0x00002400010a7983 */ /* 0x000f680000300800 */
[----:B------:R-:W2:Y:S04]  /*71440*/  LDL.LU R0, [R1+0x4c] ;  /* 0x00004c0001007983 */ /* 0x000ea80000300800 */
[----:B------:R-:W2:Y:S04]  /*71450*/  LDL.LU R14, [R1+0x48] ;  /* 0x00004800010e7983 */ /* 0x000ea80000300800 */
[----:B------:R-:W5:Y:S04]  /*71460*/  LDL.LU R18, [R1+0x30] ;  /* 0x0000300001127983 */ /* 0x000f680000300800 */
[----:B------:R-:W5:Y:S04]  /*71470*/  LDL.LU R11, [R1+0x28] ;  /* 0x00002800010b7983 */ /* 0x000f680000300800 */
[----:B------:R-:W5:Y:S04]  /*71480*/  LDL.LU R17, [R1+0x54] ;  /* 0x0000540001117983 */ /* 0x000f680000300800 */
[----:B------:R-:W5:Y:S04]  /*71490*/  LDL.LU R15, [R1+0x50] ;  /* 0x00005000010f7983 */ /* 0x000f680000300800 */
[----:B------:R-:W5:Y:S04]  /*714a0*/  LDL.LU R16, [R1+0x6c] ;  /* 0x00006c0001107983 */ /* 0x000f680000300800 */
[----:B------:R0:W-:Y:S04]  /*714b0*/  STL [R1+0x1f80], R29 ;  /* 0x001f801d01007387 */ /* 0x0001e80000100800 */
[----:B------:R-:W-:Y:S04]  /*714c0*/  STS.128 [R2], R4 ;  /* 0x0000000402007388 */ /* 0x000fe80000000c00 */
[----:B0-----:R-:W5:Y:S04]  /*714d0*/  LDL.LU R29, [R1+0x88] ;  /* 0x00008800011d7983 */ /* 0x001f680000300800 */
[----:B------:R0:W-:Y:S04]  /*714e0*/  STL [R1+0x1f84], R28 ;  /* 0x001f841c01007387 */ /* 0x0001e80000100800 */
[----:B------:R1:W-:Y:S04]  /*714f0*/  STS.128 [R2+0x80], R20 ;  /* 0x0000801402007388 */ /* 0x0003e80000000c00 */
[----:B0-----:R-:W5:Y:S04]  /*71500*/  LDL.LU R28, [R1+0xb4] ;  /* 0x0000b400011c7983 */ /* 0x001f680000300800 */
[----:B------:R-:W5:Y:S04]  /*71510*/  LDL.LU R7, [R1+0xb8] ;  /* 0x0000b80001077983 */ /* 0x000f680000300800 */
[----:B------:R-:W5:Y:S04]  /*71520*/  LDL.LU R4, [R1+0xec] ;  /* 0x0000ec0001047983 */ /* 0x000f680000300800 */
[----:B------:R-:W5:Y:S04]  /*71530*/  LDL.LU R5, [R1+0xf4] ;  /* 0x0000f40001057983 */ /* 0x000f680000300800 */
[----:B------:R-:W5:Y:S04]  /*71540*/  LDL.LU R6, [R1+0xfc] ;  /* 0x0000fc0001067983 */ /* 0x000f680000300800 */
[----:B-1----:R-:W5:Y:S04]  /*71550*/  LDL.LU R20, [R1+0xd4] ;  /* 0x0000d40001147983 */ /* 0x002f680000300800 */
[----:B------:R-:W5:Y:S01]  /*71560*/  LDL.LU R21, [R1+0xf0] ;  /* 0x0000f00001157983 */ /* 0x000f620000300800 */
[----:B------:R-:W-:-:S03]  /*71570*/  F2FP.PACK_AB R8, R24, R19 ;  /* 0x000000131808723e */ /* 0x000fc600000000ff */
[----:B------:R-:W5:Y:S04]  /*71580*/  LDL.LU R22, [R1+0xf8] ;  /* 0x0000f80001167983 */ /* 0x000f680000300800 */
[----:B------:R-:W5:Y:S04]  /*71590*/  LDL.LU R23, [R1+0x100] ;  /* 0x0001000001177983 */ /* 0x000f680000300800 */
[----:B------:R0:W-:Y:S04]  /*715a0*/  STL [R1+0x1fe4], R2 ;  /* 0x001fe40201007387 */ /* 0x0001e80000100800 */
[----:B0-----:R-:W5:Y:S04]  /*715b0*/  LDL.LU R2, [R1+0x78] ;  /* 0x0000780001027983 */ /* 0x001f680000300800 */
[----:B------:R-:W5:Y:S04]  /*715c0*/  LDL.LU R24, [R1+0xa4] ;  /* 0x0000a40001187983 */ /* 0x000f680000300800 */
[----:B------:R-:W5:Y:S01]  /*715d0*/  LDL.LU R19, [R1+0x94] ;  /* 0x0000940001137983 */ /* 0x000f620000300800 */
[----:B---3--:R-:W-:-:S02]  /*715e0*/  F2FP.PACK_AB R12, R9, R12 ;  /* 0x0000000c090c723e */ /* 0x008fc400000000ff */
[----:B------:R-:W-:Y:S02]  /*715f0*/  F2FP.PACK_AB R9, R26, R25 ;  /* 0x000000191a09723e */ /* 0x000fe400000000ff */
[----:B------:R-:W3:Y:S04]  /*71600*/  LDL.LU R25, [R1+0x70] ;  /* 0x0000700001197983 */ /* 0x000ee80000300800 */
[----:B------:R-:W3:Y:S01]  /*71610*/  LDL.LU R26, [R1+0xa8] ;  /* 0x0000a800011a7983 */ /* 0x000ee20000300800 */
[----:B----4-:R-:W-:-:S03]  /*71620*/  F2FP.PACK_AB R13, R27, R13 ;  /* 0x0000000d1b0d723e */ /* 0x010fc600000000ff */
[----:B------:R-:W4:Y:S01]  /*71630*/  LDL.LU R27, [R1+0x1ff4] ;  /* 0x001ff400011b7983 */ /* 0x000f220000300800 */
[----:B--2---:R-:W-:Y:S02]  /*71640*/  F2FP.PACK_AB R14, R0, R14 ;  /* 0x0000000e000e723e */ /* 0x004fe400000000ff */
[----:B-----5:R-:W-:Y:S02]  /*71650*/  F2FP.PACK_AB R11, R18, R11 ;  /* 0x0000000b120b723e */ /* 0x020fe400000000ff */
[----:B------:R-:W-:Y:S02]  /*71660*/  F2FP.PACK_AB R15, R17, R15 ;  /* 0x0000000f110f723e */ /* 0x000fe400000000ff */
[----:B----4-:R-:W-:Y:S02]  /*71670*/  F2FP.PACK_AB R10, R10, R27 ;  /* 0x0000001b0a0a723e */ /* 0x010fe400000000ff */
[----:B------:R-:W2:Y:S04]  /*71680*/  LDL.LU R27, [R1+0xd8] ;  /* 0x0000d800011b7983 */ /* 0x000ea80000300800 */
[----:B------:R-:W4:Y:S04]  /*71690*/  LDL.LU R0, [R1+0x1ff0] ;  /* 0x001ff00001007983 */ /* 0x000f280000300800 */
[----:B------:R-:W5:Y:S04]  /*716a0*/  LDL.LU R18, [R1+0x1fec] ;  /* 0x001fec0001127983 */ /* 0x000f680000300800 */
[----:B------:R-:W2:Y:S01]  /*716b0*/  LDL.LU R17, [R1+0x1fe8] ;  /* 0x001fe80001117983 */ /* 0x000ea20000300800 */
[----:B---3--:R-:W-:-:S02]  /*716c0*/  F2FP.PACK_AB R16, R25, R16 ;  /* 0x000000101910723e */ /* 0x008fc400000000ff */
[----:B------:R-:W-:Y:S02]  /*716d0*/  F2FP.PACK_AB R25, R7, R28 ;  /* 0x0000001c0719723e */ /* 0x000fe400000000ff */
[----:B--2---:R-:W-:Y:S02]  /*716e0*/  F2FP.PACK_AB R17, R2, R17 ;  /* 0x000000110211723e */ /* 0x004fe400000000ff */
[----:B------:R-:W2:Y:S04]  /*716f0*/  LDL.LU R2, [R1+0x16c] ;  /* 0x00016c0001027983 */ /* 0x000ea80000300800 */
[----:B------:R-:W2:Y:S04]  /*71700*/  LDL.LU R7, [R1+0x168] ;  /* 0x0001680001077983 */ /* 0x000ea80000300800 */
[----:B------:R-:W3:Y:S01]  /*71710*/  LDL.LU R28, [R1+0x26c] ;  /* 0x00026c00011c7983 */ /* 0x000ee20000300800 */
[----:B-----5:R-:W-:-:S03]  /*71720*/  F2FP.PACK_AB R18, R29, R18 ;  /* 0x000000121d12723e */ /* 0x020fc600000000ff */
[----:B---3--:R0:W-:Y:S04]  /*71730*/  STL [R1+0x1fb4], R28 ;  /* 0x001fb41c01007387 */ /* 0x0081e80000100800 */
[----:B0-----:R-:W3:Y:S04]  /*71740*/  LDL.LU R28, [R1+0x98] ;  /* 0x00009800011c7983 */ /* 0x001ee80000300800 */
[----:B------:R-:W5:Y:S01]  /*71750*/  LDL.LU R29, [R1+0x268] ;  /* 0x00026800011d7983 */ /* 0x000f620000300800 */
[----:B------:R-:W-:Y:S02]  /*71760*/  F2FP.PACK_AB R24, R26, R24 ;  /* 0x000000181a18723e */ /* 0x000fe400000000ff */
[----:B----4-:R-:W-:Y:S01]  /*71770*/  F2FP.PACK_AB R26, R3, R0 ;  /* 0x00000000031a723e */ /* 0x010fe200000000ff */
[----:B-----5:R-:W-:Y:S04]  /*71780*/  STL [R1+0x1fb8], R29 ;  /* 0x001fb81d01007387 */ /* 0x020fe80000100800 */
[----:B------:R-:W4:Y:S04]  /*71790*/  LDL.LU R3, [R1+0x2b0] ;  /* 0x0002b00001037983 */ /* 0x000f280000300800 */
[----:B----4-:R-:W-:Y:S04]  /*717a0*/  STL [R1+0x1fbc], R3 ;  /* 0x001fbc0301007387 */ /* 0x010fe80000100800 */
[----:B------:R-:W4:Y:S01]  /*717b0*/  LDL.LU R0, [R1+0x2ac] ;  /* 0x0002ac0001007983 */ /* 0x000f220000300800 */
[----:B------:R-:W-:-:S02]  /*717c0*/  F2FP.PACK_AB R27, R27, R20 ;  /* 0x000000141b1b723e */ /* 0x000fc400000000ff */
[----:B------:R-:W-:Y:S01]  /*717d0*/  F2FP.PACK_AB R4, R21, R4 ;  /* 0x000000041504723e */ /* 0x000fe200000000ff */
[----:B----4-:R-:W-:Y:S04]  /*717e0*/  STL [R1+0x1fc0], R0 ;  /* 0x001fc00001007387 */ /* 0x010fe80000100800 */
[----:B------:R-:W4:Y:S04]  /*717f0*/  LDL.LU R20, [R1+0x190] ;  /* 0x0001900001147983 */ /* 0x000f280000300800 */
[----:B------:R-:W5:Y:S01]  /*71800*/  LDL.LU R21, [R1+0x198] ;  /* 0x0001980001157983 */ /* 0x000f620000300800 */
[----:B------:R-:W-:-:S03]  /*71810*/  F2FP.PACK_AB R5, R22, R5 ;  /* 0x000000051605723e */ /* 0x000fc600000000ff */
[----:B-----5:R0:W-:Y:S04]  /*71820*/  STL [R1+0x1fe0], R21 ;  /* 0x001fe01501007387 */ /* 0x0201e80000100800 */
[----:B0-----:R-:W4:Y:S04]  /*71830*/  LDL.LU R21, [R1+0x194] ;  /* 0x0001940001157983 */ /* 0x001f280000300800 */
[----:B------:R-:W5:Y:S01]  /*71840*/  LDL.LU R22, [R1+0x1a0] ;  /* 0x0001a00001167983 */ /* 0x000f620000300800 */
[----:B------:R-:W-:-:S03]  /*71850*/  F2FP.PACK_AB R6, R23, R6 ;  /* 0x000000061706723e */ /* 0x000fc600000000ff */
[----:B-----5:R0:W-:Y:S04]  /*71860*/  STL [R1+0x1fdc], R22 ;  /* 0x001fdc1601007387 */ /* 0x0201e80000100800 */
[----:B0-----:R-:W5:Y:S04]  /*71870*/  LDL.LU R22, [R1+0x19c] ;  /* 0x00019c0001167983 */ /* 0x001f680000300800 */
[----:B------:R-:W2:Y:S04]  /*71880*/  LDL.LU R23, [R1+0x1a8] ;  /* 0x0001a80001177983 */ /* 0x000ea80000300800 */
[----:B--2---:R0:W-:Y:S04]  /*71890*/  STL [R1+0x1fd8], R23 ;  /* 0x001fd81701007387 */ /* 0x0041e80000100800 */
[----:B0-----:R-:W2:Y:S04]  /*718a0*/  LDL.LU R23, [R1+0x1a4] ;  /* 0x0001a40001177983 */ /* 0x001ea80000300800 */
        /* <DEDUP_REMOVED lines=9> */
[----:B---3--:R-:W-:-:S02]  /*71940*/  F2FP.PACK_AB R19, R28, R19 ;  /* 0x000000131c13723e */ /* 0x008fc400000000ff */
[----:B------:R-:W-:Y:S01]  /*71950*/  F2FP.PACK_AB R7, R2, R7 ;  /* 0x000000070207723e */ /* 0x000fe200000000ff */
[----:B--2---:R0:W-:Y:S04]  /*71960*/  STL [R1+0x1fd4], R0 ;  /* 0x001fd40001007387 */ /* 0x0041e80000100800 */
[----:B0-----:R-:W2:Y:S04]  /*71970*/  LDL.LU R0, [R1+0x1ac] ;  /* 0x0001ac0001007983 */ /* 0x001ea80000300800 */
[----:B------:R-:W3:Y:S04]  /*71980*/  LDL.LU R3, [R1+0x224] ;  /* 0x0002240001037983 */ /* 0x000ee80000300800 */
[----:B------:R-:W2:Y:S04]  /*71990*/  LDL.LU R29, [R1+0x1ec] ;  /* 0x0001ec00011d7983 */ /* 0x000ea80000300800 */
[----:B------:R-:W2:Y:S04]  /*719a0*/  LDL.LU R28, [R1+0x22c] ;  /* 0x00022c00011c7983 */ /* 0x000ea80000300800 */
[----:B------:R-:W2:Y:S01]  /*719b0*/  LDL.LU R2, [R1+0x1fe4] ;  /* 0x001fe40001027983 */ /* 0x000ea20000300800 */
[----:B----4-:R-:W-:-:S03]  /*719c0*/  F2FP.PACK_AB R20, R21, R20 ;  /* 0x000000141514723e */ /* 0x010fc600000000ff */
[----:B--2---:R0:W-:Y:S04]  /*719d0*/  STS.128 [R2+0x100], R8 ;  /* 0x0001000802007388 */ /* 0x0041e80000000c00 */
[----:B------:R1:W-:Y:S04]  /*719e0*/  STS.128 [R2+0x180], R12 ;  /* 0x0001800c02007388 */ /* 0x0003e80000000c00 */
[----:B------:R2:W-:Y:S04]  /*719f0*/  STS.128 [R2+0x200], R16 ;  /* 0x0002001002007388 */ /* 0x0005e80000000c00 */
[----:B0-----:R-:W4:Y:S04]  /*71a00*/  LDL.LU R8, [R1+0x210] ;  /* 0x0002100001087983 */ /* 0x001f280000300800 */
[----:B------:R-:W3:Y:S04]  /*71a10*/  LDL.LU R9, [R1+0x218] ;  /* 0x0002180001097983 */ /* 0x000ee80000300800 */
[----:B------:R-:W3:Y:S04]  /*71a20*/  LDL.LU R10, [R1+0x220] ;  /* 0x00022000010a7983 */ /* 0x000ee80000300800 */
[----:B------:R-:W3:Y:S04]  /*71a30*/  LDL.LU R11, [R1+0x228] ;  /* 0x00022800010b7983 */ /* 0x000ee80000300800 */
[----:B-1----:R-:W3:Y:S04]  /*71a40*/  LDL.LU R12, [R1+0x250] ;  /* 0x00025000010c7983 */ /* 0x002ee80000300800 */
[----:B------:R-:W3:Y:S04]  /*71a50*/  LDL.LU R13, [R1+0x258] ;  /* 0x00025800010d7983 */ /* 0x000ee80000300800 */
[----:B------:R-:W3:Y:S04]  /*71a60*/  LDL.LU R14, [R1+0x260] ;  /* 0x00026000010e7983 */ /* 0x000ee80000300800 */
[----:B------:R-:W3:Y:S04]  /*71a70*/  LDL.LU R15, [R1+0x2a4] ;  /* 0x0002a400010f7983 */ /* 0x000ee80000300800 */
[----:B--2---:R-:W2:Y:S04]  /*71a80*/  LDL.LU R16, [R1+0x294] ;  /* 0x0002940001107983 */ /* 0x004ea80000300800 */
[----:B------:R-:W2:Y:S04]  /*71a90*/  LDL.LU R17, [R1+0x29c] ;  /* 0x00029c0001117983 */ /* 0x000ea80000300800 */
[----:B------:R-:W2:Y:S04]  /*71aa0*/  LDL.LU R18, [R1+0x264] ;  /* 0x0002640001127983 */ /* 0x000ea80000300800 */
[----:B------:R-:W2:Y:S04]  /*71ab0*/  LDL.LU R19, [R1+0x2a8] ;  /* 0x0002a80001137983 */ /* 0x000ea80000300800 */
[----:B------:R0:W-:Y:S04]  /*71ac0*/  STS.128 [R2+0x280], R24 ;  /* 0x0002801802007388 */ /* 0x0001e80000000c00 */
[----:B------:R1:W-:Y:S04]  /*71ad0*/  STS.128 [R2+0x300], R4 ;  /* 0x0003000402007388 */ /* 0x0003e80000000c00 */
[----:B0-----:R-:W2:Y:S04]  /*71ae0*/  LDL.LU R24, [R1+0x254] ;  /* 0x0002540001187983 */ /* 0x001ea80000300800 */
[----:B------:R-:W2:Y:S04]  /*71af0*/  LDL.LU R25, [R1+0x298] ;  /* 0x0002980001197983 */ /* 0x000ea80000300800 */
[----:B------:R-:W2:Y:S04]  /*71b00*/  LDL.LU R26, [R1+0x25c] ;  /* 0x00025c00011a7983 */ /* 0x000ea80000300800 */
[----:B------:R-:W2:Y:S04]  /*71b10*/  LDL.LU R27, [R1+0x2a0] ;  /* 0x0002a000011b7983 */ /* 0x000ea80000300800 */
[----:B-1----:R-:W2:Y:S04]  /*71b20*/  LDL.LU R4, [R1+0x1d0] ;  /* 0x0001d00001047983 */ /* 0x002ea80000300800 */
[----:B------:R-:W2:Y:S04]  /*71b30*/  LDL.LU R5, [R1+0x1d8] ;  /* 0x0001d80001057983 */ /* 0x000ea80000300800 */
[----:B------:R-:W2:Y:S04]  /*71b40*/  LDL.LU R6, [R1+0x1e0] ;  /* 0x0001e00001067983 */ /* 0x000ea80000300800 */
[----:B------:R-:W2:Y:S04]  /*71b50*/  LDL.LU R7, [R1+0x1e8] ;  /* 0x0001e80001077983 */ /* 0x000ea80000300800 */
[----:B------:R-:W5:Y:S02]  /*71b60*/  LDL.LU R21, [R1+0x1fe0] ;  /* 0x001fe00001157983 */ /* 0x000f640000300800 */
[----:B-----5:R-:W-:-:S02]  /*71b70*/  F2FP.PACK_AB R21, R22, R21 ;  /* 0x000000151615723e */ /* 0x020fc400000000ff */
[----:B------:R-:W5:Y:S02]  /*71b80*/  LDL.LU R22, [R1+0x1fdc] ;  /* 0x001fdc0001167983 */ /* 0x000f640000300800 */
[----:B-----5:R-:W-:Y:S02]  /*71b90*/  F2FP.PACK_AB R22, R23, R22 ;  /* 0x000000161716723e */ /* 0x020fe400000000ff */
[----:B------:R-:W5:Y:S02]  /*71ba0*/  LDL.LU R23, [R1+0x1fd8] ;  /* 0x001fd80001177983 */ /* 0x000f640000300800 */
[----:B-----5:R-:W-:Y:S02]  /*71bb0*/  F2FP.PACK_AB R23, R0, R23 ;  /* 0x000000170017723e */ /* 0x020fe400000000ff */
[----:B------:R-:W2:Y:S02]  /*71bc0*/  LDL.LU R0, [R1+0x1fd4] ;  /* 0x001fd40001007983 */ /* 0x000ea40000300800 */
[----:B--2---:R-:W-:-:S02]  /*71bd0*/  F2FP.PACK_AB R4, R0, R4 ;  /* 0x000000040004723e */ /* 0x004fc400000000ff */
[----:B------:R-:W4:Y:S02]  /*71be0*/  LDL.LU R0, [R1+0x1fd0] ;  /* 0x001fd00001007983 */ /* 0x000f240000300800 */
[----:B----4-:R-:W-:Y:S02]  /*71bf0*/  F2FP.PACK_AB R8, R0, R8 ;  /* 0x000000080008723e */ /* 0x010fe400000000ff */
[----:B------:R-:W2:Y:S02]  /*71c00*/  LDL.LU R0, [R1+0x1fcc] ;  /* 0x001fcc0001007983 */ /* 0x000ea40000300800 */
[----:B--2---:R-:W-:Y:S02]  /*71c10*/  F2FP.PACK_AB R5, R0, R5 ;  /* 0x000000050005723e */ /* 0x004fe400000000ff */
[----:B------:R-:W3:Y:S02]  /*71c20*/  LDL.LU R0, [R1+0x1fc8] ;  /* 0x001fc80001007983 */ /* 0x000ee40000300800 */
[----:B---3--:R-:W-:-:S02]  /*71c30*/  F2FP.PACK_AB R9, R0, R9 ;  /* 0x000000090009723e */ /* 0x008fc400000000ff */
[----:B------:R-:W2:Y:S01]  /*71c40*/  LDL.LU R0, [R1+0x1fc4] ;  /* 0x001fc40001007983 */ /* 0x000ea20000300800 */
[----:B------:R-:W-:Y:S02]  /*71c50*/  F2FP.PACK_AB R10, R3, R10 ;  /* 0x0000000a030a723e */ /* 0x000fe400000000ff */
[----:B------:R-:W-:Y:S02]  /*71c60*/  F2FP.PACK_AB R7, R29, R7 ;  /* 0x000000071d07723e */ /* 0x000fe400000000ff */
[----:B------:R-:W-:Y:S02]  /*71c70*/  F2FP.PACK_AB R11, R28, R11 ;  /* 0x0000000b1c0b723e */ /* 0x000fe400000000ff */
[----:B------:R-:W-:Y:S02]  /*71c80*/  F2FP.PACK_AB R12, R24, R12 ;  /* 0x0000000c180c723e */ /* 0x000fe400000000ff */
[----:B------:R-:W-:Y:S02]  /*71c90*/  F2FP.PACK_AB R16, R25, R16 ;  /* 0x000000101910723e */ /* 0x000fe400000000ff */
[----:B--2---:R-:W-:-:S02]  /*71ca0*/  F2FP.PACK_AB R6, R0, R6 ;  /* 0x000000060006723e */ /* 0x004fc400000000ff */
[----:B------:R-:W2:Y:S04]  /*71cb0*/  LDL.LU R0, [R1+0x1fc0] ;  /* 0x001fc00001007983 */ /* 0x000ea80000300800 */
[----:B------:R-:W2:Y:S04]  /*71cc0*/  LDL.LU R3, [R1+0x1fbc] ;  /* 0x001fbc0001037983 */ /* 0x000ea80000300800 */
[----:B------:R-:W3:Y:S04]  /*71cd0*/  LDL.LU R29, [R1+0x1fb8] ;  /* 0x001fb800011d7983 */ /* 0x000ee80000300800 */
[----:B------:R-:W3:Y:S04]  /*71ce0*/  LDL.LU R28, [R1+0x1fb4] ;  /* 0x001fb400011c7983 */ /* 0x000ee80000300800 */
[----:B------:R-:W4:Y:S04]  /*71cf0*/  LDL.LU R24, [R1+0x2d4] ;  /* 0x0002d40001187983 */ /* 0x000f280000300800 */
[----:B------:R-:W5:Y:S01]  /*71d00*/  LDL.LU R25, [R1+0x2dc] ;  /* 0x0002dc0001197983 */ /* 0x000f620000300800 */
[----:B------:R-:W-:-:S03]  /*71d10*/  F2FP.PACK_AB R13, R26, R13 ;  /* 0x0000000d1a0d723e */ /* 0x000fc600000000ff */
[----:B-----5:R0:W-:Y:S04]  /*71d20*/  STL [R1+0x1fb0], R25 ;  /* 0x001fb01901007387 */ /* 0x0201e80000100800 */
[----:B0-----:R-:W5:Y:S04]  /*71d30*/  LDL.LU R25, [R1+0x37c] ;  /* 0x00037c0001197983 */ /* 0x001f680000300800 */
[----:B------:R-:W2:Y:S04]  /*71d40*/  LDL.LU R26, [R1+0x2e4] ;  /* 0x0002e400011a7983 */ /* 0x000ea80000300800 */
[----:B--2---:R0:W-:Y:S04]  /*71d50*/  STL [R1+0x1fa4], R26 ;  /* 0x001fa41a01007387 */ /* 0x0041e80000100800 */
[----:B0-----:R-:W2:Y:S04]  /*71d60*/  LDL R26, [R1+0x330] ;  /* 0x00033000011a7983 */ /* 0x001ea80000100800 */
[----:B--2---:R0:W-:Y:S04]  /*71d70*/  STL [R1+0x1fa8], R26 ;  /* 0x001fa81a01007387 */ /* 0x0041e80000100800 */
[----:B0-----:R-:W2:Y:S01]  /*71d80*/  LDL.LU R26, [R1+0x384] ;  /* 0x00038400011a7983 */ /* 0x001ea20000300800 */
[----:B------:R-:W-:-:S03]  /*71d90*/  F2FP.PACK_AB R17, R27, R17 ;  /* 0x000000111b11723e */ /* 0x000fc600000000ff */
[----:B--2---:R0:W-:Y:S04]  /*71da0*/  STL [R1+0x1fac], R26 ;  /* 0x001fac1a01007387 */ /* 0x0041e80000100800 */
[----:B0-----:R-:W2:Y:S04]  /*71db0*/  LDL.LU R26, [R1+0x2e0] ;  /* 0x0002e000011a7983 */ /* 0x001ea80000300800 */
[----:B------:R-:W2:Y:S04]  /*71dc0*/  LDL.LU R27, [R1+0x2ec] ;  /* 0x0002ec00011b7983 */ /* 0x000ea80000300800 */
[----:B--2---:R0:W-:Y:S04]  /*71dd0*/  STL [R1+0x1f9c], R27 ;  /* 0x001f9c1b01007387 */ /* 0x0041e80000100800 */
[----:B0-----:R-:W2:Y:S01]  /*71de0*/  LDL.LU R27, [R1+0x38c] ;  /* 0x00038c00011b7983 */ /* 0x001ea20000300800 */
[----:B------:R-:W-:-:S02]  /*71df0*/  F2FP.PACK_AB R14, R18, R14 ;  /* 0x0000000e120e723e */ /* 0x000fc400000000ff */
[----:B------:R-:W-:Y:S02]  /*71e00*/  F2FP.PACK_AB R18, R19, R15 ;  /* 0x0000000f1312723e */ /* 0x000fe400000000ff */
[----:B---3--:R-:W-:Y:S01]  /*71e10*/  F2FP.PACK_AB R15, R28, R29 ;  /* 0x0000001d1c0f723e */ /* 0x008fe200000000ff */
[----:B--2---:R0:W-:Y:S04]  /*71e20*/  STL [R1+0x1fa0], R27 ;  /* 0x001fa01b01007387 */ /* 0x0041e80000100800 */
[----:B0-----:R-:W2:Y:S04]  /*71e30*/  LDL.LU R27, [R1+0x2e8] ;  /* 0x0002e800011b7983 */ /* 0x001ea80000300800 */
[----:B------:R-:W3:Y:S04]  /*71e40*/  LDL.LU R28, [R1+0x434] ;  /* 0x00043400011c7983 */ /* 0x000ee80000300800 */
        /* <DEDUP_REMOVED lines=8> */
[----:B------:R-:W-:-:S03]  /*71ed0*/  F2FP.PACK_AB R19, R3, R0 ;  /* 0x000000000313723e */ /* 0x000fc600000000ff */
[----:B------:R-:W-:Y:S04]  /*71ee0*/  STS.128 [R2+0x380], R20 ;  /* 0x0003801402007388 */ /* 0x000fe80000000c00 */
[----:B------:R-:W-:Y:S04]  /*71ef0*/  STS.128 [R2+0x400], R4 ;  /* 0x0004000402007388 */ /* 0x000fe80000000c00 */
[----:B---3--:R0:W-:Y:S04]  /*71f00*/  STL [R1+0x1f98], R28 ;  /* 0x001f981c01007387 */ /* 0x0081e80000100800 */
[----:B0-----:R-:W3:Y:S04]  /*71f10*/  LDL.LU R28, [R1+0x2f0] ;  /* 0x0002f000011c7983 */ /* 0x001ee80000300800 */
[----:B------:R-:W2:Y:S04]  /*71f20*/  LDL.LU R29, [R1+0x3ac] ;  /* 0x0003ac00011d7983 */ /* 0x000ea80000300800 */
[----:B------:R-:W2:Y:S04]  /*71f30*/  LDL.LU R3, [R1+0x43c] ;  /* 0x00043c0001037983 */ /* 0x000ea80000300800 */
[----:B------:R-:W2:Y:S04]  /*71f40*/  LDL.LU R0, [R1+0x424] ;  /* 0x0004240001007983 */ /* 0x000ea80000300800 */
[----:B------:R-:W5:Y:S04]  /*71f50*/  LDL.LU R20, [R1+0x378] ;  /* 0x0003780001147983 */ /* 0x000f680000300800 */
[----:B------:R-:W2:Y:S04]  /*71f60*/  LDL.LU R21, [R1+0x380] ;  /* 0x0003800001157983 */ /* 0x000ea80000300800 */
[----:B------:R-:W2:Y:S04]  /*71f70*/  LDL.LU R22, [R1+0x388] ;  /* 0x0003880001167983 */ /* 0x000ea80000300800 */
[----:B------:R-:W2:Y:S04]  /*71f80*/  LDL.LU R23, [R1+0x390] ;  /* 0x0003900001177983 */ /* 0x000ea80000300800 */
[----:B------:R-:W4:Y:S04]  /*71f90*/  LDL.LU R7, [R1+0x2d8] ;  /* 0x0002d80001077983 */ /* 0x000f280000300800 */
[----:B------:R-:W-:Y:S04]  /*71fa0*/  STS.128 [R2+0x480], R8 ;  /* 0x0004800802007388 */ /* 0x000fe80000000c00 */
        /* <DEDUP_REMOVED lines=17> */
[----:B-----5:R-:W-:-:S02]  /*720c0*/  F2FP.PACK_AB R20, R25, R20 ;  /* 0x000000141914723e */ /* 0x020fc400000000ff */
[----:B----4-:R-:W-:Y:S02]  /*720d0*/  F2FP.PACK_AB R24, R7, R24 ;  /* 0x000000180718723e */ /* 0x010fe400000000ff */
[----:B------:R-:W4:Y:S04]  /*720e0*/  LDL.LU R7, [R1+0x10] ;  /* 0x0000100001077983 */ /* 0x000f280000300800 */
[----:B------:R-:W5:Y:S02]  /*720f0*/  LDL.LU R25, [R1+0x1fb0] ;  /* 0x001fb00001197983 */ /* 0x000f640000300800 */
[----:B-----5:R-:W-:Y:S02]  /*72100*/  F2FP.PACK_AB R25, R26, R25 ;  /* 0x000000191a19723e */ /* 0x020fe400000000ff */
[----:B------:R-:W2:Y:S02]  /*72110*/  LDL.LU R26, [R1+0x1fac] ;  /* 0x001fac00011a7983 */ /* 0x000ea40000300800 */
[----:B--2---:R-:W-:-:S02]  /*72120*/  F2FP.PACK_AB R21, R26, R21 ;  /* 0x000000151a15723e */ /* 0x004fc400000000ff */
[----:B------:R-:W2:Y:S02]  /*72130*/  LDL.LU R26, [R1+0x1fa8] ;  /* 0x001fa800011a7983 */ /* 0x000ea40000300800 */
[----:B--2---:R-:W-:Y:S02]  /*72140*/  ISETP.GE.U32.AND P0, PT, R26, 0x7f800000, PT ;  /* 0x7f8000001a00780c */ /* 0x004fe40003f06070 */
[----:B------:R-:W2:Y:S02]  /*72150*/  LDL.LU R26, [R1+0x1fa4] ;  /* 0x001fa400011a7983 */ /* 0x000ea40000300800 */
[----:B--2---:R-:W-:Y:S02]  /*72160*/  F2FP.PACK_AB R26, R27, R26 ;  /* 0x0000001a1b1a723e */ /* 0x004fe400000000ff */
[----:B------:R-:W2:Y:S02]  /*72170*/  LDL.LU R27, [R1+0x1fa0] ;  /* 0x001fa000011b7983 */ /* 0x000ea40000300800 */
[----:B--2---:R-:W-:-:S02]  /*72180*/  F2FP.PACK_AB R22, R27, R22 ;  /* 0x000000161b16723e */ /* 0x004fc400000000ff */
[----:B------:R-:W3:Y:S02]  /*72190*/  LDL.LU R27, [R1+0x1f9c] ;  /* 0x001f9c00011b7983 */ /* 0x000ee40000300800 */
[----:B---3--:R-:W-:Y:S02]  /*721a0*/  F2FP.PACK_AB R27, R28, R27 ;  /* 0x0000001b1c1b723e */ /* 0x008fe400000000ff */
[----:B------:R-:W2:Y:S02]  /*721b0*/  LDL.LU R28, [R1+0x1f98] ;  /* 0x001f9800011c7983 */ /* 0x000ea40000300800 */
[----:B--2---:R-:W-:Y:S02]  /*721c0*/  F2FP.PACK_AB R23, R28, R23 ;  /* 0x000000171c17723e */ /* 0x004fe400000000ff */
[----:B------:R-:W2:Y:S02]  /*721d0*/  LDL.LU R28, [R1+0x1f94] ;  /* 0x001f9400011c7983 */ /* 0x000ea40000300800 */
[----:B--2---:R-:W-:-:S02]  /*721e0*/  F2FP.PACK_AB R12, R28, R12 ;  /* 0x0000000c1c0c723e */ /* 0x004fc400000000ff */
[----:B------:R-:W2:Y:S02]  /*721f0*/  LDL.LU R28, [R1+0x1f90] ;  /* 0x001f9000011c7983 */ /* 0x000ea40000300800 */
[----:B--2---:R-:W-:Y:S02]  /*72200*/  F2FP.PACK_AB R16, R28, R16 ;  /* 0x000000101c10723e */ /* 0x004fe400000000ff */
[----:B------:R-:W2:Y:S02]  /*72210*/  LDL.LU R28, [R1+0x1f8c] ;  /* 0x001f8c00011c7983 */ /* 0x000ea40000300800 */
[----:B--2---:R-:W-:Y:S02]  /*72220*/  F2FP.PACK_AB R13, R28, R13 ;  /* 0x0000000d1c0d723e */ /* 0x004fe400000000ff */
[----:B------:R-:W2:Y:S01]  /*72230*/  LDL.LU R28, [R1+0x1f88] ;  /* 0x001f8800011c7983 */ /* 0x000ea20000300800 */
[----:B------:R-:W-:Y:S02]  /*72240*/  F2FP.PACK_AB R14, R29, R14 ;  /* 0x0000000e1d0e723e */ /* 0x000fe400000000ff */
[----:B------:R-:W-:Y:S01]  /*72250*/  F2FP.PACK_AB R18, R3, R18 ;  /* 0x000000120312723e */ /* 0x000fe200000000ff */
[----:B------:R0:W-:Y:S01]  /*72260*/  STS.128 [R2+0x600], R24 ;  /* 0x0006001802007388 */ /* 0x0001e20000000c00 */
[----:B------:R-:W-:-:S03]  /*72270*/  F2FP.PACK_AB R15, R0, R15 ;  /* 0x0000000f000f723e */ /* 0x000fc600000000ff */
[----:B------:R1:W-:Y:S01]  /*72280*/  STS.128 [R2+0x680], R20 ;  /* 0x0006801402007388 */ /* 0x0003e20000000c00 */
[----:B--2---:R-:W-:-:S03]  /*72290*/  F2FP.PACK_AB R17, R28, R17 ;  /* 0x000000111c11723e */ /* 0x004fc600000000ff */
[----:B------:R-:W2:Y:S04]  /*722a0*/  LDL.LU R28, [R1+0x1f84] ;  /* 0x001f8400011c7983 */ /* 0x000ea80000300800 */
[----:B------:R-:W2:Y:S04]  /*722b0*/  LDL.LU R29, [R1+0x1f80] ;  /* 0x001f8000011d7983 */ /* 0x000ea80000300800 */
[----:B------:R-:W3:Y:S04]  /*722c0*/  LDL.LU R3, [R1+0x1f7c] ;  /* 0x001f7c0001037983 */ /* 0x000ee80000300800 */
[----:B------:R-:W3:Y:S04]  /*722d0*/  LDL.LU R0, [R1+0x1f78] ;  /* 0x001f780001007983 */ /* 0x000ee80000300800 */
[----:B0-----:R-:W5:Y:S04]  /*722e0*/  LDL R27, [R1+0x4ac] ;  /* 0x0004ac00011b7983 */ /* 0x001f680000100800 */
[----:B------:R-:W2:Y:S04]  /*722f0*/  LDL.LU R24, [R1+0x2c] ;  /* 0x00002c0001187983 */ /* 0x000ea80000300800 */
[----:B------:R-:W2:Y:S04]  /*72300*/  LDL.LU R25, [R1+0xc] ;  /* 0x00000c0001197983 */ /* 0x000ea80000300800 */
[----:B------:R-:W4:Y:S04]  /*72310*/  LDL.LU R26, [R1+0x14] ;  /* 0x00001400011a7983 */ /* 0x000f280000300800 */
[----:B-1----:R-:W5:Y:S01]  /*72320*/  LDL R23, [R1+0x330] ;  /* 0x0003300001177983 */ /* 0x002f620000100800 */
[----:B------:R-:W-:-:S02]  /*72330*/  F2FP.PACK_AB R19, R19, R4 ;  /* 0x000000041313723e */ /* 0x000fc400000000ff */
[----:B------:R-:W-:Y:S02]  /*72340*/  @P0 MOV R4, 0x7f800000 ;  /* 0x7f80000000040802 */ /* 0x000fe40000000f00 */
[----:B------:R-:W-:Y:S01]  /*72350*/  F2FP.PACK_AB R8, R8, R5 ;  /* 0x000000050808723e */ /* 0x000fe200000000ff */
[----:B------:R-:W-:Y:S04]  /*72360*/  STS.128 [R2+0x700], R12 ;  /* 0x0007000c02007388 */ /* 0x000fe80000000c00 */
[----:B------:R-:W-:Y:S01]  /*72370*/  STS.128 [R2+0x780], R16 ;  /* 0x0007801002007388 */ /* 0x000fe20000000c00 */
[----:B------:R-:W-:-:S03]  /*72380*/  F2FP.PACK_AB R10, R10, R11 ;  /* 0x0000000b0a0a723e */ /* 0x000fc600000000ff */
[----:B------:R-:W-:Y:S01]  /*72390*/  BAR.SYNC.DEFER_BLOCKING 0x0 ;  /* 0x0000000000007b1d */ /* 0x000fe20000010000 */
[----:B---3--:R-:W-:Y:S01]  /*723a0*/  F2FP.PACK_AB R5, R0, R3 ;  /* 0x000000030005723e */ /* 0x008fe200000000ff */
[----:B-----5:R-:W-:-:S05]  /*723b0*/  @P0 FFMA.FTZ R27, R23, R4, +INF ;  /* 0x7f800000171b0423 */ /* 0x020fca0000010004 */
[----:B------:R0:W-:Y:S04]  /*723c0*/  @P0 STL [R1+0x4ac], R27 ;  /* 0x0004ac1b01000387 */ /* 0x0001e80000100800 */
[----:B------:R-:W3:Y:S04]  /*723d0*/  LDL.LU R0, [R1+0x1f74] ;  /* 0x001f740001007983 */ /* 0x000ee80000300800 */
[----:B------:R-:W3:Y:S04]  /*723e0*/  LDL.LU R3, [R1+0x1f70] ;  /* 0x001f700001037983 */ /* 0x000ee80000300800 */
[----:B0-----:R-:W0:Y:S01]  /*723f0*/  S2R R27, SR_TID.X ;  /* 0x00000000001b7919 */ /* 0x001e220000002100 */
[----:B--2---:R-:W-:-:S02]  /*72400*/  F2FP.PACK_AB R6, R25, R6 ;  /* 0x000000061906723e */ /* 0x004fc400000000ff */
[----:B----4-:R-:W-:Y:S02]  /*72410*/  F2FP.PACK_AB R7, R26, R7 ;  /* 0x000000071a07723e */ /* 0x010fe400000000ff */
[----:B------:R-:W-:-:S03]  /*72420*/  F2FP.PACK_AB R4, R29, R28 ;  /* 0x0000001c1d04723e */ /* 0x000fc600000000ff */
[----:B------:R-:W-:Y:S01]  /*72430*/  STL.64 [R1+0x1f68], R6 ;  /* 0x001f680601007387 */ /* 0x000fe20000100a00 */
[C---:B0-----:R-:W-:Y:S02]  /*72440*/  LOP3.LUT R11, R27.reuse, 0x7f, RZ, 0xc0, !PT ;  /* 0x0000007f1b0b7812 */ /* 0x041fe400078ec0ff */
[----:B------:R-:W-:-:S04]  /*72450*/  SHF.L.U32 R27, R27, 0xc, RZ ;  /* 0x0000000c1b1b7819 */ /* 0x000fc800000006ff */
[----:B------:R-:W-:-:S04]  /*72460*/  LOP3.LUT R27, R27, 0x6000, RZ, 0xc0, !PT ;  /* 0x000060001b1b7812 */ /* 0x000fc800078ec0ff */
[----:B------:R-:W-:Y:S01]  /*72470*/  LEA R27, R11, R27, 0x4 ;  /* 0x0000001b0b1b7211 */ /* 0x000fe200078e20ff */
[----:B------:R-:W-:Y:S04]  /*72480*/  STL.64 [R1+0x1f60], R4 ;  /* 0x001f600401007387 */ /* 0x000fe80000100a00 */
[----:B------:R-:W0:Y:S04]  /*72490*/  LDS.128 R4, [R27] ;  /* 0x000000001b047984 */ /* 0x000e280000000c00 */
[----:B------:R-:W1:Y:S04]  /*724a0*/  LDS.128 R12, [R27+0x800] ;  /* 0x000800001b0c7984 */ /* 0x000e680000000c00 */
[----:B------:R-:W2:Y:S04]  /*724b0*/  LDS.128 R16, [R27+0x1000] ;  /* 0x001000001b107984 */ /* 0x000ea80000000c00 */
[----:B0-----:R-:W-:Y:S04]  /*724c0*/  STL.64 [R1+0x30], R4 ;  /* 0x0000300401007387 */ /* 0x001fe80000100a00 */
[----:B------:R-:W-:Y:S04]  /*724d0*/  STL.64 [R1+0x38], R6 ;  /* 0x0000380601007387 */ /* 0x000fe80000100a00 */
[----:B------:R-:W0:Y:S01]  /*724e0*/  LDS.128 R4, [R27+0x1800] ;  /* 0x001800001b047984 */ /* 0x000e220000000c00 */
[----:B------:R-:W-:-:S03]  /*724f0*/  LOP3.LUT R28, R27, 0x20, RZ, 0x3c, !PT ;  /* 0x000000201b1c7812 */ /* 0x000fc600078e3cff */
[----:B-1----:R-:W-:Y:S04]  /*72500*/  STL.64 [R1+0x50], R12 ;  /* 0x0000500c01007387 */ /* 0x002fe80000100a00 */
[----:B------:R-:W-:Y:S04]  /*72510*/  STL.64 [R1+0x58], R14 ;  /* 0x0000580e01007387 */ /* 0x000fe80000100a00 */
[----:B------:R-:W1:Y:S04]  /*72520*/  LDS.128 R12, [R28] ;  /* 0x000000001c0c7984 */ /* 0x000e680000000c00 */
[----:B--2---:R-:W-:Y:S04]  /*72530*/  STL.64 [R1+0x90], R16 ;  /* 0x0000901001007387 */ /* 0x004fe80000100a00 */
[----:B------:R-:W-:Y:S04]  /*72540*/  STL.64 [R1+0x98], R18 ;  /* 0x0000981201007387 */ /* 0x000fe80000100a00 */
[----:B------:R-:W2:Y:S04]  /*72550*/  LDS.128 R16, [R28+0x800] ;  /* 0x000800001c107984 */ /* 0x000ea80000000c00 */
[----:B0-----:R-:W-:Y:S04]  /*72560*/  STL.64 [R1+0xd0], R4 ;  /* 0x0000d00401007387 */ /* 0x001fe80000100a00 */
[----:B------:R-:W-:Y:S04]  /*72570*/  STL.64 [R1+0xd8], R6 ;  /* 0x0000d80601007387 */ /* 0x000fe80000100a00 */
[----:B------:R-:W0:Y:S04]  /*72580*/  LDS.128 R4, [R28+0x1000] ;  /* 0x001000001c047984 */ /* 0x000e280000000c00 */
[----:B-1----:R-:W-:Y:S04]  /*72590*/  STL.64 [R1+0x20], R12 ;  /* 0x0000200c01007387 */ /* 0x002fe80000100a00 */
[----:B------:R-:W-:Y:S04]  /*725a0*/  STL.64 [R1+0x28], R14 ;  /* 0x0000280e01007387 */ /* 0x000fe80000100a00 */
[----:B------:R-:W1:Y:S04]  /*725b0*/  LDS.128 R12, [R28+0x1800] ;  /* 0x001800001c0c7984 */ /* 0x000e680000000c00 */
[----:B--2---:R-:W-:Y:S04]  /*725c0*/  STL.64 [R1+0x60], R16 ;  /* 0x0000601001007387 */ /* 0x004fe80000100a00 */
[----:B------:R-:W-:Y:S04]  /*725d0*/  STL.64 [R1+0x68], R18 ;  /* 0x0000681201007387 */ /* 0x000fe80000100a00 */
[----:B------:R-:W-:Y:S04]  /*725e0*/  STL [R1+0x1ed8], R28 ;  /* 0x001ed81c01007387 */ /* 0x000fe80000100800 */
[----:B0-----:R-:W-:Y:S04]  /*725f0*/  STL.64 [R1+0xa0], R4 ;  /* 0x0000a00401007387 */ /* 0x001fe80000100a00 */
[----:B------:R-:W-:Y:S04]  /*72600*/  STL.64 [R1+0xa8], R6 ;  /* 0x0000a80601007387 */ /* 0x000fe80000100a00 */
[----:B-1----:R-:W-:Y:S04]  /*72610*/  STL.64 [R1+0xe0], R12 ;  /* 0x0000e00c01007387 */ /* 0x002fe80000100a00 */
[----:B------:R-:W-:Y:S01]  /*72620*/  STL.64 [R1+0xe8], R14 ;  /* 0x0000e80e01007387 */ /* 0x000fe20000100a00 */
[----:B---3--:R-:W-:-:S02]  /*72630*/  F2FP.PACK_AB R11, R3, R0 ;  /* 0x00000000030b723e */ /* 0x008fc400000000ff */
[----:B------:R-:W-:-:S05]  /*72640*/  LOP3.LUT R3, R27, 0x40, RZ, 0x3c, !PT ;  /* 0x000000401b037812 */ /* 0x000fca00078e3cff */
        /* <DEDUP_REMOVED lines=9> */
[----:B--2---:R-:W-:Y:S04]  /*726e0*/  STL.64 [R1+0xb0], R12 ;  /* 0x0000b00c01007387 */ /* 0x004fe80000100a00 */
[----:B------:R-:W-:Y:S04]  /*726f0*/  STL.64 [R1+0xb8], R14 ;  /* 0x0000b80e01007387 */ /* 0x000fe80000100a00 */
[----:B------:R-:W1:Y:S04]  /*72700*/  LDS.128 R16, [R0] ;  /* 0x0000000000107984 */ /* 0x000e680000000c00 */
[----:B------:R-:W-:Y:S04]  /*72710*/  LDS.128 R12, [R0+0x800] ;  /* 0x00080000000c7984 */ /* 0x000fe80000000c00 */
[----:B0-----:R-:W-:Y:S04]  /*72720*/  STL.64 [R1+0xf0], R4 ;  /* 0x0000f00401007387 */ /* 0x001fe80000100a00 */
[----:B------:R-:W-:Y:S04]  /*72730*/  STL.64 [R1+0xf8], R6 ;  /* 0x0000f80601007387 */ /* 0x000fe80000100a00 */
[----:B------:R-:W0:Y:S04]  /*72740*/  LDS.128 R4, [R0+0x1000] ;  /* 0x0010000000047984 */ /* 0x000e280000000c00 */
[----:B-1----:R-:W-:Y:S04]  /*72750*/  STL.64 [R1], R16 ;  /* 0x0000001001007387 */ /* 0x002fe80000100a00 */
[----:B------:R-:W-:Y:S04]  /*72760*/  STL.64 [R1+0x8], R18 ;  /* 0x0000081201007387 */ /* 0x000fe80000100a00 */
[----:B0-----:R-:W-:Y:S04]  /*72770*/  STL.64 [R1+0xc0], R4 ;  /* 0x0000c00401007387 */ /* 0x001fe80000100a00 */
[----:B------:R0:W-:Y:S04]  /*72780*/  STL.64 [R1+0x80], R12 ;  /* 0x0000800c01007387 */ /* 0x0001e80000100a00 */
[----:B------:R-:W-:Y:S04]  /*72790*/  STL.64 [R1+0x88], R14 ;  /* 0x0000880e01007387 */ /* 0x000fe80000100a00 */
[----:B------:R-:W-:Y:S04]  /*727a0*/  STL [R1+0xc8], R6 ;  /* 0x0000c80601007387 */ /* 0x000fe80000100800 */
[----:B0-----:R-:W2:Y:S04]  /*727b0*/  LDL.LU R12, [R1+0x118] ;  /* 0x00011800010c7983 */ /* 0x001ea80000300800 */
[----:B------:R-:W3:Y:S04]  /*727c0*/  LDL.LU R16, [R1+0x170] ;  /* 0x0001700001107983 */ /* 0x000ee80000300800 */
[----:B---3--:R0:W-:Y:S04]  /*727d0*/  STL [R1+0x1f5c], R16 ;  /* 0x001f5c1001007387 */ /* 0x0081e80000100800 */
[----:B0-----:R-:W2:Y:S04]  /*727e0*/  LDL.LU R16, [R1+0x11c] ;  /* 0x00011c0001107983 */ /* 0x001ea80000300800 */
[----:B------:R-:W3:Y:S04]  /*727f0*/  LDL.LU R13, [R1+0x120] ;  /* 0x00012000010d7983 */ /* 0x000ee80000300800 */
[----:B---3--:R0:W-:Y:S04]  /*72800*/  STL [R1+0x1f58], R13 ;  /* 0x001f580d01007387 */ /* 0x0081e80000100800 */
[----:B0-----:R-:W3:Y:S04]  /*72810*/  LDL.LU R13, [R1+0x174] ;  /* 0x00017400010d7983 */ /* 0x001ee80000300800 */
[----:B------:R-:W4:Y:S04]  /*72820*/  LDL.LU R17, [R1+0x178] ;  /* 0x0001780001117983 */ /* 0x000f280000300800 */
[----:B----4-:R0:W-:Y:S04]  /*72830*/  STL [R1+0x1f54], R17 ;  /* 0x001f541101007387 */ /* 0x0101e80000100800 */
[----:B0-----:R-:W4:Y:S04]  /*72840*/  LDL.LU R17, [R1+0x124] ;  /* 0x0001240001117983 */ /* 0x001f280000300800 */
[----:B------:R-:W5:Y:S04]  /*72850*/  LDL.LU R14, [R1+0x128] ;  /* 0x00012800010e7983 */ /* 0x000f680000300800 */
        /* <DEDUP_REMOVED lines=8> */
[----:B------:R-:W2:Y:S04]  /*728e0*/  LDL.LU R19, [R1+0x188] ;  /* 0x0001880001137983 */ /* 0x000ea80000300800 */
[----:B--2---:R0:W-:Y:S04]  /*728f0*/  STL [R1+0x1f44], R19 ;  /* 0x001f441301007387 */ /* 0x0041e80000100800 */
[----:B0-----:R-:W2:Y:S04]  /*72900*/  LDL.LU R19, [R1+0x134] ;  /* 0x0001340001137983 */ /* 0x001ea80000300800 */
[----:B------:R-:W2:Y:S01]  /*72910*/  LDL.LU R20, [R1+0x1b0] ;  /* 0x0001b00001147983 */ /* 0x000ea20000300800 */
[----:B------:R-:W-:-:S03]  /*72920*/  MOV R28, R7 ;  /* 0x00000007001c7202 */ /* 0x000fc60000000f00 */
[----:B------:R-:W0:Y:S04]  /*72930*/  LDS.128 R4, [R0+0x1800] ;  /* 0x0018000000047984 */ /* 0x000e280000000c00 */
[----:B--2---:R1:W-:Y:S04]  /*72940*/  STL [R1+0x1f40], R20 ;  /* 0x001f401401007387 */ /* 0x0043e80000100800 */
[----:B-1----:R-:W2:Y:S04]  /*72950*/  LDL.LU R20, [R1+0x18c] ;  /* 0x00018c0001147983 */ /* 0x002ea80000300800 */
[----:B------:R-:W2:Y:S01]  /*72960*/  LDL.LU R3, [R1+0x1f4] ;  /* 0x0001f40001037983 */ /* 0x000ea20000300800 */
[----:B------:R-:W-:-:S02]  /*72970*/  F2FP.PACK_AB R9, R24, R9 ;  /* 0x000000091809723e */ /* 0x000fc400000000ff */
[----:B0-----:R-:W-:Y:S02]  /*72980*/  MOV R0, R7 ;  /* 0x0000000700007202 */ /* 0x001fe40000000f00 */
[----:B------:R-:W-:Y:S01]  /*72990*/  F2FP.PACK_AB R12, R16, R12 ;  /* 0x0000000c100c723e */ /* 0x000fe200000000ff */
[----:B------:R-:W-:Y:S06]  /*729a0*/  BAR.SYNC.DEFER_BLOCKING 0x0 ;  /* 0x0000000000007b1d */ /* 0x000fec0000010000 */
[----:B--2---:R0:W-:Y:S04]  /*729b0*/  STL [R1+0x1f3c], R3 ;  /* 0x001f3c0301007387 */ /* 0x0041e80000100800 */
        /* <DEDUP_REMOVED lines=9> */
[----:B------:R0:W-:Y:S04]  /*72a50*/  STL [R1+0x1ee4], R28 ;  /* 0x001ee41c01007387 */ /* 0x0001e80000100800 */
[----:B0-----:R-:W2:Y:S04]  /*72a60*/  LDL.LU R28, [R1+0x204] ;  /* 0x00020400011c7983 */ /* 0x001ea80000300800 */
[----:B------:R-:W-:Y:S04]  /*72a70*/  STL.64 [R1+0x100], R4 ;  /* 0x0001000401007387 */ /* 0x000fe80000100a00 */
[----:B------:R0:W-:Y:S04]  /*72a80*/  STL [R1+0x108], R6 ;  /* 0x0001080601007387 */ /* 0x0001e80000100800 */
[----:B0-----:R-:W2:Y:S04]  /*72a90*/  LDL.LU.64 R6, [R1+0x1f68] ;  /* 0x001f680001067983 */ /* 0x001ea80000300a00 */
[----:B------:R-:W2:Y:S04]  /*72aa0*/  LDL.LU.64 R4, [R1+0x1f60] ;  /* 0x001f600001047983 */ /* 0x000ea80000300a00 */
[----:B------:R0:W-:Y:S04]  /*72ab0*/  STL [R1+0x1ee8], R0 ;  /* 0x001ee80001007387 */ /* 0x0001e80000100800 */
[----:B0-----:R-:W3:Y:S04]  /*72ac0*/  LDL.LU R0, [R1+0x1fc] ;  /* 0x0001fc0001007983 */ /* 0x001ee80000300800 */
[----:B--2---:R0:W-:Y:S04]  /*72ad0*/  STS.128 [R2], R4 ;  /* 0x0000000402007388 */ /* 0x0041e80000000c00 */
        /* <DEDUP_REMOVED lines=9> */
[----:B------:R-:W3:Y:S02]  /*72b70*/  LDL.LU R16, [R1+0x1f5c] ;  /* 0x001f5c0001107983 */ /* 0x000ee40000300800 */
[----:B---3--:R-:W-:-:S02]  /*72b80*/  F2FP.PACK_AB R16, R13, R16 ;  /* 0x000000100d10723e */ /* 0x008fc400000000ff */
[----:B------:R-:W4:Y:S02]  /*72b90*/  LDL.LU R13, [R1+0x1f58] ;  /* 0x001f5800010d7983 */ /* 0x000f240000300800 */
[----:B----4-:R-:W-:Y:S02]  /*72ba0*/  F2FP.PACK_AB R13, R17, R13 ;  /* 0x0000000d110d723e */ /* 0x010fe400000000ff */
[----:B------:R-:W5:Y:S02]  /*72bb0*/  LDL.LU R17, [R1+0x1f54] ;  /* 0x001f540001117983 */ /* 0x000f640000300800 */
[----:B-----5:R-:W-:Y:S02]  /*72bc0*/  F2FP.PACK_AB R17, R14, R17 ;  /* 0x000000110e11723e */ /* 0x020fe400000000ff */
[----:B------:R-:W3:Y:S02]  /*72bd0*/  LDL.LU R14, [R1+0x1f50] ;  /* 0x001f5000010e7983 */ /* 0x000ee40000300800 */
[----:B---3--:R-:W-:-:S02]  /*72be0*/  F2FP.PACK_AB R14, R18, R14 ;  /* 0x0000000e120e723e */ /* 0x008fc400000000ff */
[----:B------:R-:W3:Y:S02]  /*72bf0*/  LDL.LU R18, [R1+0x1f4c] ;  /* 0x001f4c0001127983 */ /* 0x000ee40000300800 */
[----:B---3--:R-:W-:Y:S02]  /*72c00*/  F2FP.PACK_AB R18, R15, R18 ;  /* 0x000000120f12723e */ /* 0x008fe400000000ff */
[----:B------:R-:W3:Y:S02]  /*72c10*/  LDL.LU R15, [R1+0x1f48] ;  /* 0x001f4800010f7983 */ /* 0x000ee40000300800 */
[----:B---3--:R-:W-:Y:S02]  /*72c20*/  F2FP.PACK_AB R15, R19, R15 ;  /* 0x0000000f130f723e */ /* 0x008fe400000000ff */
        /* <DEDUP_REMOVED lines=8> */
[----:B------:R-:W3:Y:S01]  /*72cb0*/  LDL.LU R3, [R1+0x1f34] ;  /* 0x001f340001037983 */ /* 0x000ee20000300800 */
[----:B------:R-:W-:Y:S02]  /*72cc0*/  F2FP.PACK_AB R25, R0, R25 ;  /* 0x000000190019723e */ /* 0x000fe400000000ff */
[----:B---3--:R-:W-:Y:S02]  /*72cd0*/  F2FP.PACK_AB R22, R22, R3 ;  /* 0x000000031616723e */ /* 0x008fe400000000ff */
[----:B------:R-:W3:Y:S01]  /*72ce0*/  LDL.LU R3, [R1+0x1f30] ;  /* 0x001f300001037983 */ /* 0x000ee20000300800 */
[----:B------:R-:W-:Y:S02]  /*72cf0*/  F2FP.PACK_AB R26, R28, R26 ;  /* 0x0000001a1c1a723e */ /* 0x000fe400000000ff */
[----:B--2---:R-:W-:Y:S01]  /*72d00*/  F2FP.PACK_AB R27, R8, R27 ;  /* 0x0000001b081b723e */ /* 0x004fe200000000ff */
[----:B------:R-:W2:Y:S01]  /*72d10*/  LDL.LU R0, [R1+0x324] ;  /* 0x0003240001007983 */ /* 0x000ea20000300800 */
[----:B------:R-:W-:-:S02]  /*72d20*/  F2FP.PACK_AB R23, R29, R23 ;  /* 0x000000171d17723e */ /* 0x000fc400000000ff */
[----:B------:R-:W-:Y:S01]  /*72d30*/  F2FP.PACK_AB R8, R9, R10 ;  /* 0x0000000a0908723e */ /* 0x000fe200000000ff */
[----:B------:R-:W4:Y:S01]  /*72d40*/  LDL.LU R28, [R1+0x34c] ;  /* 0x00034c00011c7983 */ /* 0x000f220000300800 */
[----:B------:R-:W-:-:S03]  /*72d50*/  F2FP.PACK_AB R9, R11, R4 ;  /* 0x000000040b09723e */ /* 0x000fc600000000ff */
[----:B------:R-:W4:Y:S01]  /*72d60*/  LDL.LU R29, [R1+0x348] ;  /* 0x00034800011d7983 */ /* 0x000f220000300800 */
[----:B------:R-:W-:-:S03]  /*72d70*/  F2FP.PACK_AB R10, R5, R6 ;  /* 0x00000006050a723e */ /* 0x000fc600000000ff */
[----:B------:R-:W5:Y:S04]  /*72d80*/  LDL.LU R4, [R1+0x270] ;  /* 0x0002700001047983 */ /* 0x000f680000300800 */
[----:B------:R0:W-:Y:S04]  /*72d90*/  STS.128 [R2+0x100], R12 ;  /* 0x0001000c02007388 */ /* 0x0001e80000000c00 */
[----:B------:R1:W-:Y:S04]  /*72da0*/  STS.128 [R2+0x180], R16 ;  /* 0x0001801002007388 */ /* 0x0003e80000000c00 */
[----:B------:R0:W-:Y:S04]  /*72db0*/  STS.128 [R2+0x200], R20 ;  /* 0x0002001402007388 */ /* 0x0001e80000000c00 */
[----:B------:R0:W-:Y:S01]  /*72dc0*/  STS.128 [R2+0x280], R24 ;  /* 0x0002801802007388 */ /* 0x0001e20000000c00 */
[----:B---3--:R-:W-:-:S03]  /*72dd0*/  F2FP.PACK_AB R11, R7, R3 ;  /* 0x00000003070b723e */ /* 0x008fc600000000ff */
[----:B------:R-:W5:Y:S04]  /*72de0*/  LDL.LU R3, [R1+0x1f2c] ;  /* 0x001f2c0001037983 */ /* 0x000f680000300800 */
[----:B------:R-:W3:Y:S04]  /*72df0*/  LDL.LU R5, [R1+0x278] ;  /* 0x0002780001057983 */ /* 0x000ee80000300800 */
[----:B------:R-:W2:Y:S04]  /*72e00*/  LDL.LU R6, [R1+0x280] ;  /* 0x0002800001067983 */ /* 0x000ea80000300800 */
[----:B------:R-:W2:Y:S04]  /*72e10*/  LDL.LU R7, [R1+0x28c] ;  /* 0x00028c0001077983 */ /* 0x000ea80000300800 */
        /* <DEDUP_REMOVED lines=16> */
[----:B------:R0:W-:Y:S04]  /*72f20*/  STS.128 [R2+0x300], R8 ;  /* 0x0003000802007388 */ /* 0x0001e80000000c00 */
[----:B0-----:R-:W3:Y:S04]  /*72f30*/  LDL.LU R2, [R1+0x1f28] ;  /* 0x001f280001027983 */ /* 0x001ee80000300800 */
[----:B------:R-:W2:Y:S04]  /*72f40*/  LDL.LU R8, [R1+0x2b4] ;  /* 0x0002b40001087983 */ /* 0x000ea80000300800 */
[----:B------:R-:W2:Y:S04]  /*72f50*/  LDL.LU R9, [R1+0x2bc] ;  /* 0x0002bc0001097983 */ /* 0x000ea80000300800 */
[----:B------:R-:W2:Y:S04]  /*72f60*/  LDL.LU R10, [R1+0x300] ;  /* 0x00030000010a7983 */ /* 0x000ea80000300800 */
[----:B------:R-:W2:Y:S01]  /*72f70*/  LDL.LU R11, [R1+0x2d0] ;  /* 0x0002d000010b7983 */ /* 0x000ea20000300800 */
[----:B-----5:R-:W-:-:S03]  /*72f80*/  F2FP.PACK_AB R4, R3, R4 ;  /* 0x000000040304723e */ /* 0x020fc600000000ff */
[----:B------:R-:W2:Y:S04]  /*72f90*/  LDL.LU R3, [R1+0x1f24] ;  /* 0x001f240001037983 */ /* 0x000ea80000300800 */
[----:B------:R0:W-:Y:S04]  /*72fa0*/  STL [R1+0x1f04], R4 ;  /* 0x001f040401007387 */ /* 0x0001e80000100800 */
[----:B0-----:R-:W5:Y:S01]  /*72fb0*/  LDL.LU R4, [R1+0x2c0] ;  /* 0x0002c00001047983 */ /* 0x001f620000300800 */
[----:B---3--:R-:W-:-:S03]  /*72fc0*/  F2FP.PACK_AB R5, R2, R5 ;  /* 0x000000050205723e */ /* 0x008fc600000000ff */
[----:B------:R-:W3:Y:S01]  /*72fd0*/  LDL.LU R2, [R1+0x1f20] ;  /* 0x001f200001027983 */ /* 0x000ee20000300800 */
[----:B--2---:R-:W-:-:S03]  /*72fe0*/  F2FP.PACK_AB R6, R3, R6 ;  /* 0x000000060306723e */ /* 0x004fc600000000ff */
[----:B------:R-:W2:Y:S01]  /*72ff0*/  LDL.LU R3, [R1+0x1f1c] ;  /* 0x001f1c0001037983 */ /* 0x000ea20000300800 */
[----:B---3--:R-:W-:-:S03]  /*73000*/  F2FP.PACK_AB R7, R2, R7 ;  /* 0x000000070207723e */ /* 0x008fc600000000ff */
[----:B------:R-:W3:Y:S01]  /*73010*/  LDL.LU R2, [R1+0x1f18] ;  /* 0x001f180001027983 */ /* 0x000ee20000300800 */
[----:B--2---:R-:W-:-:S03]  /*73020*/  F2FP.PACK_AB R8, R3, R8 ;  /* 0x000000080308723e */ /* 0x004fc600000000ff */
[----:B------:R-:W2:Y:S01]  /*73030*/  LDL.LU R3, [R1+0x1f14] ;  /* 0x001f140001037983 */ /* 0x000ea20000300800 */
[----:B---3--:R-:W-:-:S03]  /*73040*/  F2FP.PACK_AB R12, R2, R12 ;  /* 0x0000000c020c723e */ /* 0x008fc600000000ff */
[----:B------:R-:W2:Y:S01]  /*73050*/  LDL.LU R2, [R1+0x1f10] ;  /* 0x001f100001027983 */ /* 0x000ea20000300800 */
[----:B------:R-:W-:Y:S02]  /*73060*/  F2FP.PACK_AB R13, R10, R13 ;  /* 0x0000000d0a0d723e */ /* 0x000fe400000000ff */
[----:B------:R-:W-:Y:S02]  /*73070*/  F2FP.PACK_AB R10, R23, R14 ;  /* 0x0000000e170a723e */ /* 0x000fe400000000ff */
[----:B-----5:R-:W-:Y:S02]  /*73080*/  F2FP.PACK_AB R9, R4, R9 ;  /* 0x000000090409723e */ /* 0x020fe400000000ff */
[----:B------:R-:W-:Y:S02]  /*73090*/  F2FP.PACK_AB R17, R21, R17 ;  /* 0x000000111511723e */ /* 0x000fe400000000ff */
[----:B------:R-:W-:Y:S02]  /*730a0*/  F2FP.PACK_AB R21, R22, R18 ;  /* 0x000000121615723e */ /* 0x000fe400000000ff */
[----:B----4-:R-:W-:-:S02]  /*730b0*/  F2FP.PACK_AB R22, R28, R29 ;  /* 0x0000001d1c16723e */ /* 0x010fc400000000ff */
[----:B--2---:R-:W-:Y:S02]  /*730c0*/  F2FP.PACK_AB R14, R2, R3 ;  /* 0x00000003020e723e */ /* 0x004fe400000000ff */
[----:B------:R-:W2:Y:S04]  /*730d0*/  LDL.LU R2, [R1+0x1f0c] ;  /* 0x001f0c0001027983 */ /* 0x000ea80000300800 */
[----:B------:R-:W2:Y:S04]  /*730e0*/  LDL.LU R3, [R1+0x1f08] ;  /* 0x001f080001037983 */ /* 0x000ea80000300800 */
[----:B------:R-:W3:Y:S04]  /*730f0*/  LDL.LU R4, [R1+0x354] ;  /* 0x0003540001047983 */ /* 0x000ee80000300800 */
[----:B------:R-:W3:Y:S04]  /*73100*/  LDL.LU R23, [R1+0x350] ;  /* 0x0003500001177983 */ /* 0x000ee80000300800 */
[----:B------:R-:W4:Y:S01]  /*73110*/  LDL.LU R29, [R1+0x470] ;  /* 0x00047000011d7983 */ /* 0x000f220000300800 */
[----:B------:R-:W-:-:S03]  /*73120*/  F2FP.PACK_AB R11, R11, R24 ;  /* 0x000000180b0b723e */ /* 0x000fc600000000ff */
[----:B----4-:R-:W-:Y:S04]  /*73130*/  STL [R1+0x1eec], R29 ;  /* 0x001eec1d01007387 */ /* 0x010fe80000100800 */
[----:B------:R-:W4:Y:S01]  /*73140*/  LDL.LU R24, [R1+0x358] ;  /* 0x0003580001187983 */ /* 0x000f220000300800 */
[----:B------:R-:W-:-:S03]  /*73150*/  F2FP.PACK_AB R15, R25, R15 ;  /* 0x0000000f190f723e */ /* 0x000fc600000000ff */
[----:B----4-:R0:W-:Y:S04]  /*73160*/  STL [R1+0x1f00], R24 ;  /* 0x001f001801007387 */ /* 0x0101e80000100800 */
[----:B0-----:R-:W4:Y:S04]  /*73170*/  LDL R24, [R1+0x40] ;  /* 0x0000400001187983 */ /* 0x001f280000100800 */
[----:B------:R-:W5:Y:S04]  /*73180*/  LDL.LU R25, [R1+0x360] ;  /* 0x0003600001197983 */ /* 0x000f680000300800 */
[----:B-----5:R0:W-:Y:S04]  /*73190*/  STL [R1+0x1ef8], R25 ;  /* 0x001ef81901007387 */ /* 0x0201e80000100800 */
[----:B0-----:R-:W5:Y:S04]  /*731a0*/  LDL.LU R25, [R1+0x44c] ;  /* 0x00044c0001197983 */ /* 0x001f680000300800 */
[----:B-----5:R0:W-:Y:S04]  /*731b0*/  STL [R1+0x1efc], R25 ;  /* 0x001efc1901007387 */ /* 0x0201e80000100800 */
[----:B0-----:R-:W5:Y:S04]  /*731c0*/  LDL.LU R25, [R1+0x35c] ;  /* 0x00035c0001197983 */ /* 0x001f680000300800 */
[----:B------:R-:W2:Y:S04]  /*731d0*/  LDL.LU R29, [R1+0x36c] ;  /* 0x00036c00011d7983 */ /* 0x000ea80000300800 */
[----:B--2---:R0:W-:Y:S04]  /*731e0*/  STL [R1+0x1ef0], R29 ;  /* 0x001ef01d01007387 */ /* 0x0041e80000100800 */
[----:B0-----:R-:W2:Y:S01]  /*731f0*/  LDL.LU R29, [R1+0x454] ;  /* 0x00045400011d7983 */ /* 0x001ea20000300800 */
[----:B------:R-:W-:-:S02]  /*73200*/  F2FP.PACK_AB R16, R26, R16 ;  /* 0x000000101a10723e */ /* 0x000fc400000000ff */
[----:B------:R-:W-:Y:S02]  /*73210*/  F2FP.PACK_AB R18, R19, R0 ;  /* 0x000000001312723e */ /* 0x000fe400000000ff */
[----:B------:R-:W-:Y:S02]  /*73220*/  F2FP.PACK_AB R20, R27, R20 ;  /* 0x000000141b14723e */ /* 0x000fe400000000ff */
[----:B------:R-:W-:Y:S02]  /*73230*/  F2FP.PACK_AB R19, R3, R2 ;  /* 0x000000020313723e */ /* 0x000fe400000000ff */
[----:B---3--:R-:W-:Y:S01]  /*73240*/  F2FP.PACK_AB R23, R4, R23 ;  /* 0x000000170417723e */ /* 0x008fe200000000ff */
[----:B--2---:R0:W-:Y:S04]  /*73250*/  STL [R1+0x1ef4], R29 ;  /* 0x001ef41d01007387 */ /* 0x0041e80000100800 */
[----:B0-----:R-:W2:Y:S04]  /*73260*/  LDL.LU R29, [R1+0x364] ;  /* 0x00036400011d7983 */ /* 0x001ea80000300800 */
[----:B------:R-:W3:Y:S04]  /*73270*/  LDL.LU R26, [R1+0x368] ;  /* 0x00036800011a7983 */ /* 0x000ee80000300800 */
[----:B------:R-:W2:Y:S04]  /*73280*/  LDL.LU R0, [R1+0x374] ;  /* 0x0003740001007983 */ /* 0x000ea80000300800 */
[----:B------:R-:W2:Y:S04]  /*73290*/  LDL.LU R27, [R1+0x370] ;  /* 0x00037000011b7983 */ /* 0x000ea80000300800 */
[----:B------:R-:W2:Y:S04]  /*732a0*/  LDL.LU R28, [R1+0x464] ;  /* 0x00046400011c7983 */ /* 0x000ea80000300800 */
[----:B------:R-:W2:Y:S04]  /*732b0*/  LDL.LU R2, [R1+0x46c] ;  /* 0x00046c0001027983 */ /* 0x000ea80000300800 */
[----:B------:R-:W2:Y:S04]  /*732c0*/  LDL.LU R3, [R1+0x48c] ;  /* 0x00048c0001037983 */ /* 0x000ea80000300800 */
[----:B------:R-:W4:Y:S04]  /*732d0*/  LDL.LU R4, [R1+0x1f04] ;  /* 0x001f040001047983 */ /* 0x000f280000300800 */
[----:B----4-:R0:W-:Y:S04]  /*732e0*/  STS.128 [R24+0x380], R4 ;  /* 0x0003800418007388 */ /* 0x0101e80000000c00 */
        /* <DEDUP_REMOVED lines=10> */
[----:B----4-:R-:W4:Y:S04]  /*73390*/  LDL.LU R12, [R1+0x488] ;  /* 0x00048800010c7983 */ /* 0x010f280000300800 */
        /* <DEDUP_REMOVED lines=9> */
[----:B-1----:R-:W5:Y:S04]  /*73430*/  LDL.LU R24, [R1+0x1f00] ;  /* 0x001f000001187983 */ /* 0x002f680000300800 */
[----:B------:R-:W2:Y:S04]  /*73440*/  LDL.LU R20, [R1+0x494] ;  /* 0x0004940001147983 */ /* 0x000ea80000300800 */
[----:B------:R-:W2:Y:S04]  /*73450*/  LDL.LU R22, [R1+0x47c] ;  /* 0x00047c0001167983 */ /* 0x000ea80000300800 */
[----:B------:R-:W2:Y:S04]  /*73460*/  LDL.LU R21, [R1+0x40] ;  /* 0x0000400001157983 */ /* 0x000ea80000300800 */
[----:B------:R-:W2:Y:S01]  /*73470*/  LDL.LU R23, [R1+0x30] ;  /* 0x0000300001177983 */ /* 0x000ea20000300800 */
[----:B-----5:R-:W-:-:S03]  /*73480*/  F2FP.PACK_AB R24, R25, R24 ;  /* 0x000000181918723e */ /* 0x020fc600000000ff */
[----:B------:R-:W2:Y:S02]  /*73490*/  LDL.LU R25, [R1+0x1efc] ;  /* 0x001efc0001197983 */ /* 0x000ea40000300800 */
[----:B--2---:R-:W-:Y:S02]  /*734a0*/  F2FP.PACK_AB R4, R25, R4 ;  /* 0x000000041904723e */ /* 0x004fe400000000ff */
[----:B------:R-:W2:Y:S02]  /*734b0*/  LDL.LU R25, [R1+0x1ef8] ;  /* 0x001ef80001197983 */ /* 0x000ea40000300800 */
[----:B--2---:R-:W-:Y:S02]  /*734c0*/  F2FP.PACK_AB R25, R29, R25 ;  /* 0x000000191d19723e */ /* 0x004fe400000000ff */
[----:B------:R-:W2:Y:S02]  /*734d0*/  LDL.LU R29, [R1+0x1ef4] ;  /* 0x001ef400011d7983 */ /* 0x000ea40000300800 */
[----:B--2---:R-:W-:-:S02]  /*734e0*/  F2FP.PACK_AB R5, R29, R5 ;  /* 0x000000051d05723e */ /* 0x004fc400000000ff */
[----:B------:R-:W3:Y:S01]  /*734f0*/  LDL.LU R29, [R1+0x1ef0] ;  /* 0x001ef000011d7983 */ /* 0x000ee20000300800 */
[----:B------:R-:W-:Y:S02]  /*73500*/  F2FP.PACK_AB R6, R19, R6 ;  /* 0x000000061306723e */ /* 0x000fe400000000ff */
[----:B------:R-:W-:Y:S02]  /*73510*/  F2FP.PACK_AB R27, R0, R27 ;  /* 0x0000001b001b723e */ /* 0x000fe400000000ff */
[----:B------:R-:W-:Y:S02]  /*73520*/  F2FP.PACK_AB R7, R28, R7 ;  /* 0x000000071c07723e */ /* 0x000fe400000000ff */
[----:B------:R-:W-:Y:S02]  /*73530*/  F2FP.PACK_AB R8, R2, R8 ;  /* 0x000000080208723e */ /* 0x000fe400000000ff */
[----:B----4-:R-:W-:Y:S02]  /*73540*/  F2FP.PACK_AB R12, R3, R12 ;  /* 0x0000000c030c723e */ /* 0x010fe400000000ff */
[----:B---3--:R-:W-:-:S02]  /*73550*/  F2FP.PACK_AB R26, R29, R26 ;  /* 0x0000001a1d1a723e */ /* 0x008fc400000000ff */
[----:B------:R-:W2:Y:S04]  /*73560*/  LDL.LU R29, [R1+0x1eec] ;  /* 0x001eec00011d7983 */ /* 0x000ea80000300800 */
[----:B------:R-:W3:Y:S04]  /*73570*/  LDL.LU R19, [R1+0x20] ;  /* 0x0000200001137983 */ /* 0x000ee80000300800 */
[----:B------:R-:W4:Y:S04]  /*73580*/  LDL.LU R0, [R1+0x1ee8] ;  /* 0x001ee80001007983 */ /* 0x000f280000300800 */
[----:B------:R-:W5:Y:S04]  /*73590*/  LDL.LU R28, [R1+0x1ee4] ;  /* 0x001ee400011c7983 */ /* 0x000f680000300800 */
[----:B------:R-:W3:Y:S04]  /*735a0*/  LDL.LU R2, [R1+0x1ee0] ;  /* 0x001ee00001027983 */ /* 0x000ee80000300800 */
[----:B------:R-:W3:Y:S01]  /*735b0*/  LDL.LU R3, [R1+0x1edc] ;  /* 0x001edc0001037983 */ /* 0x000ee20000300800 */
[----:B------:R-:W-:-:S02]  /*735c0*/  F2FP.PACK_AB R10, R22, R10 ;  /* 0x0000000a160a723e */ /* 0x000fc400000000ff */
[----:B------:R-:W-:Y:S02]  /*735d0*/  F2FP.PACK_AB R11, R16, R11 ;  /* 0x0000000b100b723e */ /* 0x000fe400000000ff */
[----:B------:R-:W-:Y:S02]  /*735e0*/  F2FP.PACK_AB R13, R20, R13 ;  /* 0x0000000d140d723e */ /* 0x000fe400000000ff */
[----:B------:R-:W-:Y:S02]  /*735f0*/  F2FP.PACK_AB R14, R18, R14 ;  /* 0x0000000e120e723e */ /* 0x000fe400000000ff */
[----:B------:R-:W-:Y:S01]  /*73600*/  F2FP.PACK_AB R15, R17, R15 ;  /* 0x0000000f110f723e */ /* 0x000fe200000000ff */
[----:B------:R-:W-:Y:S04]  /*73610*/  STS.128 [R21+0x600], R24 ;  /* 0x0006001815007388 */ /* 0x000fe80000000c00 */
[----:B------:R0:W-:Y:S04]  /*73620*/  STS.128 [R21+0x680], R4 ;  /* 0x0006800415007388 */ /* 0x0001e80000000c00 */
[----:B------:R-:W4:Y:S01]  /*73630*/  LDL.LU R22, [R1+0x10] ;  /* 0x0000100001167983 */ /* 0x000f220000300800 */
[----:B0-----:R-:W-:-:S02]  /*73640*/  PRMT R6, R23, 0x7632, R6 ;  /* 0x0000763217067816 */ /* 0x001fc40000000006 */
[----:B--2---:R-:W-:-:S05]  /*73650*/  F2FP.PACK_AB R9, R9, R29 ;  /* 0x0000001d0909723e */ /* 0x004fca00000000ff */
[----:B------:R-:W-:Y:S04]  /*73660*/  STS.128 [R21+0x700], R8 ;  /* 0x0007000815007388 */ /* 0x000fe80000000c00 */
[----:B------:R0:W-:Y:S04]  /*73670*/  STS.128 [R21+0x780], R12 ;  /* 0x0007800c15007388 */ /* 0x0001e80000000c00 */
[----:B------:R-:W-:Y:S06]  /*73680*/  BAR.SYNC.DEFER_BLOCKING 0x0 ;  /* 0x0000000000007b1d */ /* 0x000fec0000010000 */
[----:B0-----:R-:W2:Y:S04]  /*73690*/  LDL.LU R21, [R1] ;  /* 0x0000000001157983 */ /* 0x001ea80000300800 */
[----:B---3--:R0:W-:Y:S04]  /*736a0*/  STG.E.U16 [R2.64], R23 ;  /* 0x0000001702007986 */ /* 0x0081e8000c101504 */
[----:B0-----:R-:W3:Y:S01]  /*736b0*/  LDL.LU R23, [R1+0x50] ;  /* 0x0000500001177983 */ /* 0x001ee20000300800 */
[----:B------:R-:W-:-:S05]  /*736c0*/  IMAD.MOV.U32 R29, RZ, RZ, c[0x0][0x1c8] ;  /* 0x00007200ff1d7624 */ /* 0x000fca00078e00ff */
[----:B------:R-:W-:-:S04]  /*736d0*/  SHF.L.U32 R18, R29, 0x1, RZ ;  /* 0x000000011d127819 */ /* 0x000fc800000006ff */
[----:B------:R-:W-:Y:S01]  /*736e0*/  IADD3 R16, P0, R18, R2, RZ ;  /* 0x0000000212107210 */ /* 0x000fe20007f1e0ff */
[----:B------:R-:W-:-:S03]  /*736f0*/  IMAD R10, R29, 0x6, RZ ;  /* 0x000000061d0a7824 */ /* 0x000fc600078e02ff */
[C---:B------:R-:W-:Y:S02]  /*73700*/  LEA.HI.X.SX32 R17, R29.reuse, R3, 0x1, P0 ;  /* 0x000000031d117211 */ /* 0x040fe400000f0eff */
[----:B------:R-:W-:-:S03]  /*73710*/  LEA R4, P0, R29, R2, 0x2 ;  /* 0x000000021d047211 */ /* 0x000fc600078010ff */
[----:B------:R0:W-:Y:S01]  /*73720*/  STG.E.U16 [R16.64], R6 ;  /* 0x0000000610007986 */ /* 0x0001e2000c101504 */
[----:B------:R-:W-:Y:S02]  /*73730*/  LEA.HI.X.SX32 R5, R18, R3, 0x1, P0 ;  /* 0x0000000312057211 */ /* 0x000fe400000f0eff */
[----:B------:R-:W-:Y:S01]  /*73740*/  IADD3 R8, P0, R10, R2, RZ ;  /* 0x000000020a087210 */ /* 0x000fe20007f1e0ff */
[C---:B------:R-:W-:Y:S02]  /*73750*/  IMAD R12, R29.reuse, 0xa, RZ ;  /* 0x0000000a1d0c7824 */ /* 0x040fe400078e02ff */
[----:B------:R1:W-:Y:S01]  /*73760*/  STG.E.U16 [R4.64], R19 ;  /* 0x0000001304007986 */ /* 0x0003e2000c101504 */
[----:B0-----:R-:W-:-:S05]  /*73770*/  IMAD R6, R29, 0x3, RZ ;  /* 0x000000031d067824 */ /* 0x001fca00078e02ff */
[-C--:B------:R-:W-:Y:S02]  /*73780*/  LEA.HI.X.SX32 R9, R6, R3.reuse, 0x1, P0 ;  /* 0x0000000306097211 */ /* 0x080fe400000f0eff */
[C---:B-1----:R-:W-:Y:S02]  /*73790*/  SHF.L.U32 R4, R29.reuse, 0x2, RZ ;  /* 0x000000021d047819 */ /* 0x042fe400000006ff */
[CC--:B------:R-:W-:Y:S01]  /*737a0*/  LEA R6, P0, R29.reuse, R2.reuse, 0x3 ;  /* 0x000000021d067211 */ /* 0x0c0fe200078018ff */
[----:B------:R-:W-:Y:S01]  /*737b0*/  IMAD R11, R29, 0x5, RZ ;  /* 0x000000051d0b7824 */ /* 0x000fe200078e02ff */
[----:B------:R-:W-:Y:S01]  /*737c0*/  PRMT R5, R19, 0x7632, R5 ;  /* 0x0000763213057816 */ /* 0x000fe20000000005 */
[C---:B------:R-:W-:Y:S01]  /*737d0*/  IMAD R13, R29.reuse, 0xc, RZ ;  /* 0x0000000c1d0d7824 */ /* 0x040fe200078e02ff */
[----:B------:R-:W-:Y:S01]  /*737e0*/  LEA.HI.X.SX32 R7, R4, R3, 0x1, P0 ;  /* 0x0000000304077211 */ /* 0x000fe200000f0eff */
[----:B------:R-:W5:Y:S01]  /*737f0*/  LDL.LU R19, [R1+0x60] ;  /* 0x0000600001137983 */ /* 0x000f620000300800 */
[----:B------:R-:W-:Y:S01]  /*73800*/  IADD3 R4, P0, R12, R2, RZ ;  /* 0x000000020c047210 */ /* 0x000fe20007f1e0ff */
[----:B------:R-:W-:-:S02]  /*73810*/  IMAD R14, R29, 0xe, RZ ;  /* 0x0000000e1d0e7824 */ /* 0x000fc400078e02ff */
[----:B------:R0:W-:Y:S04]  /*73820*/  STG.E.U16 [R8.64], R5 ;  /* 0x0000000508007986 */ /* 0x0001e8000c101504 */
[----:B----4-:R1:W-:Y:S01]  /*73830*/  STG.E.U16 [R6.64], R22 ;  /* 0x0000001606007986 */ /* 0x0103e2000c101504 */
[-C--:B0-----:R-:W-:Y:S02]  /*73840*/  LEA.HI.X.SX32 R5, R11, R3.reuse, 0x1, P0 ;  /* 0x000000030b057211 */ /* 0x081fe400000f0eff */
[-C--:B------:R-:W-:Y:S02]  /*73850*/  IADD3 R8, P0, R13, R2.reuse, RZ ;  /* 0x000000020d087210 */ /* 0x080fe40007f1e0ff */
[----:B-1----:R-:W-:Y:S01]  /*73860*/  PRMT R6, R22, 0x7632, R6 ;  /* 0x0000763216067816 */ /* 0x002fe20000000006 */
[----:B------:R-:W-:Y:S01]  /*73870*/  IMAD R7, R29, 0x7, RZ ;  /* 0x000000071d077824 */ /* 0x000fe200078e02ff */
[----:B------:R-:W-:Y:S01]  /*73880*/  LEA.HI.X.SX32 R9, R10, R3, 0x1, P0 ;  /* 0x000000030a097211 */ /* 0x000fe200000f0eff */
[----:B------:R-:W4:Y:S01]  /*73890*/  LDL.LU R22, [R1+0x70] ;  /* 0x0000700001167983 */ /* 0x000f220000300800 */
[----:B------:R-:W-:-:S03]  /*738a0*/  IADD3 R10, P0, R14, R2, RZ ;  /* 0x000000020e0a7210 */ /* 0x000fc60007f1e0ff */
[----:B------:R0:W-:Y:S01]  /*738b0*/  STG.E.U16 [R4.64], R6 ;  /* 0x0000000604007986 */ /* 0x0001e2000c101504 */
[----:B------:R-:W-:Y:S02]  /*738c0*/  LEA.HI.X.SX32 R11, R7, R3, 0x1, P0 ;  /* 0x00000003070b7211 */ /* 0x000fe400000f0eff */
[C---:B0-----:R-:W-:Y:S02]  /*738d0*/  SHF.L.U32 R4, R29.reuse, 0x3, RZ ;  /* 0x000000031d047819 */ /* 0x041fe400000006ff */
[----:B------:R-:W-:-:S04]  /*738e0*/  LEA R6, P0, R29, R2, 0x4 ;  /* 0x000000021d067211 */ /* 0x000fc800078020ff */
[----:B------:R-:W-:Y:S02]  /*738f0*/  LEA.HI.X.SX32 R7, R4, R3, 0x1, P0 ;  /* 0x0000000304077211 */ /* 0x000fe400000f0eff */
[----:B--2---:R-:W-:Y:S01]  /*73900*/  PRMT R5, R21, 0x7632, R5 ;  /* 0x0000763215057816 */ /* 0x004fe20000000005 */
[----:B------:R-:W-:Y:S04]  /*73910*/  STG.E.U16 [R8.64], R21 ;  /* 0x0000001508007986 */ /* 0x000fe8000c101504 */
[----:B------:R3:W-:Y:S02]  /*73920*/  STG.E.U16 [R10.64], R5 ;  /* 0x000000050a007986 */ /* 0x0007e4000c101504 */
[----:B---3--:R-:W-:Y:S02]  /*73930*/  PRMT R10, R23, 0x7632, R10 ;  /* 0x00007632170a7816 */ /* 0x008fe4000000000a */
[----:B------:R0:W-:Y:S04]  /*73940*/  STG.E.U16 [R6.64], R23 ;  /* 0x0000001706007986 */ /* 0x0001e8000c101504 */
[----:B0-----:R-:W2:Y:S04]  /*73950*/  LDL.LU R23, [R1+0x80] ;  /* 0x0000800001177983 */ /* 0x001ea80000300800 */
[----:B------:R-:W3:Y:S04]  /*73960*/  LDL.LU R25, [R1+0x90] ;  /* 0x0000900001197983 */ /* 0x000ee80000300800 */
[----:B------:R-:W3:Y:S01]  /*73970*/  LDL.LU R27, [R1+0xa0] ;  /* 0x0000a000011b7983 */ /* 0x000ee20000300800 */
[----:B------:R-:W-:-:S02]  /*73980*/  IMAD R15, R29, 0x12, RZ ;  /* 0x000000121d0f7824 */ /* 0x000fc400078e02ff */
[C---:B------:R-:W-:Y:S01]  /*73990*/  IMAD R16, R29.reuse, 0x9, RZ ;  /* 0x000000091d107824 */ /* 0x040fe200078e02ff */
[----:B------:R-:W3:Y:S01]  /*739a0*/  LDL.LU R26, [R1+0xb0] ;  /* 0x0000b000011a7983 */ /* 0x000ee20000300800 */
[----:B------:R-:W-:Y:S01]  /*739b0*/  IMAD R17, R29, 0x14, RZ ;  /* 0x000000141d117824 */ /* 0x000fe200078e02ff */
[----:B------:R-:W-:-:S04]  /*739c0*/  IADD3 R4, P0, R15, R2, RZ ;  /* 0x000000020f047210 */ /* 0x000fc80007f1e0ff */
[----:B------:R-:W-:Y:S01]  /*739d0*/  LEA.HI.X.SX32 R5, R16, R3, 0x1, P0 ;  /* 0x0000000310057211 */ /* 0x000fe200000f0eff */
[----:B------:R-:W-:Y:S01]  /*739e0*/  IMAD R16, R29, 0x16, RZ ;  /* 0x000000161d107824 */ /* 0x000fe200078e02ff */
[----:B------:R-:W-:-:S03]  /*739f0*/  IADD3 R8, P0, R17, R2, RZ ;  /* 0x0000000211087210 */ /* 0x000fc60007f1e0ff */
[----:B------:R0:W-:Y:S01]  /*73a00*/  STG.E.U16 [R4.64], R10 ;  /* 0x0000000a04007986 */ /* 0x0001e2000c101504 */
[-C--:B------:R-:W-:Y:S01]  /*73a10*/  LEA.HI.X.SX32 R9, R12, R3.reuse, 0x1, P0 ;  /* 0x000000030c097211 */ /* 0x080fe200000f0eff */
[C---:B------:R-:W-:Y:S02]  /*73a20*/  IMAD R12, R29.reuse, 0x18, RZ ;  /* 0x000000181d0c7824 */ /* 0x040fe400078e02ff */
[C---:B------:R-:W-:Y:S02]  /*73a30*/  IMAD R18, R29.reuse, 0x1a, RZ ;  /* 0x0000001a1d127824 */ /* 0x040fe400078e02ff */
[----:B0-----:R-:W-:Y:S01]  /*73a40*/  IMAD R5, R29, 0xb, RZ ;  /* 0x0000000b1d057824 */ /* 0x001fe200078e02ff */
[----:B------:R-:W-:Y:S01]  /*73a50*/  IADD3 R4, P0, R16, R2, RZ ;  /* 0x0000000210047210 */ /* 0x000fe20007f1e0ff */
[----:B-----5:R0:W-:Y:S03]  /*73a60*/  STG.E.U16 [R8.64], R19 ;  /* 0x0000001308007986 */ /* 0x0201e6000c101504 */
[----:B------:R-:W-:-:S02]  /*73a70*/  LEA.HI.X.SX32 R5, R5, R3, 0x1, P0 ;  /* 0x0000000305057211 */ /* 0x000fc400000f0eff */
[----:B------:R-:W-:Y:S01]  /*73a80*/  IADD3 R6, P0, R12, R2, RZ ;  /* 0x000000020c067210 */ /* 0x000fe20007f1e0ff */
[----:B------:R-:W-:-:S03]  /*73a90*/  IMAD R10, R29, 0xd, RZ ;  /* 0x0000000d1d0a7824 */ /* 0x000fc600078e02ff */
[-C--:B------:R-:W-:Y:S02]  /*73aa0*/  LEA.HI.X.SX32 R7, R13, R3.reuse, 0x1, P0 ;  /* 0x000000030d077211 */ /* 0x080fe400000f0eff */
[----:B0-----:R-:W-:Y:S01]  /*73ab0*/  PRMT R9, R19, 0x7632, R9 ;  /* 0x0000763213097816 */ /* 0x001fe20000000009 */
[C---:B------:R-:W-:Y:S01]  /*73ac0*/  IMAD R19, R29.reuse, 0x1c, RZ ;  /* 0x0000001c1d137824 */ /* 0x040fe200078e02ff */
[----:B------:R-:W-:Y:S01]  /*73ad0*/  IADD3 R8, P0, R18, R2, RZ ;  /* 0x0000000212087210 */ /* 0x000fe20007f1e0ff */
[----:B------:R-:W-:Y:S02]  /*73ae0*/  IMAD R13, R29, 0x1e, RZ ;  /* 0x0000001e1d0d7824 */ /* 0x000fe400078e02ff */
[----:B------:R0:W-:Y:S04]  /*73af0*/  STG.E.U16 [R4.64], R9 ;  /* 0x0000000904007986 */ /* 0x0001e8000c101504 */
[----:B----4-:R1:W-:Y:S01]  /*73b00*/  STG.E.U16 [R6.64], R22 ;  /* 0x0000001606007986 */ /* 0x0103e2000c101504 */
[----:B0-----:R-:W-:-:S02]  /*73b10*/  LEA.HI.X.SX32 R9, R10, R3, 0x1, P0 ;  /* 0x000000030a097211 */ /* 0x001fc400000f0eff */
[-C--:B------:R-:W-:Y:S01]  /*73b20*/  IADD3 R4, P0, R19, R2.reuse, RZ ;  /* 0x0000000213047210 */ /* 0x080fe20007f1e0ff */
[----:B------:R-:W-:Y:S01]  /*73b30*/  IMAD R10, R29, 0xf, RZ ;  /* 0x0000000f1d0a7824 */ /* 0x000fe200078e02ff */
[----:B-1----:R-:W-:Y:S02]  /*73b40*/  PRMT R7, R22, 0x7632, R7 ;  /* 0x0000763216077816 */ /* 0x002fe40000000007 */
[----:B------:R-:W-:Y:S02]  /*73b50*/  LEA.HI.X.SX32 R5, R14, R3, 0x1, P0 ;  /* 0x000000030e057211 */ /* 0x000fe400000f0eff */
[----:B------:R-:W-:Y:S01]  /*73b60*/  IADD3 R6, P0, R13, R2, RZ ;  /* 0x000000020d067210 */ /* 0x000fe20007f1e0ff */
[----:B------:R0:W-:Y:S01]  /*73b70*/  STG.E.U16 [R8.64], R7 ;  /* 0x0000000708007986 */ /* 0x0001e2000c101504 */
[C---:B------:R-:W-:Y:S02]  /*73b80*/  IMAD R14, R29.reuse, 0x22, RZ ;  /* 0x000000221d0e7824 */ /* 0x040fe400078e02ff */
[----:B------:R-:W-:-:S02]  /*73b90*/  IMAD R20, R29, 0x11, RZ ;  /* 0x000000111d147824 */ /* 0x000fc400078e02ff */
[C---:B------:R-:W-:Y:S01]  /*73ba0*/  IMAD R21, R29.reuse, 0x24, RZ ;  /* 0x000000241d157824 */ /* 0x040fe200078e02ff */
[----:B0-----:R-:W-:Y:S02]  /*73bb0*/  LEA.HI.X.SX32 R7, R10, R3, 0x1, P0 ;  /* 0x000000030a077211 */ /* 0x001fe400000f0eff */
[C---:B------:R-:W-:Y:S02]  /*73bc0*/  SHF.L.U32 R9, R29.reuse, 0x4, RZ ;  /* 0x000000041d097819 */ /* 0x040fe400000006ff */
[----:B------:R-:W-:-:S04]  /*73bd0*/  LEA R8, P0, R29, R2, 0x5 ;  /* 0x000000021d087211 */ /* 0x000fc800078028ff */
[-C--:B------:R-:W-:Y:S02]  /*73be0*/  LEA.HI.X.SX32 R9, R9, R3.reuse, 0x1, P0 ;  /* 0x0000000309097211 */ /* 0x080fe400000f0eff */
[----:B------:R-:W-:Y:S02]  /*73bf0*/  IADD3 R10, P0, R14, R2, RZ ;  /* 0x000000020e0a7210 */ /* 0x000fe40007f1e0ff */
[----:B--2---:R-:W-:Y:S01]  /*73c00*/  PRMT R11, R23, 0x7632, R11 ;  /* 0x00007632170b7816 */ /* 0x004fe2000000000b */
[----:B------:R-:W-:Y:S04]  /*73c10*/  STG.E.U16 [R4.64], R23 ;  /* 0x0000001704007986 */ /* 0x000fe8000c101504 */
[----:B------:R0:W-:Y:S02]  /*73c20*/  STG.E.U16 [R6.64], R11 ;  /* 0x0000000b06007986 */ /* 0x0001e4000c101504 */
[----:B0-----:R-:W-:-:S02]  /*73c30*/  LEA.HI.X.SX32 R11, R20, R3, 0x1, P0 ;  /* 0x00000003140b7211 */ /* 0x001fc400000f0eff */
[----:B------:R-:W-:Y:S02]  /*73c40*/  IADD3 R4, P0, R21, R2, RZ ;  /* 0x0000000215047210 */ /* 0x000fe40007f1e0ff */
[----:B------:R-:W2:Y:S04]  /*73c50*/  LDL.LU R21, [R1+0xc0] ;  /* 0x0000c00001157983 */ /* 0x000ea80000300800 */
[----:B------:R-:W4:Y:S01]  /*73c60*/  LDL.LU R14, [R1+0xd0] ;  /* 0x0000d000010e7983 */ /* 0x000f220000300800 */
[----:B---3--:R-:W-:Y:S02]  /*73c70*/  PRMT R7, R25, 0x7632, R7 ;  /* 0x0000763219077816 */ /* 0x008fe40000000007 */
[----:B------:R-:W-:Y:S01]  /*73c80*/  LEA.HI.X.SX32 R5, R15, R3, 0x1, P0 ;  /* 0x000000030f057211 */ /* 0x000fe200000f0eff */
[----:B------:R0:W-:Y:S01]  /*73c90*/  STG.E.U16 [R8.64], R25 ;  /* 0x0000001908007986 */ /* 0x0001e2000c101504 */
[----:B------:R-:W-:-:S03]  /*73ca0*/  IMAD R20, R29, 0x26, RZ ;  /* 0x000000261d147824 */ /* 0x000fc600078e02ff */
[----:B------:R-:W-:Y:S04]  /*73cb0*/  STG.E.U16 [R10.64], R7 ;  /* 0x000000070a007986 */ /* 0x000fe8000c101504 */
[----:B------:R1:W-:Y:S01]  /*73cc0*/  STG.E.U16 [R4.64], R27 ;  /* 0x0000001b04007986 */ /* 0x0003e2000c101504 */
[----:B0-----:R-:W-:Y:S02]  /*73cd0*/  PRMT R9, R27, 0x7632, R9 ;  /* 0x000076321b097816 */ /* 0x001fe40000000009 */
[----:B------:R-:W-:Y:S01]  /*73ce0*/  IADD3 R6, P0, R20, R2, RZ ;  /* 0x0000000214067210 */ /* 0x000fe20007f1e0ff */
[----:B-1----:R-:W3:Y:S04]  /*73cf0*/  LDL.LU R27, [R1+0xe0] ;  /* 0x0000e000011b7983 */ /* 0x002ee80000300800 */
[----:B------:R-:W5:Y:S01]  /*73d00*/  LDL.LU R20, [R1+0xf0] ;  /* 0x0000f00001147983 */ /* 0x000f620000300800 */
[----:B------:R-:W-:-:S02]  /*73d10*/  IMAD R23, R29, 0x13, RZ ;  /* 0x000000131d177824 */ /* 0x000fc400078e02ff */
[C---:B------:R-:W-:Y:S02]  /*73d20*/  IMAD R22, R29.reuse, 0x28, RZ ;  /* 0x000000281d167824 */ /* 0x040fe400078e02ff */
[----:B------:R-:W-:Y:S01]  /*73d30*/  IMAD R15, R29, 0x2a, RZ ;  /* 0x0000002a1d0f7824 */ /* 0x000fe200078e02ff */
[-C--:B------:R-:W-:Y:S02]  /*73d40*/  LEA.HI.X.SX32 R7, R23, R3.reuse, 0x1, P0 ;  /* 0x0000000317077211 */ /* 0x080fe400000f0eff */
[-C--:B------:R-:W-:Y:S01]  /*73d50*/  IADD3 R10, P0, R22, R2.reuse, RZ ;  /* 0x00000002160a7210 */ /* 0x080fe20007f1e0ff */
[C---:B------:R-:W-:Y:S02]  /*73d60*/  IMAD R24, R29.reuse, 0x15, RZ ;  /* 0x000000151d187824 */ /* 0x040fe400078e02ff */
[----:B------:R-:W-:Y:S01]  /*73d70*/  IMAD R23, R29, 0x2c, RZ ;  /* 0x0000002c1d177824 */ /* 0x000fe200078e02ff */
[-C--:B------:R-:W-:Y:S02]  /*73d80*/  LEA.HI.X.SX32 R11, R17, R3.reuse, 0x1, P0 ;  /* 0x00000003110b7211 */ /* 0x080fe400000f0eff */
[----:B------:R-:W-:Y:S01]  /*73d90*/  IADD3 R8, P0, R15, R2, RZ ;  /* 0x000000020f087210 */ /* 0x000fe20007f1e0ff */
[----:B------:R0:W-:Y:S01]  /*73da0*/  STG.E.U16 [R6.64], R9 ;  /* 0x0000000906007986 */ /* 0x0001e2000c101504 */
[C---:B------:R-:W-:Y:S01]  /*73db0*/  IMAD R17, R29.reuse, 0x2e, RZ ;  /* 0x0000002e1d117824 */ /* 0x040fe200078e02ff */
[----:B------:R-:W-:Y:S01]  /*73dc0*/  PRMT R5, R26, 0x7632, R5 ;  /* 0x000076321a057816 */ /* 0x000fe20000000005 */
[----:B------:R-:W-:Y:S01]  /*73dd0*/  IMAD R25, R29, 0x17, RZ ;  /* 0x000000171d197824 */ /* 0x000fe200078e02ff */
[----:B------:R1:W-:Y:S01]  /*73de0*/  STG.E.U16 [R10.64], R26 ;  /* 0x0000001a0a007986 */ /* 0x0003e2000c101504 */
[----:B0-----:R-:W-:-:S02]  /*73df0*/  LEA.HI.X.SX32 R9, R24, R3, 0x1, P0 ;  /* 0x0000000318097211 */ /* 0x001fc400000f0eff */
[----:B------:R-:W-:Y:S01]  /*73e00*/  IADD3 R6, P0, R23, R2, RZ ;  /* 0x0000000217067210 */ /* 0x000fe20007f1e0ff */
[----:B------:R-:W-:-:S03]  /*73e10*/  IMAD R24, R29, 0x30, RZ ;  /* 0x000000301d187824 */ /* 0x000fc600078e02ff */
[-C--:B------:R-:W-:Y:S02]  /*73e20*/  LEA.HI.X.SX32 R7, R16, R3.reuse, 0x1, P0 ;  /* 0x0000000310077211 */ /* 0x080fe400000f0eff */
[-C--:B------:R-:W-:Y:S01]  /*73e30*/  IADD3 R4, P0, R17, R2.reuse, RZ ;  /* 0x0000000211047210 */ /* 0x080fe20007f1e0ff */
[----:B------:R0:W-:Y:S01]  /*73e40*/  STG.E.U16 [R8.64], R5 ;  /* 0x0000000508007986 */ /* 0x0001e2000c101504 */
[C---:B------:R-:W-:Y:S02]  /*73e50*/  IMAD R16, R29.reuse, 0x32, RZ ;  /* 0x000000321d107824 */ /* 0x040fe400078e02ff */
[----:B-1----:R-:W-:Y:S01]  /*73e60*/  IMAD R26, R29, 0x19, RZ ;  /* 0x000000191d1a7824 */ /* 0x002fe200078e02ff */
[----:B0-----:R-:W-:Y:S02]  /*73e70*/  LEA.HI.X.SX32 R5, R25, R3, 0x1, P0 ;  /* 0x0000000319057211 */ /* 0x001fe400000f0eff */
[----:B------:R-:W-:Y:S01]  /*73e80*/  IADD3 R10, P0, R24, R2, RZ ;  /* 0x00000002180a7210 */ /* 0x000fe20007f1e0ff */
[----:B------:R-:W-:-:S03]  /*73e90*/  IMAD R25, R29, 0x34, RZ ;  /* 0x000000341d197824 */ /* 0x000fc600078e02ff */
[----:B------:R-:W-:Y:S02]  /*73ea0*/  LEA.HI.X.SX32 R11, R12, R3, 0x1, P0 ;  /* 0x000000030c0b7211 */ /* 0x000fe400000f0eff */
[----:B------:R-:W-:Y:S01]  /*73eb0*/  IADD3 R8, P0, R16, R2, RZ ;  /* 0x0000000210087210 */ /* 0x000fe20007f1e0ff */
[----:B------:R-:W-:Y:S01]  /*73ec0*/  IMAD R12, R29, 0x36, RZ ;  /* 0x000000361d0c7824 */ /* 0x000fe200078e02ff */
[----:B--2---:R-:W-:Y:S01]  /*73ed0*/  PRMT R9, R21, 0x7632, R9 ;  /* 0x0000763215097816 */ /* 0x004fe20000000009 */
[----:B------:R0:W-:Y:S04]  /*73ee0*/  STG.E.U16 [R6.64], R21 ;  /* 0x0000001506007986 */ /* 0x0001e8000c101504 */
[----:B------:R1:W-:Y:S04]  /*73ef0*/  STG.E.U16 [R4.64], R9 ;  /* 0x0000000904007986 */ /* 0x0003e8000c101504 */
[----:B----4-:R2:W-:Y:S01]  /*73f00*/  STG.E.U16 [R10.64], R14 ;  /* 0x0000000e0a007986 */ /* 0x0105e2000c101504 */
[----:B0-----:R-:W-:-:S02]  /*73f10*/  PRMT R6, R14, 0x7632, R6 ;  /* 0x000076320e067816 */ /* 0x001fc40000000006 */
[-C--:B-1----:R-:W-:Y:S02]  /*73f20*/  LEA.HI.X.SX32 R9, R26, R3.reuse, 0x1, P0 ;  /* 0x000000031a097211 */ /* 0x082fe400000f0eff */
[-C--:B------:R-:W-:Y:S01]  /*73f30*/  IADD3 R4, P0, R25, R2.reuse, RZ ;  /* 0x0000000219047210 */ /* 0x080fe20007f1e0ff */
[----:B--2---:R-:W2:Y:S01]  /*73f40*/  LDL.LU R14, [R1+0x100] ;  /* 0x00010000010e7983 */ /* 0x004ea20000300800 */
[C---:B------:R-:W-:Y:S02]  /*73f50*/  IMAD R7, R29.reuse, 0x1b, RZ ;  /* 0x0000001b1d077824 */ /* 0x040fe400078e02ff */
[----:B------:R-:W-:Y:S01]  /*73f60*/  LEA.HI.X.SX32 R5, R18, R3, 0x1, P0 ;  /* 0x0000000312057211 */ /* 0x000fe200000f0eff */
[----:B------:R-:W-:Y:S01]  /*73f70*/  IMAD R18, R29, 0x38, RZ ;  /* 0x000000381d127824 */ /* 0x000fe200078e02ff */
[----:B------:R0:W-:Y:S04]  /*73f80*/  STG.E.U16 [R8.64], R6 ;  /* 0x0000000608007986 */ /* 0x0001e8000c101504 */
[----:B---3--:R1:W-:Y:S04]  /*73f90*/  STG.E.U16 [R4.64], R27 ;  /* 0x0000001b04007986 */ /* 0x0083e8000c101504 */
[----:B------:R-:W3:Y:S01]  /*73fa0*/  LDL.LU R21, [R1+0x34] ;  /* 0x0000340001157983 */ /* 0x000ee20000300800 */
[----:B0-----:R-:W-:-:S04]  /*73fb0*/  IADD3 R6, P0, R12, R2, RZ ;  /* 0x000000020c067210 */ /* 0x001fc80007f1e0ff */
[-C--:B------:R-:W-:Y:S02]  /*73fc0*/  LEA.HI.X.SX32 R7, R7, R3.reuse, 0x1, P0 ;  /* 0x0000000307077211 */ /* 0x080fe400000f0eff */
[----:B------:R-:W-:Y:S02]  /*73fd0*/  IADD3 R10, P0, R18, R2, RZ ;  /* 0x00000002120a7210 */ /* 0x000fe40007f1e0ff */
[----:B-1----:R-:W-:Y:S02]  /*73fe0*/  PRMT R4, R27, 0x7632, R4 ;  /* 0x000076321b047816 */ /* 0x002fe40000000004 */
[----:B------:R-:W-:-:S03]  /*73ff0*/  LEA.HI.X.SX32 R11, R19, R3, 0x1, P0 ;  /* 0x00000003130b7211 */ /* 0x000fc600000f0eff */
[----:B------:R0:W-:Y:S04]  /*74000*/  STG.E.U16 [R6.64], R4 ;  /* 0x0000000406007986 */ /* 0x0001e8000c101504 */
[----:B-----5:R1:W-:Y:S01]  /*74010*/  STG.E.U16 [R10.64], R20 ;  /* 0x000000140a007986 */ /* 0x0203e2000c101504 */
[----:B0-----:R-:W-:-:S03]  /*74020*/  PRMT R7, R20, 0x7632, R7 ;  /* 0x0000763214077816 */ /* 0x001fc60000000007 */
[----:B-1----:R-:W4:Y:S01]  /*74030*/  LDL.LU R20, [R1+0x24] ;  /* 0x0000240001147983 */ /* 0x002f220000300800 */
[C---:B------:R-:W-:Y:S02]  /*74040*/  IMAD R26, R29.reuse, 0x3a, RZ ;  /* 0x0000003a1d1a7824 */ /* 0x040fe400078e02ff */
[C---:B------:R-:W-:Y:S01]  /*74050*/  IMAD R5, R29.reuse, 0x1d, RZ ;  /* 0x0000001d1d057824 */ /* 0x040fe200078e02ff */
[----:B------:R-:W5:Y:S01]  /*74060*/  LDL.LU R22, [R1+0x14] ;  /* 0x0000140001167983 */ /* 0x000f620000300800 */
[C---:B------:R-:W-:Y:S01]  /*74070*/  IMAD R27, R29.reuse, 0x3c, RZ ;  /* 0x0000003c1d1b7824 */ /* 0x040fe200078e02ff */
[----:B------:R-:W-:Y:S01]  /*74080*/  IADD3 R8, P0, R26, R2, RZ ;  /* 0x000000021a087210 */ /* 0x000fe20007f1e0ff */
[----:B------:R-:W-:-:S03]  /*74090*/  IMAD R19, R29, 0x3e, RZ ;  /* 0x0000003e1d137824 */ /* 0x000fc600078e02ff */
[----:B------:R-:W-:Y:S02]  /*740a0*/  LEA.HI.X.SX32 R9, R5, R3, 0x1, P0 ;  /* 0x0000000305097211 */ /* 0x000fe400000f0eff */
[----:B------:R-:W-:Y:S01]  /*740b0*/  IADD3 R4, P0, R27, R2, RZ ;  /* 0x000000021b047210 */ /* 0x000fe20007f1e0ff */
[----:B------:R-:W-:-:S03]  /*740c0*/  IMAD R10, R29, 0x1f, RZ ;  /* 0x0000001f1d0a7824 */ /* 0x000fc600078e02ff */
[-C--:B------:R-:W-:Y:S02]  /*740d0*/  LEA.HI.X.SX32 R5, R13, R3.reuse, 0x1, P0 ;  /* 0x000000030d057211 */ /* 0x080fe400000f0eff */
[----:B------:R-:W-:Y:S02]  /*740e0*/  MOV R13, c[0x0][0x1c8] ;  /* 0x00007200000d7a02 */ /* 0x000fe40000000f00 */
[----:B------:R-:W-:Y:S01]  /*740f0*/  IADD3 R6, P0, R19, R2, RZ ;  /* 0x0000000213067210 */ /* 0x000fe20007f1e0ff */
[----:B------:R0:W-:Y:S02]  /*74100*/  STG.E.U16 [R8.64], R7 ;  /* 0x0000000708007986 */ /* 0x0001e4000c101504 */
[C---:B------:R-:W-:Y:S01]  /*74110*/  IMAD R29, R13.reuse, 0x42, RZ ;  /* 0x000000420d1d7824 */ /* 0x040fe200078e02ff */
[----:B0-----:R-:W-:Y:S02]  /*74120*/  LEA.HI.X.SX32 R7, R10, R3, 0x1, P0 ;  /* 0x000000030a077211 */ /* 0x001fe400000f0eff */
[----:B------:R-:W-:-:S02]  /*74130*/  SHF.L.U32 R9, R13, 0x5, RZ ;  /* 0x000000050d097819 */ /* 0x000fc400000006ff */
[C---:B------:R-:W-:Y:S01]  /*74140*/  LEA R8, P0, R13.reuse, R2, 0x6 ;  /* 0x000000020d087211 */ /* 0x040fe200078030ff */
[----:B------:R-:W-:-:S03]  /*74150*/  IMAD R13, R13, 0x21, RZ ;  /* 0x000000210d0d7824 */ /* 0x000fc600078e02ff */
[----:B------:R-:W-:Y:S02]  /*74160*/  LEA.HI.X.SX32 R9, R9, R3, 0x1, P0 ;  /* 0x0000000309097211 */ /* 0x000fe400000f0eff */
[----:B------:R-:W-:Y:S01]  /*74170*/  IADD3 R10, P0, R29, R2, RZ ;  /* 0x000000021d0a7210 */ /* 0x000fe20007f1e0ff */
[----:B--2---:R0:W-:Y:S01]  /*74180*/  STG.E.U16 [R4.64], R14 ;  /* 0x0000000e04007986 */ /* 0x0041e2000c101504 */
[----:B------:R-:W-:Y:S01]  /*74190*/  PRMT R11, R14, 0x7632, R11 ;  /* 0x000076320e0b7816 */ /* 0x000fe2000000000b */
[----:B0-----:R-:W-:Y:S01]  /*741a0*/  IMAD.MOV.U32 R5, RZ, RZ, c[0x0][0x1c8] ;  /* 0x00007200ff057624 */ /* 0x001fe200078e00ff */
[----:B------:R-:W-:-:S03]  /*741b0*/  MOV R14, c[0x0][0x1c8] ;  /* 0x00007200000e7a02 */ /* 0x000fc60000000f00 */
[----:B------:R-:W-:Y:S01]  /*741c0*/  IMAD R5, R5, 0x44, RZ ;  /* 0x0000004405057824 */ /* 0x000fe200078e02ff */
[----:B------:R0:W-:Y:S01]  /*741d0*/  STG.E.U16 [R6.64], R11 ;  /* 0x0000000b06007986 */ /* 0x0001e2000c101504 */
[----:B------:R-:W-:-:S03]  /*741e0*/  IMAD R14, R14, 0x22, RZ ;  /* 0x000000220e0e7824 */ /* 0x000fc600078e02ff */
[----:B---3--:R-:W-:Y:S01]  /*741f0*/  STG.E.U16 [R8.64], R21 ;  /* 0x0000001508007986 */ /* 0x008fe2000c101504 */
[-C--:B0-----:R-:W-:Y:S02]  /*74200*/  LEA.HI.X.SX32 R11, R13, R3.reuse, 0x1, P0 ;  /* 0x000000030d0b7211 */ /* 0x081fe400000f0eff */
[----:B------:R-:W-:Y:S02]  /*74210*/  IADD3 R4, P0, R5, R2, RZ ;  /* 0x0000000205047210 */ /* 0x000fe40007f1e0ff */
[----:B------:R-:W-:Y:S02]  /*74220*/  PRMT R7, R21, 0x7632, R7 ;  /* 0x0000763215077816 */ /* 0x000fe40000000007 */
[----:B------:R-:W-:-:S03]  /*74230*/  LEA.HI.X.SX32 R5, R14, R3, 0x1, P0 ;  /* 0x000000030e057211 */ /* 0x000fc600000f0eff */
[----:B------:R-:W-:Y:S04]  /*74240*/  STG.E.U16 [R10.64], R7 ;  /* 0x000000070a007986 */ /* 0x000fe8000c101504 */
[----:B----4-:R0:W-:Y:S04]  /*74250*/  STG.E.U16 [R4.64], R20 ;  /* 0x0000001404007986 */ /* 0x0101e8000c101504 */
[----:B0-----:R-:W2:Y:S01]  /*74260*/  LDL.LU R5, [R1+0x4] ;  /* 0x0000040001057983 */ /* 0x001ea20000300800 */
[----:B------:R-:W-:Y:S02]  /*74270*/  MOV R13, c[0x0][0x1c8] ;  /* 0x00007200000d7a02 */ /* 0x000fe40000000f00 */
[----:B------:R-:W-:-:S03]  /*74280*/  MOV R14, c[0x0][0x1c8] ;  /* 0x00007200000e7a02 */ /* 0x000fc60000000f00 */
[C---:B------:R-:W-:Y:S01]  /*74290*/  IMAD R6, R13.reuse, 0x46, RZ ;  /* 0x000000460d067824 */ /* 0x040fe200078e02ff */
[----:B------:R-:W-:Y:S01]  /*742a0*/  MOV R21, c[0x0][0x1c8] ;  /* 0x0000720000157a02 */ /* 0x000fe20000000f00 */
[----:B------:R-:W-:Y:S02]  /*742b0*/  IMAD R13, R13, 0x23, RZ ;  /* 0x000000230d0d7824 */ /* 0x000fe400078e02ff */
[----:B------:R-:W-:Y:S01]  /*742c0*/  IMAD R14, R14, 0x48, RZ ;  /* 0x000000480e0e7824 */ /* 0x000fe200078e02ff */
[-C--:B------:R-:W-:Y:S01]  /*742d0*/  IADD3 R6, P0, R6, R2.reuse, RZ ;  /* 0x0000000206067210 */ /* 0x080fe20007f1e0ff */
[----:B------:R-:W-:Y:S01]  /*742e0*/  IMAD R21, R21, 0x24, RZ ;  /* 0x0000002415157824 */ /* 0x000fe200078e02ff */
[----:B------:R-:W-:Y:S02]  /*742f0*/  MOV R10, c[0x0][0x1c8] ;  /* 0x00007200000a7a02 */ /* 0x000fe40000000f00 */
[----:B------:R-:W-:Y:S02]  /*74300*/  LEA.HI.X.SX32 R7, R13, R3, 0x1, P0 ;  /* 0x000000030d077211 */ /* 0x000fe400000f0eff */
[----:B------:R-:W-:Y:S01]  /*74310*/  IADD3 R8, P0, R14, R2, RZ ;  /* 0x000000020e087210 */ /* 0x000fe20007f1e0ff */
[----:B------:R-:W-:-:S03]  /*74320*/  IMAD R14, R10, 0x4a, RZ ;  /* 0x0000004a0a0e7824 */ /* 0x000fc600078e02ff */
[-C--:B------:R-:W-:Y:S02]  /*74330*/  LEA.HI.X.SX32 R9, R21, R3.reuse, 0x1, P0 ;  /* 0x0000000315097211 */ /* 0x080fe400000f0eff */
[----:B------:R-:W-:Y:S01]  /*74340*/  MOV R21, c[0x0][0x1c8] ;  /* 0x0000720000157a02 */ /* 0x000fe20000000f00 */
[----:B------:R-:W-:Y:S01]  /*74350*/  IMAD R13, R10, 0x25, RZ ;  /* 0x000000250a0d7824 */ /* 0x000fe200078e02ff */
[----:B------:R-:W-:Y:S02]  /*74360*/  PRMT R11, R20, 0x7632, R11 ;  /* 0x00007632140b7816 */ /* 0x000fe4000000000b */
[-C--:B------:R-:W-:Y:S01]  /*74370*/  IADD3 R10, P0, R14, R2.reuse, RZ ;  /* 0x000000020e0a7210 */ /* 0x080fe20007f1e0ff */
[----:B------:R-:W-:Y:S01]  /*74380*/  IMAD R21, R21, 0x4c, RZ ;  /* 0x0000004c15157824 */ /* 0x000fe200078e02ff */
[----:B------:R-:W-:Y:S01]  /*74390*/  MOV R20, c[0x0][0x1c8] ;  /* 0x0000720000147a02 */ /* 0x000fe20000000f00 */
[----:B------:R0:W-:Y:S04]  /*743a0*/  STG.E.U16 [R6.64], R11 ;  /* 0x0000000b06007986 */ /* 0x0001e8000c101504 */
[----:B------:R-:W-:Y:S01]  /*743b0*/  IMAD R20, R20, 0x26, RZ ;  /* 0x0000002614147824 */ /* 0x000fe200078e02ff */
[----:B0-----:R-:W-:Y:S01]  /*743c0*/  LEA.HI.X.SX32 R11, R13, R3, 0x1, P0 ;  /* 0x000000030d0b7211 */ /* 0x001fe200000f0eff */
[----:B------:R-:W-:Y:S01]  /*743d0*/  IMAD.MOV.U32 R13, RZ, RZ, c[0x0][0x1c8] ;  /* 0x00007200ff0d7624 */ /* 0x000fe200078e00ff */
[----:B------:R-:W-:-:S03]  /*743e0*/  IADD3 R4, P0, R21, R2, RZ ;  /* 0x0000000215047210 */ /* 0x000fc60007f1e0ff */
[C---:B------:R-:W-:Y:S01]  /*743f0*/  IMAD R21, R13.reuse, 0x4e, RZ ;  /* 0x0000004e0d157824 */ /* 0x040fe200078e02ff */
[----:B-----5:R-:W-:Y:S01]  /*74400*/  PRMT R7, R22, 0x7632, R7 ;  /* 0x0000763216077816 */ /* 0x020fe20000000007 */
[----:B------:R0:W-:Y:S01]  /*74410*/  STG.E.U16 [R8.64], R22 ;  /* 0x0000001608007986 */ /* 0x0001e2000c101504 */
[----:B------:R-:W-:-:S03]  /*74420*/  IMAD R13, R13, 0x27, RZ ;  /* 0x000000270d0d7824 */ /* 0x000fc600078e02ff */
[----:B------:R1:W-:Y:S01]  /*74430*/  STG.E.U16 [R10.64], R7 ;  /* 0x000000070a007986 */ /* 0x0003e2000c101504 */
[----:B0-----:R-:W-:-:S05]  /*74440*/  MOV R22, c[0x0][0x1c8] ;  /* 0x0000720000167a02 */ /* 0x001fca0000000f00 */
[----:B------:R-:W-:Y:S01]  /*74450*/  IMAD R22, R22, 0x28, RZ ;  /* 0x0000002816167824 */ /* 0x000fe200078e02ff */
[----:B--2---:R-:W-:Y:S02]  /*74460*/  MOV R6, R5 ;  /* 0x0000000500067202 */ /* 0x004fe40000000f00 */
[----:B------:R-:W-:Y:S02]  /*74470*/  LEA.HI.X.SX32 R5, R20, R3, 0x1, P0 ;  /* 0x0000000314057211 */ /* 0x000fe400000f0eff */
[----:B------:R-:W-:Y:S02]  /*74480*/  MOV R20, R6 ;  /* 0x0000000600147202 */ /* 0x000fe40000000f00 */
[----:B------:R-:W-:Y:S02]  /*74490*/  IADD3 R6, P0, R21, R2, RZ ;  /* 0x0000000215067210 */ /* 0x000fe40007f1e0ff */
[----:B------:R-:W-:Y:S02]  /*744a0*/  MOV R21, R20 ;  /* 0x0000001400157202 */ /* 0x000fe40000000f00 */
[----:B------:R-:W-:-:S02]  /*744b0*/  MOV R20, c[0x0][0x1c8] ;  /* 0x0000720000147a02 */ /* 0x000fc40000000f00 */
[----:B------:R-:W-:-:S03]  /*744c0*/  MOV R9, R21 ;  /* 0x0000001500097202 */ /* 0x000fc60000000f00 */
[----:B------:R-:W-:Y:S01]  /*744d0*/  IMAD R20, R20, 0x50, RZ ;  /* 0x0000005014147824 */ /* 0x000fe200078e02ff */
[----:B------:R-:W-:Y:S02]  /*744e0*/  MOV R21, c[0x0][0x1c8] ;  /* 0x0000720000157a02 */ /* 0x000fe40000000f00 */
[----:B-1----:R-:W-:Y:S02]  /*744f0*/  LEA.HI.X.SX32 R7, R13, R3, 0x1, P0 ;  /* 0x000000030d077211 */ /* 0x002fe400000f0eff */
[----:B------:R-:W-:Y:S02]  /*74500*/  MOV R10, R9 ;  /* 0x00000009000a7202 */ /* 0x000fe40000000f00 */
[----:B------:R-:W-:Y:S01]  /*74510*/  IADD3 R8, P0, R20, R2, RZ ;  /* 0x0000000214087210 */ /* 0x000fe20007f1e0ff */
[----:B------:R-:W-:-:S03]  /*74520*/  IMAD R20, R21, 0x52, RZ ;  /* 0x0000005215147824 */ /* 0x000fc600078e02ff */
[----:B------:R-:W-:Y:S01]  /*74530*/  LEA.HI.X.SX32 R9, R22, R3, 0x1, P0 ;  /* 0x0000000316097211 */ /* 0x000fe200000f0eff */
[----:B------:R-:W-:Y:S01]  /*74540*/  IMAD.MOV.U32 R22, RZ, RZ, R10 ;  /* 0x000000ffff167224 */ /* 0x000fe200078e000a */
[----:B------:R-:W-:Y:S01]  /*74550*/  IADD3 R10, P0, R20, R2, RZ ;  /* 0x00000002140a7210 */ /* 0x000fe20007f1e0ff */
[----:B------:R-:W-:-:S03]  /*74560*/  IMAD R13, R21, 0x29, RZ ;  /* 0x00000029150d7824 */ /* 0x000fc600078e02ff */
[----:B------:R-:W-:Y:S02]  /*74570*/  MOV R20, R22 ;  /* 0x0000001600147202 */ /* 0x000fe40000000f00 */
[----:B------:R-:W-:Y:S01]  /*74580*/  PRMT R11, R22, 0x7632, R11 ;  /* 0x00007632160b7816 */ /* 0x000fe2000000000b */
[----:B------:R-:W-:Y:S02]  /*74590*/  IMAD R22, R21, 0x54, RZ ;  /* 0x0000005415167824 */ /* 0x000fe400078e02ff */
[----:B------:R-:W-:Y:S04]  /*745a0*/  STG.E.U16 [R4.64], R20 ;  /* 0x0000001404007986 */ /* 0x000fe8000c101504 */
[----:B------:R0:W-:Y:S02]  /*745b0*/  STG.E.U16 [R6.64], R11 ;  /* 0x0000000b06007986 */ /* 0x0001e4000c101504 */
[----:B0-----:R-:W-:-:S02]  /*745c0*/  LEA.HI.X.SX32 R11, R13, R3, 0x1, P0 ;  /* 0x000000030d0b7211 */ /* 0x001fc400000f0eff */
[----:B------:R-:W-:-:S04]  /*745d0*/  IADD3 R6, P0, R22, R2, RZ ;  /* 0x0000000216067210 */ /* 0x000fc80007f1e0ff */
[----:B------:R-:W-:Y:S02]  /*745e0*/  LEA.HI.X.SX32 R7, R15, R3, 0x1, P0 ;  /* 0x000000030f077211 */ /* 0x000fe400000f0eff */
[----:B------:R-:W2:Y:S01]  /*745f0*/  LDL.LU R15, [R1+0x54] ;  /* 0x00005400010f7983 */ /* 0x000ea20000300800 */
[C---:B------:R-:W-:Y:S02]  /*74600*/  IMAD R22, R21.reuse, 0x56, RZ ;  /* 0x0000005615167824 */ /* 0x040fe400078e02ff */
[C---:B------:R-:W-:Y:S02]  /*74610*/  IMAD R13, R21.reuse, 0x2b, RZ ;  /* 0x0000002b150d7824 */ /* 0x040fe400078e02ff */
[----:B------:R-:W-:Y:S01]  /*74620*/  IMAD R20, R21, 0x58, RZ ;  /* 0x0000005815147824 */ /* 0x000fe200078e02ff */
[----:B------:R-:W-:Y:S02]  /*74630*/  IADD3 R4, P0, R22, R2, RZ ;  /* 0x0000000216047210 */ /* 0x000fe40007f1e0ff */
[----:B------:R-:W3:Y:S01]  /*74640*/  LDL.LU R22, [R1+0x74] ;  /* 0x0000740001167983 */ /* 0x000ee20000300800 */
[----:B--2---:R-:W-:-:S03]  /*74650*/  PRMT R5, R15, 0x7632, R5 ;  /* 0x000076320f057816 */ /* 0x004fc60000000005 */
[----:B------:R0:W-:Y:S04]  /*74660*/  STG.E.U16 [R8.64], R15 ;  /* 0x0000000f08007986 */ /* 0x0001e8000c101504 */
[----:B------:R1:W-:Y:S01]  /*74670*/  STG.E.U16 [R10.64], R5 ;  /* 0x000000050a007986 */ /* 0x0003e2000c101504 */
[----:B0-----:R-:W-:Y:S01]  /*74680*/  IMAD R15, R21, 0x5a, RZ ;  /* 0x0000005a150f7824 */ /* 0x001fe200078e02ff */
[-C--:B-1----:R-:W-:Y:S02]  /*74690*/  LEA.HI.X.SX32 R5, R13, R3.reuse, 0x1, P0 ;  /* 0x000000030d057211 */ /* 0x082fe400000f0eff */
[-C--:B------:R-:W-:Y:S01]  /*746a0*/  IADD3 R10, P0, R20, R2.reuse, RZ ;  /* 0x00000002140a7210 */ /* 0x080fe20007f1e0ff */
[C---:B------:R-:W-:Y:S02]  /*746b0*/  IMAD R13, R21.reuse, 0x2d, RZ ;  /* 0x0000002d150d7824 */ /* 0x040fe400078e02ff */
[----:B------:R-:W-:Y:S01]  /*746c0*/  IMAD R20, R21, 0x5c, RZ ;  /* 0x0000005c15147824 */ /* 0x000fe200078e02ff */
[----:B------:R-:W-:Y:S01]  /*746d0*/  LEA.HI.X.SX32 R11, R23, R3, 0x1, P0 ;  /* 0x00000003170b7211 */ /* 0x000fe200000f0eff */
[----:B------:R-:W2:Y:S04]  /*746e0*/  LDL.LU R21, [R1+0x94] ;  /* 0x0000940001157983 */ /* 0x000ea80000300800 */
[----:B------:R-:W4:Y:S01]  /*746f0*/  LDL.LU R23, [R1+0x64] ;  /* 0x0000640001177983 */ /* 0x000f220000300800 */
[----:B------:R-:W-:-:S02]  /*74700*/  IADD3 R8, P0, R15, R2, RZ ;  /* 0x000000020f087210 */ /* 0x000fc40007f1e0ff */
[----:B------:R-:W-:Y:S02]  /*74710*/  MOV R15, c[0x0][0x1c8] ;  /* 0x00007200000f7a02 */ /* 0x000fe40000000f00 */
[----:B----4-:R-:W-:Y:S01]  /*74720*/  PRMT R9, R23, 0x7632, R9 ;  /* 0x0000763217097816 */ /* 0x010fe20000000009 */
[----:B------:R0:W-:Y:S04]  /*74730*/  STG.E.U16 [R6.64], R23 ;  /* 0x0000001706007986 */ /* 0x0001e8000c101504 */
[----:B------:R1:W-:Y:S01]  /*74740*/  STG.E.U16 [R4.64], R9 ;  /* 0x0000000904007986 */ /* 0x0003e2000c101504 */
[----:B0-----:R-:W-:Y:S01]  /*74750*/  IMAD R23, R15, 0x5e, RZ ;  /* 0x0000005e0f177824 */ /* 0x001fe200078e02ff */
[-C--:B-1----:R-:W-:Y:S02]  /*74760*/  LEA.HI.X.SX32 R9, R13, R3.reuse, 0x1, P0 ;  /* 0x000000030d097211 */ /* 0x082fe400000f0eff */
[----:B------:R-:W-:Y:S01]  /*74770*/  IADD3 R6, P0, R20, R2, RZ ;  /* 0x0000000214067210 */ /* 0x000fe20007f1e0ff */
[C---:B------:R-:W-:Y:S01]  /*74780*/  IMAD R13, R15.reuse, 0x2f, RZ ;  /* 0x0000002f0f0d7824 */ /* 0x040fe200078e02ff */
[----:B---3--:R-:W-:Y:S01]  /*74790*/  PRMT R5, R22, 0x7632, R5 ;  /* 0x0000763216057816 */ /* 0x008fe20000000005 */
[----:B------:R-:W-:Y:S01]  /*747a0*/  IMAD R20, R15, 0x60, RZ ;  /* 0x000000600f147824 */ /* 0x000fe200078e02ff */
[----:B------:R-:W-:-:S02]  /*747b0*/  LEA.HI.X.SX32 R7, R17, R3, 0x1, P0 ;  /* 0x0000000311077211 */ /* 0x000fc400000f0eff */
[----:B------:R-:W-:Y:S01]  /*747c0*/  IADD3 R4, P0, R23, R2, RZ ;  /* 0x0000000217047210 */ /* 0x000fe20007f1e0ff */
[----:B------:R0:W-:Y:S04]  /*747d0*/  STG.E.U16 [R10.64], R22 ;  /* 0x000000160a007986 */ /* 0x0001e8000c101504 */
[----:B------:R1:W-:Y:S04]  /*747e0*/  STG.E.U16 [R8.64], R5 ;  /* 0x0000000508007986 */ /* 0x0003e8000c101504 */
[----:B0-----:R-:W3:Y:S01]  /*747f0*/  LDL.LU R22, [R1+0xb4] ;  /* 0x0000b40001167983 */ /* 0x001ee20000300800 */
[----:B-1----:R-:W-:-:S02]  /*74800*/  LEA.HI.X.SX32 R5, R13, R3, 0x1, P0 ;  /* 0x000000030d057211 */ /* 0x002fc400000f0eff */
[----:B------:R-:W-:-:S04]  /*74810*/  IADD3 R10, P0, R20, R2, RZ ;  /* 0x00000002140a7210 */ /* 0x000fc80007f1e0ff */
[-C--:B------:R-:W-:Y:S02]  /*74820*/  LEA.HI.X.SX32 R11, R24, R3.reuse, 0x1, P0 ;  /* 0x00000003180b7211 */ /* 0x080fe400000f0eff */
[----:B------:R-:W4:Y:S01]  /*74830*/  LDL.LU R24, [R1+0x84] ;  /* 0x0000840001187983 */ /* 0x000f220000300800 */
[C---:B------:R-:W-:Y:S02]  /*74840*/  IMAD R17, R15.reuse, 0x62, RZ ;  /* 0x000000620f117824 */ /* 0x040fe400078e02ff */
[C---:B------:R-:W-:Y:S02]  /*74850*/  IMAD R13, R15.reuse, 0x31, RZ ;  /* 0x000000310f0d7824 */ /* 0x040fe400078e02ff */
[----:B------:R-:W-:Y:S01]  /*74860*/  IMAD R20, R15, 0x64, RZ ;  /* 0x000000640f147824 */ /* 0x000fe200078e02ff */
[----:B------:R-:W-:Y:S02]  /*74870*/  IADD3 R8, P0, R17, R2, RZ ;  /* 0x0000000211087210 */ /* 0x000fe40007f1e0ff */
[----:B----4-:R-:W-:Y:S01]  /*74880*/  PRMT R9, R24, 0x7632, R9 ;  /* 0x0000763218097816 */ /* 0x010fe20000000009 */
[----:B------:R0:W-:Y:S04]  /*74890*/  STG.E.U16 [R6.64], R24 ;  /* 0x0000001806007986 */ /* 0x0001e8000c101504 */
[----:B------:R1:W-:Y:S01]  /*748a0*/  STG.E.U16 [R4.64], R9 ;  /* 0x0000000904007986 */ /* 0x0003e2000c101504 */
[----:B0-----:R-:W-:Y:S01]  /*748b0*/  IMAD R24, R15, 0x66, RZ ;  /* 0x000000660f187824 */ /* 0x001fe200078e02ff */
[----:B-1----:R-:W-:-:S02]  /*748c0*/  LEA.HI.X.SX32 R9, R13, R3, 0x1, P0 ;  /* 0x000000030d097211 */ /* 0x002fc400000f0eff */
[-C--:B------:R-:W-:Y:S01]  /*748d0*/  IADD3 R6, P0, R20, R2.reuse, RZ ;  /* 0x0000000214067210 */ /* 0x080fe20007f1e0ff */
[----:B------:R-:W-:Y:S01]  /*748e0*/  IMAD R13, R15, 0x33, RZ ;  /* 0x000000330f0d7824 */ /* 0x000fe200078e02ff */
[----:B--2---:R-:W-:Y:S01]  /*748f0*/  PRMT R5, R21, 0x7632, R5 ;  /* 0x0000763215057816 */ /* 0x004fe20000000005 */
[----:B------:R-:W-:Y:S01]  /*74900*/  IMAD R20, R15, 0x68, RZ ;  /* 0x000000680f147824 */ /* 0x000fe200078e02ff */
[-C--:B------:R-:W-:Y:S02]  /*74910*/  LEA.HI.X.SX32 R7, R16, R3.reuse, 0x1, P0 ;  /* 0x0000000310077211 */ /* 0x080fe400000f0eff */
[----:B------:R-:W-:Y:S01]  /*74920*/  IADD3 R4, P0, R24, R2, RZ ;  /* 0x0000000218047210 */ /* 0x000fe20007f1e0ff */
[----:B------:R0:W-:Y:S04]  /*74930*/  STG.E.U16 [R10.64], R21 ;  /* 0x000000150a007986 */ /* 0x0001e8000c101504 */
[----:B------:R1:W-:Y:S04]  /*74940*/  STG.E.U16 [R8.64], R5 ;  /* 0x0000000508007986 */ /* 0x0003e8000c101504 */
[----:B0-----:R-:W2:Y:S01]  /*74950*/  LDL.LU R21, [R1+0xd4] ;  /* 0x0000d40001157983 */ /* 0x001ea20000300800 */
        /* <DEDUP_REMOVED lines=14> */
[C---:B------:R-:W-:Y:S01]  /*74a40*/  IMAD R13, R15.reuse, 0x37, RZ ;  /* 0x000000370f0d7824 */ /* 0x040fe200078e02ff */
[----:B---3--:R-:W-:Y:S01]  /*74a50*/  PRMT R5, R22, 0x7632, R5 ;  /* 0x0000763216057816 */ /* 0x008fe20000000005 */
[----:B------:R-:W-:Y:S01]  /*74a60*/  IMAD R20, R15, 0x70, RZ ;  /* 0x000000700f147824 */ /* 0x000fe200078e02ff */
[-C--:B------:R-:W-:Y:S02]  /*74a70*/  LEA.HI.X.SX32 R7, R12, R3.reuse, 0x1, P0 ;  /* 0x000000030c077211 */ /* 0x080fe400000f0eff */
[----:B------:R-:W-:Y:S01]  /*74a80*/  IADD3 R4, P0, R25, R2, RZ ;  /* 0x0000000219047210 */ /* 0x000fe20007f1e0ff */
[----:B------:R0:W-:Y:S04]  /*74a90*/  STG.E.U16 [R10.64], R22 ;  /* 0x000000160a007986 */ /* 0x0001e8000c101504 */
[----:B------:R1:W-:Y:S04]  /*74aa0*/  STG.E.U16 [R8.64], R5 ;  /* 0x0000000508007986 */ /* 0x0003e8000c101504 */
[----:B0-----:R-:W3:Y:S01]  /*74ab0*/  LDL.LU R22, [R1+0xf4] ;  /* 0x0000f40001167983 */ /* 0x001ee20000300800 */
[----:B-1----:R-:W-:-:S02]  /*74ac0*/  LEA.HI.X.SX32 R5, R13, R3, 0x1, P0 ;  /* 0x000000030d057211 */ /* 0x002fc400000f0eff */
[----:B------:R-:W-:-:S04]  /*74ad0*/  IADD3 R10, P0, R20, R2, RZ ;  /* 0x00000002140a7210 */ /* 0x000fc80007f1e0ff */
[----:B------:R-:W-:Y:S02]  /*74ae0*/  LEA.HI.X.SX32 R11, R18, R3, 0x1, P0 ;  /* 0x00000003120b7211 */ /* 0x000fe400000f0eff */
[----:B------:R-:W4:Y:S01]  /*74af0*/  LDL.LU R18, [R1+0xc4] ;  /* 0x0000c40001127983 */ /* 0x000f220000300800 */
[C---:B------:R-:W-:Y:S02]  /*74b00*/  IMAD R13, R15.reuse, 0x72, RZ ;  /* 0x000000720f0d7824 */ /* 0x040fe400078e02ff */
[----:B------:R-:W-:-:S03]  /*74b10*/  IMAD R12, R15, 0x39, RZ ;  /* 0x000000390f0c7824 */ /* 0x000fc600078e02ff */
[----:B------:R-:W-:Y:S01]  /*74b20*/  IADD3 R8, P0, R13, R2, RZ ;  /* 0x000000020d087210 */ /* 0x000fe20007f1e0ff */
[----:B------:R-:W-:Y:S01]  /*74b30*/  IMAD R20, R15, 0x74, RZ ;  /* 0x000000740f147824 */ /* 0x000fe200078e02ff */
[----:B----4-:R-:W-:Y:S01]  /*74b40*/  PRMT R9, R18, 0x7632, R9 ;  /* 0x0000763212097816 */ /* 0x010fe20000000009 */
[----:B------:R-:W-:Y:S04]  /*74b50*/  STG.E.U16 [R6.64], R18 ;  /* 0x0000001206007986 */ /* 0x000fe8000c101504 */
[----:B------:R0:W-:Y:S02]  /*74b60*/  STG.E.U16 [R4.64], R9 ;  /* 0x0000000904007986 */ /* 0x0001e4000c101504 */
[----:B0-----:R-:W-:Y:S02]  /*74b70*/  LEA.HI.X.SX32 R9, R12, R3, 0x1, P0 ;  /* 0x000000030c097211 */ /* 0x001fe400000f0eff */
[----:B------:R-:W4:Y:S01]  /*74b80*/  LDL.LU R12, [R1+0xe4] ;  /* 0x0000e400010c7983 */ /* 0x000f220000300800 */
[----:B--2---:R-:W-:-:S03]  /*74b90*/  PRMT R6, R21, 0x7632, R6 ;  /* 0x0000763215067816 */ /* 0x004fc60000000006 */
[----:B------:R0:W-:Y:S04]  /*74ba0*/  STG.E.U16 [R10.64], R21 ;  /* 0x000000150a007986 */ /* 0x0001e8000c101504 */
[----:B0-----:R-:W2:Y:S01]  /*74bb0*/  LDL.LU R21, [R1+0x104] ;  /* 0x0001040001157983 */ /* 0x001ea20000300800 */
[----:B------:R-:W-:Y:S01]  /*74bc0*/  IADD3 R4, P0, R20, R2, RZ ;  /* 0x0000000214047210 */ /* 0x000fe20007f1e0ff */
[C---:B------:R-:W-:Y:S02]  /*74bd0*/  IMAD R18, R15.reuse, 0x76, RZ ;  /* 0x000000760f127824 */ /* 0x040fe400078e02ff */
[----:B------:R0:W-:Y:S01]  /*74be0*/  STG.E.U16 [R8.64], R6 ;  /* 0x0000000608007986 */ /* 0x0001e2000c101504 */
[----:B------:R-:W-:Y:S01]  /*74bf0*/  LEA.HI.X.SX32 R5, R26, R3, 0x1, P0 ;  /* 0x000000031a057211 */ /* 0x000fe200000f0eff */
[----:B------:R-:W-:-:S02]  /*74c00*/  IMAD R7, R15, 0x3b, RZ ;  /* 0x0000003b0f077824 */ /* 0x000fc400078e02ff */
[C---:B------:R-:W-:Y:S02]  /*74c10*/  IMAD R26, R15.reuse, 0x78, RZ ;  /* 0x000000780f1a7824 */ /* 0x040fe400078e02ff */
[----:B------:R-:W-:Y:S01]  /*74c20*/  IMAD R20, R15, 0x7a, RZ ;  /* 0x0000007a0f147824 */ /* 0x000fe200078e02ff */
[----:B0-----:R-:W-:-:S04]  /*74c30*/  IADD3 R6, P0, R18, R2, RZ ;  /* 0x0000000212067210 */ /* 0x001fc80007f1e0ff */
[----:B------:R-:W-:Y:S02]  /*74c40*/  LEA.HI.X.SX32 R7, R7, R3, 0x1, P0 ;  /* 0x0000000307077211 */ /* 0x000fe400000f0eff */
[----:B------:R-:W-:-:S04]  /*74c50*/  IADD3 R8, P0, R26, R2, RZ ;  /* 0x000000021a087210 */ /* 0x000fc80007f1e0ff */
[----:B------:R-:W-:Y:S02]  /*74c60*/  LEA.HI.X.SX32 R9, R27, R3, 0x1, P0 ;  /* 0x000000031b097211 */ /* 0x000fe400000f0eff */
[----:B------:R-:W-:Y:S02]  /*74c70*/  IADD3 R10, P0, R20, R2, RZ ;  /* 0x00000002140a7210 */ /* 0x000fe40007f1e0ff */
[----:B------:R-:W5:Y:S04]  /*74c80*/  LDL.LU R20, [R1+0x38] ;  /* 0x0000380001147983 */ /* 0x000f680000300800 */
[----:B----4-:R0:W-:Y:S02]  /*74c90*/  STG.E.U16 [R4.64], R12 ;  /* 0x0000000c04007986 */ /* 0x0101e4000c101504 */
[----:B0-----:R-:W-:-:S05]  /*74ca0*/  PRMT R4, R12, 0x7632, R4 ;  /* 0x000076320c047816 */ /* 0x001fca0000000004 */
[----:B------:R-:W-:Y:S04]  /*74cb0*/  STG.E.U16 [R6.64], R4 ;  /* 0x0000000406007986 */ /* 0x000fe8000c101504 */
[----:B---3--:R0:W-:Y:S02]  /*74cc0*/  STG.E.U16 [R8.64], R22 ;  /* 0x0000001608007986 */ /* 0x0081e4000c101504 */
[----:B0-----:R-:W-:Y:S02]  /*74cd0*/  PRMT R9, R22, 0x7632, R9 ;  /* 0x0000763216097816 */ /* 0x001fe40000000009 */
[----:B------:R-:W3:Y:S01]  /*74ce0*/  LDL.LU R22, [R1+0x28] ;  /* 0x0000280001167983 */ /* 0x000ee20000300800 */
[C---:B------:R-:W-:Y:S02]  /*74cf0*/  IMAD R5, R15.reuse, 0x3d, RZ ;  /* 0x0000003d0f057824 */ /* 0x040fe400078e02ff */
[----:B------:R-:W-:-:S03]  /*74d00*/  IMAD R12, R15, 0x7c, RZ ;  /* 0x0000007c0f0c7824 */ /* 0x000fc600078e02ff */
[----:B------:R-:W-:Y:S02]  /*74d10*/  LEA.HI.X.SX32 R11, R5, R3, 0x1, P0 ;  /* 0x00000003050b7211 */ /* 0x000fe400000f0eff */
[----:B------:R-:W-:-:S04]  /*74d20*/  IADD3 R4, P0, R12, R2, RZ ;  /* 0x000000020c047210 */ /* 0x000fc80007f1e0ff */
[----:B------:R-:W-:Y:S01]  /*74d30*/  LEA.HI.X.SX32 R5, R19, R3, 0x1, P0 ;  /* 0x0000000313057211 */ /* 0x000fe200000f0eff */
[----:B------:R-:W-:Y:S04]  /*74d40*/  STG.E.U16 [R10.64], R9 ;  /* 0x000000090a007986 */ /* 0x000fe8000c101504 */
[----:B--2---:R0:W-:Y:S02]  /*74d50*/  STG.E.U16 [R4.64], R21 ;  /* 0x0000001504007986 */ /* 0x0041e4000c101504 */
[----:B0-----:R-:W-:Y:S02]  /*74d60*/  PRMT R5, R21, 0x7632, R5 ;  /* 0x0000763215057816 */ /* 0x001fe40000000005 */
[----:B------:R-:W2:Y:S01]  /*74d70*/  LDL.LU R21, [R1+0x18] ;  /* 0x0000180001157983 */ /* 0x000ea20000300800 */
[----:B------:R-:W-:-:S02]  /*74d80*/  IMAD R27, R15, 0x7e, RZ ;  /* 0x0000007e0f1b7824 */ /* 0x000fc400078e02ff */
[----:B------:R-:W-:-:S03]  /*74d90*/  IMAD R7, R15, 0x3f, RZ ;  /* 0x0000003f0f077824 */ /* 0x000fc600078e02ff */
[-C--:B------:R-:W-:Y:S02]  /*74da0*/  IADD3 R6, P0, R27, R2.reuse, RZ ;  /* 0x000000021b067210 */ /* 0x080fe40007f1e0ff */
[----:B------:R-:W-:Y:S02]  /*74db0*/  SHF.L.U32 R12, R15, 0x6, RZ ;  /* 0x000000060f0c7819 */ /* 0x000fe400000006ff */
[----:B------:R-:W-:Y:S02]  /*74dc0*/  LEA.HI.X.SX32 R7, R7, R3, 0x1, P0 ;  /* 0x0000000307077211 */ /* 0x000fe400000f0eff */
[C---:B------:R-:W-:Y:S01]  /*74dd0*/  LEA R8, P0, R15.reuse, R2, 0x7 ;  /* 0x000000020f087211 */ /* 0x040fe200078038ff */
[----:B------:R-:W-:-:S03]  /*74de0*/  IMAD R19, R15, 0x82, RZ ;  /* 0x000000820f137824 */ /* 0x000fc600078e02ff */
[----:B------:R-:W-:Y:S01]  /*74df0*/  LEA.HI.X.SX32 R9, R12, R3, 0x1, P0 ;  /* 0x000000030c097211 */ /* 0x000fe200000f0eff */
[----:B------:R-:W-:Y:S01]  /*74e00*/  STG.E.U16 [R6.64], R5 ;  /* 0x0000000506007986 */ /* 0x000fe2000c101504 */
[----:B------:R-:W-:-:S03]  /*74e10*/  IMAD R11, R15, 0x41, RZ ;  /* 0x000000410f0b7824 */ /* 0x000fc600078e02ff */
[----:B-----5:R0:W-:Y:S01]  /*74e20*/  STG.E.U16 [R8.64], R20 ;  /* 0x0000001408007986 */ /* 0x0201e2000c101504 */
[----:B------:R-:W-:Y:S01]  /*74e30*/  IADD3 R10, P0, R19, R2, RZ ;  /* 0x00000002130a7210 */ /* 0x000fe20007f1e0ff */
[----:B------:R-:W-:-:S03]  /*74e40*/  IMAD R4, R15, 0x84, RZ ;  /* 0x000000840f047824 */ /* 0x000fc600078e02ff */
[----:B------:R-:W-:Y:S02]  /*74e50*/  LEA.HI.X.SX32 R11, R11, R3, 0x1, P0 ;  /* 0x000000030b0b7211 */ /* 0x000fe400000f0eff */
[----:B0-----:R-:W-:Y:S02]  /*74e60*/  PRMT R9, R20, 0x7632, R9 ;  /* 0x0000763214097816 */ /* 0x001fe40000000009 */
[----:B------:R-:W4:Y:S01]  /*74e70*/  LDL.LU R20, [R1+0x8] ;  /* 0x0000080001147983 */ /* 0x000f220000300800 */
[----:B------:R-:W-:-:S04]  /*74e80*/  IADD3 R4, P0, R4, R2, RZ ;  /* 0x0000000204047210 */ /* 0x000fc80007f1e0ff */
[-C--:B------:R-:W-:Y:S01]  /*74e90*/  LEA.HI.X.SX32 R5, R29, R3.reuse, 0x1, P0 ;  /* 0x000000031d057211 */ /* 0x080fe200000f0eff */
[----:B------:R0:W-:Y:S01]  /*74ea0*/  STG.E.U16 [R10.64], R9 ;  /* 0x000000090a007986 */ /* 0x0001e2000c101504 */
[C---:B------:R-:W-:Y:S02]  /*74eb0*/  IMAD R6, R15.reuse, 0x86, RZ ;  /* 0x000000860f067824 */ /* 0x040fe400078e02ff */
[C---:B------:R-:W-:Y:S02]  /*74ec0*/  IMAD R7, R15.reuse, 0x43, RZ ;  /* 0x000000430f077824 */ /* 0x040fe400078e02ff */
[----:B------:R-:W-:Y:S01]  /*74ed0*/  IMAD R8, R15, 0x88, RZ ;  /* 0x000000880f087824 */ /* 0x000fe200078e02ff */
[----:B------:R-:W-:Y:S02]  /*74ee0*/  IADD3 R6, P0, R6, R2, RZ ;  /* 0x0000000206067210 */ /* 0x000fe40007f1e0ff */
[----:B0-----:R-:W-:Y:S02]  /*74ef0*/  MOV R11, c[0x0][0x1c8] ;  /* 0x00007200000b7a02 */ /* 0x001fe40000000f00 */
[----:B------:R-:W-:-:S02]  /*74f00*/  LEA.HI.X.SX32 R7, R7, R3, 0x1, P0 ;  /* 0x0000000307077211 */ /* 0x000fc400000f0eff */
[----:B------:R-:W-:Y:S01]  /*74f10*/  IADD3 R8, P0, R8, R2, RZ ;  /* 0x0000000208087210 */ /* 0x000fe20007f1e0ff */
[----:B------:R-:W-:-:S05]  /*74f20*/  IMAD R10, R11, 0x44, RZ ;  /* 0x000000440b0a7824 */ /* 0x000fca00078e02ff */
[----:B------:R-:W-:Y:S01]  /*74f30*/  LEA.HI.X.SX32 R9, R10, R3, 0x1, P0 ;  /* 0x000000030a097211 */ /* 0x000fe200000f0eff */
[----:B---3--:R0:W-:Y:S02]  /*74f40*/  STG.E.U16 [R4.64], R22 ;  /* 0x0000001604007986 */ /* 0x0081e4000c101504 */
[----:B0-----:R-:W-:Y:S02]  /*74f50*/  PRMT R5, R22, 0x7632, R5 ;  /* 0x0000763216057816 */ /* 0x001fe40000000005 */
[----:B------:R-:W3:Y:S04]  /*74f60*/  LDL.LU R22, [R1+0x58] ;  /* 0x0000580001167983 */ /* 0x000ee80000300800 */
[----:B------:R-:W-:Y:S04]  /*74f70*/  STG.E.U16 [R6.64], R5 ;  /* 0x0000000506007986 */ /* 0x000fe8000c101504 */
[----:B--2---:R0:W-:Y:S02]  /*74f80*/  STG.E.U16 [R8.64], R21 ;  /* 0x0000001508007986 */ /* 0x0041e4000c101504 */
[----:B0-----:R-:W-:-:S02]  /*74f90*/  PRMT R9, R21, 0x7632, R9 ;  /* 0x0000763215097816 */ /* 0x001fc40000000009 */
[----:B------:R-:W2:Y:S01]  /*74fa0*/  LDL.LU R21, [R1+0x68] ;  /* 0x0000680001157983 */ /* 0x000ea20000300800 */
[C---:B------:R-:W-:Y:S01]  /*74fb0*/  IMAD R29, R15.reuse, 0x8a, RZ ;  /* 0x0000008a0f1d7824 */ /* 0x040fe200078e02ff */
[----:B------:R-:W-:Y:S01]  /*74fc0*/  MOV R7, c[0x0][0x1c8] ;  /* 0x0000720000077a02 */ /* 0x000fe20000000f00 */
[C---:B------:R-:W-:Y:S02]  /*74fd0*/  IMAD R11, R15.reuse, 0x45, RZ ;  /* 0x000000450f0b7824 */ /* 0x040fe400078e02ff */
[----:B------:R-:W-:Y:S01]  /*74fe0*/  IMAD R4, R15, 0x8c, RZ ;  /* 0x0000008c0f047824 */ /* 0x000fe200078e02ff */
[----:B------:R-:W-:Y:S01]  /*74ff0*/  IADD3 R10, P0, R29, R2, RZ ;  /* 0x000000021d0a7210 */ /* 0x000fe20007f1e0ff */
[----:B------:R-:W-:-:S03]  /*75000*/  IMAD R5, R7, 0x46, RZ ;  /* 0x0000004607057824 */ /* 0x000fc600078e02ff */
[----:B------:R-:W-:Y:S02]  /*75010*/  LEA.HI.X.SX32 R11, R11, R3, 0x1, P0 ;  /* 0x000000030b0b7211 */ /* 0x000fe400000f0eff */
[----:B------:R-:W-:Y:S01]  /*75020*/  IADD3 R4, P0, R4, R2, RZ ;  /* 0x0000000204047210 */ /* 0x000fe20007f1e0ff */
[----:B------:R-:W-:-:S03]  /*75030*/  IMAD R6, R15, 0x8e, RZ ;  /* 0x0000008e0f067824 */ /* 0x000fc600078e02ff */
[----:B------:R-:W-:Y:S01]  /*75040*/  LEA.HI.X.SX32 R5, R5, R3, 0x1, P0 ;  /* 0x0000000305057211 */ /* 0x000fe200000f0eff */
[----:B------:R0:W-:Y:S01]  /*75050*/  STG.E.U16 [R10.64], R9 ;  /* 0x000000090a007986 */ /* 0x0001e2000c101504 */
[----:B------:R-:W-:-:S03]  /*75060*/  IMAD R7, R15, 0x47, RZ ;  /* 0x000000470f077824 */ /* 0x000fc600078e02ff */
[----:B----4-:R1:W-:Y:S01]  /*75070*/  STG.E.U16 [R4.64], R20 ;  /* 0x0000001404007986 */ /* 0x0103e2000c101504 */
[-C--:B------:R-:W-:Y:S01]  /*75080*/  IADD3 R6, P0, R6, R2.reuse, RZ ;  /* 0x0000000206067210 */ /* 0x080fe20007f1e0ff */
[----:B------:R-:W-:Y:S01]  /*75090*/  IMAD R8, R15, 0x90, RZ ;  /* 0x000000900f087824 */ /* 0x000fe200078e02ff */
[----:B0-----:R-:W-:Y:S02]  /*750a0*/  MOV R11, c[0x0][0x1c8] ;  /* 0x00007200000b7a02 */ /* 0x001fe40000000f00 */
[----:B-1----:R-:W-:Y:S02]  /*750b0*/  PRMT R5, R20, 0x7632, R5 ;  /* 0x0000763214057816 */ /* 0x002fe40000000005 */
[----:B------:R-:W4:Y:S01]  /*750c0*/  LDL.LU R20, [R1+0x78] ;  /* 0x0000780001147983 */ /* 0x000f220000300800 */
[----:B------:R-:W-:Y:S01]  /*750d0*/  LEA.HI.X.SX32 R7, R7, R3, 0x1, P0 ;  /* 0x0000000307077211 */ /* 0x000fe200000f0eff */
[----:B------:R-:W-:Y:S01]  /*750e0*/  IMAD R9, R11, 0x48, RZ ;  /* 0x000000480b097824 */ /* 0x000fe200078e02ff */
[----:B------:R-:W-:-:S04]  /*750f0*/  IADD3 R8, P0, R8, R2, RZ ;  /* 0x0000000208087210 */ /* 0x000fc80007f1e0ff */
[----:B------:R-:W-:Y:S01]  /*75100*/  LEA.HI.X.SX32 R9, R9, R3, 0x1, P0 ;  /* 0x0000000309097211 */ /* 0x000fe200000f0eff */
[----:B------:R0:W-:Y:S01]  /*75110*/  STG.E.U16 [R6.64], R5 ;  /* 0x0000000506007986 */ /* 0x0001e2000c101504 */
[C---:B------:R-:W-:Y:S02]  /*75120*/  IMAD R10, R15.reuse, 0x92, RZ ;  /* 0x000000920f0a7824 */ /* 0x040fe400078e02ff */
[C---:B------:R-:W-:Y:S02]  /*75130*/  IMAD R11, R15.reuse, 0x49, RZ ;  /* 0x000000490f0b7824 */ /* 0x040fe400078e02ff */
[C---:B------:R-:W-:Y:S02]  /*75140*/  IMAD R4, R15.reuse, 0x94, RZ ;  /* 0x000000940f047824 */ /* 0x040fe400078e02ff */
[C---:B0-----:R-:W-:Y:S02]  /*75150*/  IMAD R6, R15.reuse, 0x96, RZ ;  /* 0x000000960f067824 */ /* 0x041fe400078e02ff */
[----:B------:R-:W-:Y:S01]  /*75160*/  IMAD R7, R15, 0x4b, RZ ;  /* 0x0000004b0f077824 */ /* 0x000fe200078e02ff */
[----:B------:R-:W-:-:S04]  /*75170*/  IADD3 R10, P0, R10, R2, RZ ;  /* 0x000000020a0a7210 */ /* 0x000fc80007f1e0ff */
[----:B------:R-:W-:Y:S02]  /*75180*/  LEA.HI.X.SX32 R11, R11, R3, 0x1, P0 ;  /* 0x000000030b0b7211 */ /* 0x000fe400000f0eff */
[----:B------:R-:W-:-:S04]  /*75190*/  IADD3 R4, P0, R4, R2, RZ ;  /* 0x0000000204047210 */ /* 0x000fc80007f1e0ff */
[----:B------:R-:W-:Y:S02]  /*751a0*/  LEA.HI.X.SX32 R5, R14, R3, 0x1, P0 ;  /* 0x000000030e057211 */ /* 0x000fe400000f0eff */
[----:B------:R-:W-:Y:S01]  /*751b0*/  MOV R14, c[0x0][0x1c8] ;  /* 0x00007200000e7a02 */ /* 0x000fe20000000f00 */
[----:B---3--:R0:W-:Y:S02]  /*751c0*/  STG.E.U16 [R8.64], R22 ;  /* 0x0000001608007986 */ /* 0x0081e4000c101504 */
[----:B0-----:R-:W-:Y:S02]  /*751d0*/  IMAD R8, R15, 0x98, RZ ;  /* 0x000000980f087824 */ /* 0x001fe400078e02ff */
[----:B------:R-:W3:Y:S01]  /*751e0*/  LDL.LU R15, [R1+0x88] ;  /* 0x00008800010f7983 */ /* 0x000ee20000300800 */
[----:B------:R-:W-:-:S05]  /*751f0*/  PRMT R9, R22, 0x7632, R9 ;  /* 0x0000763216097816 */ /* 0x000fca0000000009 */
[----:B------:R0:W-:Y:S02]  /*75200*/  STG.E.U16 [R10.64], R9 ;  /* 0x000000090a007986 */ /* 0x0001e4000c101504 */
[----:B0-----:R-:W-:Y:S02]  /*75210*/  MOV R11, c[0x0][0x1c8] ;  /* 0x00007200000b7a02 */ /* 0x001fe40000000f00 */
[----:B--2---:R0:W-:Y:S01]  /*75220*/  STG.E.U16 [R4.64], R21 ;  /* 0x0000001504007986 */ /* 0x0041e2000c101504 */
[C---:B------:R-:W-:Y:S02]  /*75230*/  IMAD R10, R14.reuse, 0x9a, RZ ;  /* 0x0000009a0e0a7824 */ /* 0x040fe400078e02ff */
[----:B------:R-:W-:Y:S02]  /*75240*/  IMAD R9, R11, 0x4c, RZ ;  /* 0x0000004c0b097824 */ /* 0x000fe400078e02ff */
[C---:B------:R-:W-:Y:S02]  /*75250*/  IMAD R11, R14.reuse, 0x4d, RZ ;  /* 0x0000004d0e0b7824 */ /* 0x040fe400078e02ff */
[----:B0-----:R-:W-:-:S02]  /*75260*/  IMAD R4, R14, 0x9c, RZ ;  /* 0x0000009c0e047824 */ /* 0x001fc400078e02ff */
[----:B------:R-:W2:Y:S01]  /*75270*/  LDL.LU R14, [R1+0x98] ;  /* 0x00009800010e7983 */ /* 0x000ea20000300800 */
[-C--:B------:R-:W-:Y:S02]  /*75280*/  IADD3 R6, P0, R6, R2.reuse, RZ ;  /* 0x0000000206067210 */ /* 0x080fe40007f1e0ff */
[----:B------:R-:W-:Y:S02]  /*75290*/  PRMT R5, R21, 0x7632, R5 ;  /* 0x0000763215057816 */ /* 0x000fe40000000005 */
[-C--:B------:R-:W-:Y:S02]  /*752a0*/  LEA.HI.X.SX32 R7, R7, R3.reuse, 0x1, P0 ;  /* 0x0000000307077211 */ /* 0x080fe400000f0eff */
[----:B------:R-:W-:Y:S02]  /*752b0*/  IADD3 R8, P0, R8, R2, RZ ;  /* 0x0000000208087210 */ /* 0x000fe40007f1e0ff */
[----:B------:R-:W-:Y:S01]  /*752c0*/  MOV R21, c[0x0][0x1c8] ;  /* 0x0000720000157a02 */ /* 0x000fe20000000f00 */
[----:B------:R0:W-:Y:S01]  /*752d0*/  STG.E.U16 [R6.64], R5 ;  /* 0x0000000506007986 */ /* 0x0001e2000c101504 */
[----:B------:R-:W-:-:S02]  /*752e0*/  LEA.HI.X.SX32 R9, R9, R3, 0x1, P0 ;  /* 0x0000000309097211 */ /* 0x000fc400000f0eff */
[----:B------:R-:W-:Y:S01]  /*752f0*/  IADD3 R10, P0, R10, R2, RZ ;  /* 0x000000020a0a7210 */ /* 0x000fe20007f1e0ff */
[----:B------:R-:W-:-:S03]  /*75300*/  IMAD R21, R21, 0x4e, RZ ;  /* 0x0000004e15157824 */ /* 0x000fc600078e02ff */
[----:B------:R-:W-:Y:S01]  /*75310*/  LEA.HI.X.SX32 R11, R11, R3, 0x1, P0 ;  /* 0x000000030b0b7211 */ /* 0x000fe200000f0eff */
[----:B----4-:R1:W-:Y:S01]  /*75320*/  STG.E.U16 [R8.64], R20 ;  /* 0x0000001408007986 */ /* 0x0103e2000c101504 */
[----:B0-----:R-:W-:Y:S02]  /*75330*/  MOV R6, c[0x0][0x1c8] ;  /* 0x0000720000067a02 */ /* 0x001fe40000000f00 */
[----:B------:R-:W-:-:S03]  /*75340*/  IADD3 R4, P0, R4, R2, RZ ;  /* 0x0000000204047210 */ /* 0x000fc60007f1e0ff */
[C---:B------:R-:W-:Y:S02]  /*75350*/  IMAD R7, R6.reuse, 0x4f, RZ ;  /* 0x0000004f06077824 */ /* 0x040fe400078e02ff */
[----:B------:R-:W-:Y:S01]  /*75360*/  IMAD R6, R6, 0x9e, RZ ;  /* 0x0000009e06067824 */ /* 0x000fe200078e02ff */
[----:B-1----:R-:W-:Y:S02]  /*75370*/  PRMT R9, R20, 0x7632, R9 ;  /* 0x0000763214097816 */ /* 0x002fe40000000009 */
[----:B------:R-:W-:Y:S02]  /*75380*/  MOV R8, c[0x0][0x1c8] ;  /* 0x0000720000087a02 */ /* 0x000fe40000000f00 */
[----:B------:R-:W-:Y:S01]  /*75390*/  LEA.HI.X.SX32 R5, R21, R3, 0x1, P0 ;  /* 0x0000000315057211 */ /* 0x000fe200000f0eff */
[----:B------:R0:W-:Y:S01]  /*753a0*/  STG.E.U16 [R10.64], R9 ;  /* 0x000000090a007986 */ /* 0x0001e2000c101504 */
[----:B------:R-:W-:Y:S01]  /*753b0*/  MOV R21, c[0x0][0x1c8] ;  /* 0x0000720000157a02 */ /* 0x000fe20000000f00 */
[----:B------:R-:W-:Y:S01]  /*753c0*/  IMAD R8, R8, 0xa0, RZ ;  /* 0x000000a008087824 */ /* 0x000fe200078e02ff */
[----:B------:R-:W-:-:S04]  /*753d0*/  IADD3 R6, P0, R6, R2, RZ ;  /* 0x0000000206067210 */ /* 0x000fc80007f1e0ff */
[----:B------:R-:W-:Y:S02]  /*753e0*/  LEA.HI.X.SX32 R7, R7, R3, 0x1, P0 ;  /* 0x0000000307077211 */ /* 0x000fe400000f0eff */
[----:B0-----:R-:W-:Y:S01]  /*753f0*/  MOV R11, c[0x0][0x1c8] ;  /* 0x00007200000b7a02 */ /* 0x001fe20000000f00 */
[----:B------:R-:W-:Y:S01]  /*75400*/  IMAD R10, R21, 0xa2, RZ ;  /* 0x000000a2150a7824 */ /* 0x000fe200078e02ff */
[----:B------:R-:W-:-:S03]  /*75410*/  IADD3 R8, P0, R8, R2, RZ ;  /* 0x0000000208087210 */ /* 0x000fc60007f1e0ff */
[----:B------:R-:W-:Y:S01]  /*75420*/  IMAD R9, R11, 0x50, RZ ;  /* 0x000000500b097824 */ /* 0x000fe200078e02ff */
[----:B------:R-:W-:Y:S01]  /*75430*/  MOV R20, c[0x0][0x1c8] ;  /* 0x0000720000147a02 */ /* 0x000fe20000000f00 */
[----:B------:R-:W-:-:S03]  /*75440*/  IMAD R11, R21, 0x51, RZ ;  /* 0x00000051150b7824 */ /* 0x000fc600078e02ff */
[----:B------:R-:W-:Y:S02]  /*75450*/  LEA.HI.X.SX32 R9, R9, R3, 0x1, P0 ;  /* 0x0000000309097211 */ /* 0x000fe400000f0eff */
[----:B------:R-:W-:Y:S01]  /*75460*/  IADD3 R10, P0, R10, R2, RZ ;  /* 0x000000020a0a7210 */ /* 0x000fe20007f1e0ff */
[----:B------:R-:W-:-:S03]  /*75470*/  IMAD R20, R20, 0x52, RZ ;  /* 0x0000005214147824 */ /* 0x000fc600078e02ff */
[-C--:B------:R-:W-:Y:S01]  /*75480*/  LEA.HI.X.SX32 R11, R11, R3.reuse, 0x1, P0 ;  /* 0x000000030b0b7211 */ /* 0x080fe200000f0eff */
[----:B---3--:R0:W-:Y:S02]  /*75490*/  STG.E.U16 [R4.64], R15 ;  /* 0x0000000f04007986 */ /* 0x0081e4000c101504 */
[----:B0-----:R-:W-:Y:S01]  /*754a0*/  IMAD R4, R21, 0xa4, RZ ;  /* 0x000000a415047824 */ /* 0x001fe200078e02ff */
[----:B------:R-:W-:Y:S02]  /*754b0*/  PRMT R5, R15, 0x7632, R5 ;  /* 0x000076320f057816 */ /* 0x000fe40000000005 */
[----:B------:R-:W3:Y:S02]  /*754c0*/  LDL.LU R15, [R1+0xb8] ;  /* 0x0000b800010f7983 */ /* 0x000ee40000300800 */
[----:B------:R-:W-:Y:S02]  /*754d0*/  IADD3 R4, P0, R4, R2, RZ ;  /* 0x0000000204047210 */ /* 0x000fe40007f1e0ff */
[----:B------:R0:W-:Y:S02]  /*754e0*/  STG.E.U16 [R6.64], R5 ;  /* 0x0000000506007986 */ /* 0x0001e4000c101504 */
[----:B0-----:R-:W-:-:S02]  /*754f0*/  LEA.HI.X.SX32 R5, R20, R3, 0x1, P0 ;  /* 0x0000000314057211 */ /* 0x001fc400000f0eff */
[----:B------:R-:W4:Y:S04]  /*75500*/  LDL.LU R20, [R1+0xa8] ;  /* 0x0000a80001147983 */ /* 0x000f280000300800 */
[----:B--2---:R0:W-:Y:S02]  /*75510*/  STG.E.U16 [R8.64], R14 ;  /* 0x0000000e08007986 */ /* 0x0041e4000c101504 */
[----:B0-----:R-:W-:Y:S02]  /*75520*/  PRMT R9, R14, 0x7632, R9 ;  /* 0x000076320e097816 */ /* 0x001fe40000000009 */
[----:B------:R-:W2:Y:S01]  /*75530*/  LDL.LU R14, [R1+0xc8] ;  /* 0x0000c800010e7983 */ /* 0x000ea20000300800 */
[C---:B------:R-:W-:Y:S02]  /*75540*/  IMAD R6, R21.reuse, 0xa6, RZ ;  /* 0x000000a615067824 */ /* 0x040fe400078e02ff */
[C---:B------:R-:W-:Y:S01]  /*75550*/  IMAD R7, R21.reuse, 0x53, RZ ;  /* 0x0000005315077824 */ /* 0x040fe200078e02ff */
[----:B------:R0:W-:Y:S01]  /*75560*/  STG.E.U16 [R10.64], R9 ;  /* 0x000000090a007986 */ /* 0x0001e2000c101504 */
[----:B------:R-:W-:Y:S01]  /*75570*/  IMAD R8, R21, 0xa8, RZ ;  /* 0x000000a815087824 */ /* 0x000fe200078e02ff */
[----:B------:R-:W-:-:S04]  /*75580*/  IADD3 R6, P0, R6, R2, RZ ;  /* 0x0000000206067210 */ /* 0x000fc80007f1e0ff */
[----:B------:R-:W-:Y:S01]  /*75590*/  LEA.HI.X.SX32 R7, R7, R3, 0x1, P0 ;  /* 0x0000000307077211 */ /* 0x000fe200000f0eff */
[----:B0-----:R-:W-:Y:S01]  /*755a0*/  IMAD.MOV.U32 R11, RZ, RZ, c[0x0][0x1c8] ;  /* 0x00007200ff0b7624 */ /* 0x001fe200078e00ff */
[----:B------:R-:W-:Y:S01]  /*755b0*/  IADD3 R8, P0, R8, R2, RZ ;  /* 0x0000000208087210 */ /* 0x000fe20007f1e0ff */
[----:B------:R-:W-:Y:S02]  /*755c0*/  IMAD R10, R21, 0xaa, RZ ;  /* 0x000000aa150a7824 */ /* 0x000fe400078e02ff */
[----:B------:R-:W-:Y:S02]  /*755d0*/  IMAD R9, R11, 0x54, RZ ;  /* 0x000000540b097824 */ /* 0x000fe400078e02ff */
[----:B------:R-:W-:-:S03]  /*755e0*/  IMAD R11, R21, 0x55, RZ ;  /* 0x00000055150b7824 */ /* 0x000fc600078e02ff */
[----:B------:R-:W-:Y:S01]  /*755f0*/  LEA.HI.X.SX32 R9, R9, R3, 0x1, P0 ;  /* 0x0000000309097211 */ /* 0x000fe200000f0eff */
[----:B------:R-:W-:Y:S01]  /*75600*/  IMAD.MOV.U32 R22, RZ, RZ, c[0x0][0x1c8] ;  /* 0x00007200ff167624 */ /* 0x000fe200078e00ff */
[----:B------:R-:W-:-:S03]  /*75610*/  IADD3 R10, P0, R10, R2, RZ ;  /* 0x000000020a0a7210 */ /* 0x000fc60007f1e0ff */
[----:B------:R-:W-:Y:S01]  /*75620*/  IMAD R22, R22, 0x56, RZ ;  /* 0x0000005616167824 */ /* 0x000fe200078e02ff */
[----:B------:R-:W-:Y:S01]  /*75630*/  LEA.HI.X.SX32 R11, R11, R3, 0x1, P0 ;  /* 0x000000030b0b7211 */ /* 0x000fe200000f0eff */
[----:B----4-:R0:W-:Y:S02]  /*75640*/  STG.E.U16 [R4.64], R20 ;  /* 0x0000001404007986 */ /* 0x0101e4000c101504 */
[----:B0-----:R-:W-:Y:S01]  /*75650*/  PRMT R5, R20, 0x7632, R5 ;  /* 0x0000763214057816 */ /* 0x001fe20000000005 */
[----:B------:R-:W-:Y:S01]  /*75660*/  IMAD R4, R21, 0xac, RZ ;  /* 0x000000ac15047824 */ /* 0x000fe200078e02ff */
[----:B------:R-:W4:Y:S04]  /*75670*/  LDL.LU R20, [R1+0xd8] ;  /* 0x0000d80001147983 */ /* 0x000f280000300800 */
[----:B------:R0:W-:Y:S01]  /*75680*/  STG.E.U16 [R6.64], R5 ;  /* 0x0000000506007986 */ /* 0x0001e2000c101504 */
[----:B------:R-:W-:-:S03]  /*75690*/  IADD3 R4, P0, R4, R2, RZ ;  /* 0x0000000204047210 */ /* 0x000fc60007f1e0ff */
[----:B---3--:R1:W-:Y:S01]  /*756a0*/  STG.E.U16 [R8.64], R15 ;  /* 0x0000000f08007986 */ /* 0x0083e2000c101504 */
[----:B0-----:R-:W-:Y:S01]  /*756b0*/  IMAD R6, R21, 0xae, RZ ;  /* 0x000000ae15067824 */ /* 0x001fe200078e02ff */
[----:B-1----:R-:W-:Y:S01]  /*756c0*/  PRMT R9, R15, 0x7632, R9 ;  /* 0x000076320f097816 */ /* 0x002fe20000000009 */
[C---:B------:R-:W-:Y:S01]  /*756d0*/  IMAD R7, R21.reuse, 0x57, RZ ;  /* 0x0000005715077824 */ /* 0x040fe200078e02ff */
[----:B------:R-:W-:Y:S01]  /*756e0*/  LEA.HI.X.SX32 R5, R22, R3, 0x1, P0 ;  /* 0x0000000316057211 */ /* 0x000fe200000f0eff */
[----:B------:R-:W-:Y:S02]  /*756f0*/  IMAD R8, R21, 0xb0, RZ ;  /* 0x000000b015087824 */ /* 0x000fe400078e02ff */
[----:B------:R0:W-:Y:S01]  /*75700*/  STG.E.U16 [R10.64], R9 ;  /* 0x000000090a007986 */ /* 0x0001e2000c101504 */
[----:B------:R-:W-:Y:S02]  /*75710*/  MOV R22, c[0x0][0x1c8] ;  /* 0x0000720000167a02 */ /* 0x000fe40000000f00 */
[----:B------:R-:W-:-:S04]  /*75720*/  IADD3 R6, P0, R6, R2, RZ ;  /* 0x0000000206067210 */ /* 0x000fc80007f1e0ff */
[----:B------:R-:W-:Y:S02]  /*75730*/  LEA.HI.X.SX32 R7, R7, R3, 0x1, P0 ;  /* 0x0000000307077211 */ /* 0x000fe400000f0eff */
[----:B0-----:R-:W-:Y:S01]  /*75740*/  MOV R11, c[0x0][0x1c8] ;  /* 0x00007200000b7a02 */ /* 0x001fe20000000f00 */
[----:B------:R-:W-:Y:S01]  /*75750*/  IMAD R10, R22, 0xb2, RZ ;  /* 0x000000b2160a7824 */ /* 0x000fe200078e02ff */
[----:B------:R-:W-:-:S03]  /*75760*/  IADD3 R8, P0, R8, R2, RZ ;  /* 0x0000000208087210 */ /* 0x000fc60007f1e0ff */
[----:B------:R-:W-:Y:S01]  /*75770*/  IMAD R9, R11, 0x58, RZ ;  /* 0x000000580b097824 */ /* 0x000fe200078e02ff */
[----:B------:R-:W-:Y:S01]  /*75780*/  MOV R15, c[0x0][0x1c8] ;  /* 0x00007200000f7a02 */ /* 0x000fe20000000f00 */
[----:B------:R-:W-:Y:S01]  /*75790*/  IMAD R11, R22, 0x59, RZ ;  /* 0x00000059160b7824 */ /* 0x000fe200078e02ff */
[----:B--2---:R0:W-:Y:S02]  /*757a0*/  STG.E.U16 [R4.64], R14 ;  /* 0x0000000e04007986 */ /* 0x0041e4000c101504 */
[----:B------:R-:W-:Y:S02]  /*757b0*/  LEA.HI.X.SX32 R9, R9, R3, 0x1, P0 ;  /* 0x0000000309097211 */ /* 0x000fe400000f0eff */
[----:B------:R-:W-:Y:S01]  /*757c0*/  IADD3 R10, P0, R10, R2, RZ ;  /* 0x000000020a0a7210 */ /* 0x000fe20007f1e0ff */
[----:B------:R-:W-:-:S03]  /*757d0*/  IMAD R15, R15, 0x5a, RZ ;  /* 0x0000005a0f0f7824 */ /* 0x000fc600078e02ff */
[-C--:B------:R-:W-:Y:S01]  /*757e0*/  LEA.HI.X.SX32 R11, R11, R3.reuse, 0x1, P0 ;  /* 0x000000030b0b7211 */ /* 0x080fe200000f0eff */
[----:B0-----:R-:W-:Y:S01]  /*757f0*/  IMAD R4, R22, 0xb4, RZ ;  /* 0x000000b416047824 */ /* 0x001fe200078e02ff */
[----:B------:R-:W-:Y:S02]  /*75800*/  PRMT R5, R14, 0x7632, R5 ;  /* 0x000076320e057816 */ /* 0x000fe40000000005 */
[----:B------:R-:W2:Y:S02]  /*75810*/  LDL.LU R14, [R1+0xf8] ;  /* 0x0000f800010e7983 */ /* 0x000ea40000300800 */
[----:B------:R-:W-:Y:S02]  /*75820*/  IADD3 R4, P0, R4, R2, RZ ;  /* 0x0000000204047210 */ /* 0x000fe40007f1e0ff */
[----:B------:R0:W-:Y:S02]  /*75830*/  STG.E.U16 [R6.64], R5 ;  /* 0x0000000506007986 */ /* 0x0001e4000c101504 */
[----:B0-----:R-:W-:-:S02]  /*75840*/  LEA.HI.X.SX32 R5, R15, R3, 0x1, P0 ;  /* 0x000000030f057211 */ /* 0x001fc400000f0eff */
[----:B------:R-:W3:Y:S01]  /*75850*/  LDL.LU R15, [R1+0xe8] ;  /* 0x0000e800010f7983 */ /* 0x000ee20000300800 */
[C---:B------:R-:W-:Y:S02]  /*75860*/  IMAD R6, R22.reuse, 0xb6, RZ ;  /* 0x000000b616067824 */ /* 0x040fe400078e02ff */
[----:B------:R-:W-:-:S03]  /*75870*/  IMAD R7, R22, 0x5b, RZ ;  /* 0x0000005b16077824 */ /* 0x000fc600078e02ff */
[----:B------:R-:W-:-:S04]  /*75880*/  IADD3 R6, P0, R6, R2, RZ ;  /* 0x0000000206067210 */ /* 0x000fc80007f1e0ff */
[----:B------:R-:W-:Y:S01]  /*75890*/  LEA.HI.X.SX32 R7, R7, R3, 0x1, P0 ;  /* 0x0000000307077211 */ /* 0x000fe200000f0eff */
[----:B----4-:R0:W-:Y:S02]  /*758a0*/  STG.E.U16 [R8.64], R20 ;  /* 0x0000001408007986 */ /* 0x0101e4000c101504 */
[----:B0-----:R-:W-:Y:S02]  /*758b0*/  PRMT R9, R20, 0x7632, R9 ;  /* 0x0000763214097816 */ /* 0x001fe40000000009 */
[----:B------:R-:W4:Y:S01]  /*758c0*/  LDL.LU R20, [R1+0x108] ;  /* 0x0001080001147983 */ /* 0x000f220000300800 */
[----:B------:R-:W-:-:S03]  /*758d0*/  IMAD R8, R22, 0xb8, RZ ;  /* 0x000000b816087824 */ /* 0x000fc600078e02ff */
[----:B------:R0:W-:Y:S02]  /*758e0*/  STG.E.U16 [R10.64], R9 ;  /* 0x000000090a007986 */ /* 0x0001e4000c101504 */
[----:B------:R-:W-:Y:S02]  /*758f0*/  IADD3 R8, P0, R8, R2, RZ ;  /* 0x0000000208087210 */ /* 0x000fe40007f1e0ff */
[----:B0-----:R-:W-:-:S05]  /*75900*/  MOV R11, c[0x0][0x1c8] ;  /* 0x00007200000b7a02 */ /* 0x001fca0000000f00 */
        /* <DEDUP_REMOVED lines=9> */
[C---:B------:R-:W-:Y:S02]  /*759a0*/  IMAD R10, R22.reuse, 0xba, RZ ;  /* 0x000000ba160a7824 */ /* 0x040fe400078e02ff */
[C---:B------:R-:W-:Y:S02]  /*759b0*/  IMAD R11, R22.reuse, 0x5d, RZ ;  /* 0x0000005d160b7824 */ /* 0x040fe400078e02ff */
[----:B------:R-:W-:Y:S01]  /*759c0*/  IMAD R4, R22, 0xbc, RZ ;  /* 0x000000bc16047824 */ /* 0x000fe200078e02ff */
[----:B------:R-:W-:Y:S01]  /*759d0*/  IADD3 R10, P0, R10, R2, RZ ;  /* 0x000000020a0a7210 */ /* 0x000fe20007f1e0ff */
[----:B------:R-:W-:-:S03]  /*759e0*/  IMAD R6, R22, 0xbe, RZ ;  /* 0x000000be16067824 */ /* 0x000fc600078e02ff */
[-C--:B------:R-:W-:Y:S02]  /*759f0*/  LEA.HI.X.SX32 R11, R11, R3.reuse, 0x1, P0 ;  /* 0x000000030b0b7211 */ /* 0x080fe400000f0eff */
[-C--:B------:R-:W-:Y:S01]  /*75a00*/  IADD3 R4, P0, R4, R2.reuse, RZ ;  /* 0x0000000204047210 */ /* 0x080fe20007f1e0ff */
[C---:B------:R-:W-:Y:S02]  /*75a10*/  IMAD R7, R22.reuse, 0x5f, RZ ;  /* 0x0000005f16077824 */ /* 0x040fe400078e02ff */
[----:B------:R0:W-:Y:S01]  /*75a20*/  STG.E.U16 [R10.64], R9 ;  /* 0x000000090a007986 */ /* 0x0001e2000c101504 */
[----:B------:R-:W-:Y:S01]  /*75a30*/  LEA.HI.X.SX32 R5, R23, R3, 0x1, P0 ;  /* 0x0000000317057211 */ /* 0x000fe200000f0eff */
[----:B------:R-:W-:Y:S01]  /*75a40*/  IMAD R8, R22, 0xc0, RZ ;  /* 0x000000c016087824 */ /* 0x000fe200078e02ff */
[----:B------:R-:W-:Y:S02]  /*75a50*/  MOV R23, c[0x0][0x1c8] ;  /* 0x0000720000177a02 */ /* 0x000fe40000000f00 */
[----:B------:R-:W-:-:S02]  /*75a60*/  IADD3 R6, P0, R6, R2, RZ ;  /* 0x0000000206067210 */ /* 0x000fc40007f1e0ff */
[----:B0-----:R-:W-:Y:S01]  /*75a70*/  MOV R11, c[0x0][0x1c8] ;  /* 0x00007200000b7a02 */ /* 0x001fe20000000f00 */
[----:B------:R-:W-:Y:S01]  /*75a80*/  IMAD R10, R23, 0xc2, RZ ;  /* 0x000000c2170a7824 */ /* 0x000fe200078e02ff */
[----:B------:R-:W-:Y:S02]  /*75a90*/  LEA.HI.X.SX32 R7, R7, R3, 0x1, P0 ;  /* 0x0000000307077211 */ /* 0x000fe400000f0eff */
[----:B------:R-:W-:Y:S01]  /*75aa0*/  IADD3 R8, P0, R8, R2, RZ ;  /* 0x0000000208087210 */ /* 0x000fe20007f1e0ff */
[----:B------:R-:W-:Y:S02]  /*75ab0*/  IMAD R9, R11, 0x60, RZ ;  /* 0x000000600b097824 */ /* 0x000fe400078e02ff */
[----:B------:R-:W-:-:S03]  /*75ac0*/  IMAD R11, R23, 0x61, RZ ;  /* 0x00000061170b7824 */ /* 0x000fc600078e02ff */
[----:B------:R-:W-:Y:S02]  /*75ad0*/  LEA.HI.X.SX32 R9, R9, R3, 0x1, P0 ;  /* 0x0000000309097211 */ /* 0x000fe400000f0eff */
[----:B------:R-:W-:-:S04]  /*75ae0*/  IADD3 R10, P0, R10, R2, RZ ;  /* 0x000000020a0a7210 */ /* 0x000fc80007f1e0ff */
[----:B------:R-:W-:Y:S01]  /*75af0*/  LEA.HI.X.SX32 R11, R11, R3, 0x1, P0 ;  /* 0x000000030b0b7211 */ /* 0x000fe200000f0eff */
[----:B----4-:R0:W-:Y:S02]  /*75b00*/  STG.E.U16 [R4.64], R20 ;  /* 0x0000001404007986 */ /* 0x0101e4000c101504 */
[----:B0-----:R-:W-:Y:S02]  /*75b10*/  PRMT R5, R20, 0x7632, R5 ;  /* 0x0000763214057816 */ /* 0x001fe40000000005 */
[----:B------:R-:W4:Y:S01]  /*75b20*/  LDL.LU R20, [R1+0x1c] ;  /* 0x00001c0001147983 */ /* 0x000f220000300800 */
[----:B------:R-:W-:-:S03]  /*75b30*/  IMAD R4, R23, 0xc4, RZ ;  /* 0x000000c417047824 */ /* 0x000fc600078e02ff */
[----:B------:R0:W-:Y:S02]  /*75b40*/  STG.E.U16 [R6.64], R5 ;  /* 0x0000000506007986 */ /* 0x0001e4000c101504 */
[----:B------:R-:W-:-:S04]  /*75b50*/  IADD3 R4, P0, R4, R2, RZ ;  /* 0x0000000204047210 */ /* 0x000fc80007f1e0ff */
[----:B0-----:R-:W-:Y:S02]  /*75b60*/  LEA.HI.X.SX32 R5, R17, R3, 0x1, P0 ;  /* 0x0000000311057211 */ /* 0x001fe400000f0eff */
[----:B---3--:R-:W-:Y:S01]  /*75b70*/  PRMT R12, R15, 0x7632, R12 ;  /* 0x000076320f0c7816 */ /* 0x008fe2000000000c */
[----:B------:R0:W-:Y:S04]  /*75b80*/  STG.E.U16 [R8.64], R15 ;  /* 0x0000000f08007986 */ /* 0x0001e8000c101504 */
[----:B------:R2:W-:Y:S04]  /*75b90*/  STG.E.U16 [R10.64], R12 ;  /* 0x0000000c0a007986 */ /* 0x0005e8000c101504 */
[----:B0-----:R-:W3:Y:S01]  /*75ba0*/  LDL.LU R15, [R1+0xc] ;  /* 0x00000c00010f7983 */ /* 0x001ee20000300800 */
[----:B--2---:R-:W-:-:S03]  /*75bb0*/  PRMT R12, R14, 0x7632, R12 ;  /* 0x000076320e0c7816 */ /* 0x004fc6000000000c */
[----:B------:R0:W-:Y:S04]  /*75bc0*/  STG.E.U16 [R4.64], R14 ;  /* 0x0000000e04007986 */ /* 0x0001e8000c101504 */
[----:B0-----:R-:W2:Y:S01]  /*75bd0*/  LDL.LU R14, [R1+0x5c] ;  /* 0x00005c00010e7983 */ /* 0x001ea20000300800 */
[C---:B------:R-:W-:Y:S02]  /*75be0*/  IMAD R6, R23.reuse, 0xc6, RZ ;  /* 0x000000c617067824 */ /* 0x040fe400078e02ff */
[C---:B------:R-:W-:Y:S02]  /*75bf0*/  IMAD R7, R23.reuse, 0x63, RZ ;  /* 0x0000006317077824 */ /* 0x040fe400078e02ff */
[----:B------:R-:W-:Y:S01]  /*75c00*/  IMAD R9, R23, 0xc8, RZ ;  /* 0x000000c817097824 */ /* 0x000fe200078e02ff */
[----:B------:R-:W-:-:S04]  /*75c10*/  IADD3 R6, P0, R6, R2, RZ ;  /* 0x0000000206067210 */ /* 0x000fc80007f1e0ff */
[----:B------:R-:W-:Y:S02]  /*75c20*/  LEA.HI.X.SX32 R7, R7, R3, 0x1, P0 ;  /* 0x0000000307077211 */ /* 0x000fe400000f0eff */
[----:B------:R-:W-:Y:S02]  /*75c30*/  IADD3 R8, P0, R9, R2, RZ ;  /* 0x0000000209087210 */ /* 0x000fe40007f1e0ff */
[----:B------:R-:W-:Y:S01]  /*75c40*/  MOV R9, c[0x0][0x1c8] ;  /* 0x0000720000097a02 */ /* 0x000fe20000000f00 */
[----:B------:R-:W-:-:S04]  /*75c50*/  IMAD R17, R23, 0xca, RZ ;  /* 0x000000ca17117824 */ /* 0x000fc800078e02ff */
[----:B------:R-:W-:Y:S02]  /*75c60*/  IMAD R9, R9, 0x64, RZ ;  /* 0x0000006409097824 */ /* 0x000fe400078e02ff */
[C---:B------:R-:W-:Y:S02]  /*75c70*/  IMAD R11, R23.reuse, 0x65, RZ ;  /* 0x00000065170b7824 */ /* 0x040fe400078e02ff */
[----:B------:R-:W-:Y:S01]  /*75c80*/  IMAD R5, R23, 0xcc, RZ ;  /* 0x000000cc17057824 */ /* 0x000fe200078e02ff */
[----:B------:R-:W-:Y:S02]  /*75c90*/  LEA.HI.X.SX32 R9, R9, R3, 0x1, P0 ;  /* 0x0000000309097211 */ /* 0x000fe400000f0eff */
[----:B------:R-:W-:Y:S01]  /*75ca0*/  IADD3 R10, P0, R17, R2, RZ ;  /* 0x00000002110a7210 */ /* 0x000fe20007f1e0ff */
[----:B------:R-:W-:-:S03]  /*75cb0*/  IMAD R17, R23, 0xce, RZ ;  /* 0x000000ce17117824 */ /* 0x000fc600078e02ff */
[-C--:B------:R-:W-:Y:S02]  /*75cc0*/  LEA.HI.X.SX32 R11, R11, R3.reuse, 0x1, P0 ;  /* 0x000000030b0b7211 */ /* 0x080fe400000f0eff */
[-C--:B------:R-:W-:Y:S01]  /*75cd0*/  IADD3 R4, P0, R5, R2.reuse, RZ ;  /* 0x0000000205047210 */ /* 0x080fe20007f1e0ff */
[----:B------:R0:W-:Y:S03]  /*75ce0*/  STG.E.U16 [R6.64], R12 ;  /* 0x0000000c06007986 */ /* 0x0001e6000c101504 */
[----:B------:R-:W-:Y:S01]  /*75cf0*/  LEA.HI.X.SX32 R5, R24, R3, 0x1, P0 ;  /* 0x0000000318057211 */ /* 0x000fe200000f0eff */
[----:B------:R-:W-:Y:S02]  /*75d00*/  IMAD.MOV.U32 R24, RZ, RZ, c[0x0][0x1c8] ;  /* 0x00007200ff187624 */ /* 0x000fe400078e00ff */
[----:B0-----:R-:W-:Y:S01]  /*75d10*/  IMAD R7, R23, 0x67, RZ ;  /* 0x0000006717077824 */ /* 0x001fe200078e02ff */
[----:B------:R-:W-:Y:S01]  /*75d20*/  IADD3 R6, P0, R17, R2, RZ ;  /* 0x0000000211067210 */ /* 0x000fe20007f1e0ff */
[----:B------:R-:W-:-:S03]  /*75d30*/  IMAD R17, R23, 0xd2, RZ ;  /* 0x000000d217117824 */ /* 0x000fc600078e02ff */
[-C--:B------:R-:W-:Y:S01]  /*75d40*/  LEA.HI.X.SX32 R7, R7, R3.reuse, 0x1, P0 ;  /* 0x0000000307077211 */ /* 0x080fe200000f0eff */
[----:B----4-:R0:W-:Y:S01]  /*75d50*/  STG.E.U16 [R8.64], R20 ;  /* 0x0000001408007986 */ /* 0x0101e2000c101504 */
[----:B------:R-:W-:Y:S01]  /*75d60*/  PRMT R12, R20, 0x7632, R12 ;  /* 0x00007632140c7816 */ /* 0x000fe2000000000c */
[----:B0-----:R-:W-:Y:S02]  /*75d70*/  IMAD R9, R23, 0xd0, RZ ;  /* 0x000000d017097824 */ /* 0x001fe400078e02ff */
[----:B------:R-:W4:Y:S03]  /*75d80*/  LDL.LU R20, [R1+0x6c] ;  /* 0x00006c0001147983 */ /* 0x000f260000300800 */
[----:B------:R-:W-:Y:S01]  /*75d90*/  IADD3 R8, P0, R9, R2, RZ ;  /* 0x0000000209087210 */ /* 0x000fe20007f1e0ff */
[----:B------:R-:W-:Y:S01]  /*75da0*/  IMAD R9, R24, 0x68, RZ ;  /* 0x0000006818097824 */ /* 0x000fe200078e02ff */
[----:B------:R0:W-:Y:S04]  /*75db0*/  STG.E.U16 [R10.64], R12 ;  /* 0x0000000c0a007986 */ /* 0x0001e8000c101504 */
[----:B------:R-:W-:-:S02]  /*75dc0*/  LEA.HI.X.SX32 R9, R9, R3, 0x1, P0 ;  /* 0x0000000309097211 */ /* 0x000fc400000f0eff */
[----:B0-----:R-:W-:Y:S02]  /*75dd0*/  IADD3 R10, P0, R17, R2, RZ ;  /* 0x00000002110a7210 */ /* 0x001fe40007f1e0ff */
[----:B------:R-:W5:Y:S01]  /*75de0*/  LDL.LU R17, [R1+0x7c] ;  /* 0x00007c0001117983 */ /* 0x000f620000300800 */
[----:B---3--:R-:W-:-:S03]  /*75df0*/  PRMT R12, R15, 0x7632, R12 ;  /* 0x000076320f0c7816 */ /* 0x008fc6000000000c */
[----:B------:R-:W-:Y:S04]  /*75e00*/  STG.E.U16 [R4.64], R15 ;  /* 0x0000000f04007986 */ /* 0x000fe8000c101504 */
[----:B------:R2:W-:Y:S02]  /*75e10*/  STG.E.U16 [R6.64], R12 ;  /* 0x0000000c06007986 */ /* 0x0005e4000c101504 */
[----:B--2---:R-:W-:Y:S02]  /*75e20*/  PRMT R12, R14, 0x7632, R12 ;  /* 0x000076320e0c7816 */ /* 0x004fe4000000000c */
[----:B------:R0:W-:Y:S04]  /*75e30*/  STG.E.U16 [R8.64], R14 ;  /* 0x0000000e08007986 */ /* 0x0001e8000c101504 */
[----:B0-----:R-:W2:Y:S01]  /*75e40*/  LDL.LU R14, [R1+0x8c] ;  /* 0x00008c00010e7983 */ /* 0x001ea20000300800 */
[----:B------:R-:W-:-:S02]  /*75e50*/  IMAD R11, R23, 0x69, RZ ;  /* 0x00000069170b7824 */ /* 0x000fc400078e02ff */
[C---:B------:R-:W-:Y:S02]  /*75e60*/  IMAD R24, R23.reuse, 0xd4, RZ ;  /* 0x000000d417187824 */ /* 0x040fe400078e02ff */
[----:B------:R-:W-:Y:S01]  /*75e70*/  IMAD R15, R23, 0xd6, RZ ;  /* 0x000000d6170f7824 */ /* 0x000fe200078e02ff */
[-C--:B------:R-:W-:Y:S02]  /*75e80*/  LEA.HI.X.SX32 R11, R11, R3.reuse, 0x1, P0 ;  /* 0x000000030b0b7211 */ /* 0x080fe400000f0eff */
[-C--:B------:R-:W-:Y:S01]  /*75e90*/  IADD3 R4, P0, R24, R2.reuse, RZ ;  /* 0x0000000218047210 */ /* 0x080fe20007f1e0ff */
[C---:B------:R-:W-:Y:S01]  /*75ea0*/  IMAD R7, R23.reuse, 0x6b, RZ ;  /* 0x0000006b17077824 */ /* 0x040fe200078e02ff */
[----:B------:R-:W-:Y:S02]  /*75eb0*/  MOV R24, c[0x0][0x1c8] ;  /* 0x0000720000187a02 */ /* 0x000fe40000000f00 */
[----:B------:R-:W-:Y:S01]  /*75ec0*/  LEA.HI.X.SX32 R5, R16, R3, 0x1, P0 ;  /* 0x0000000310057211 */ /* 0x000fe200000f0eff */
[----:B------:R-:W-:Y:S01]  /*75ed0*/  IMAD R16, R23, 0xd8, RZ ;  /* 0x000000d817107824 */ /* 0x000fe200078e02ff */
[----:B------:R-:W-:Y:S01]  /*75ee0*/  IADD3 R6, P0, R15, R2, RZ ;  /* 0x000000020f067210 */ /* 0x000fe20007f1e0ff */
[----:B------:R-:W-:-:S02]  /*75ef0*/  IMAD R24, R24, 0x6c, RZ ;  /* 0x0000006c18187824 */ /* 0x000fc400078e02ff */
[----:B------:R-:W-:Y:S01]  /*75f00*/  IMAD R15, R23, 0xda, RZ ;  /* 0x000000da170f7824 */ /* 0x000fe200078e02ff */
[-C--:B------:R-:W-:Y:S02]  /*75f10*/  LEA.HI.X.SX32 R7, R7, R3.reuse, 0x1, P0 ;  /* 0x0000000307077211 */ /* 0x080fe400000f0eff */
[-C--:B------:R-:W-:Y:S01]  /*75f20*/  IADD3 R8, P0, R16, R2.reuse, RZ ;  /* 0x0000000210087210 */ /* 0x080fe20007f1e0ff */
[----:B------:R0:W-:Y:S01]  /*75f30*/  STG.E.U16 [R10.64], R12 ;  /* 0x0000000c0a007986 */ /* 0x0001e2000c101504 */
[C---:B------:R-:W-:Y:S02]  /*75f40*/  IMAD R16, R23.reuse, 0xdc, RZ ;  /* 0x000000dc17107824 */ /* 0x040fe400078e02ff */
[-C--:B------:R-:W-:Y:S01]  /*75f50*/  LEA.HI.X.SX32 R9, R24, R3.reuse, 0x1, P0 ;  /* 0x0000000318097211 */ /* 0x080fe200000f0eff */
[----:B0-----:R-:W-:Y:S01]  /*75f60*/  IMAD R11, R23, 0x6d, RZ ;  /* 0x0000006d170b7824 */ /* 0x001fe200078e02ff */
[----:B------:R-:W-:Y:S02]  /*75f70*/  IADD3 R10, P0, R15, R2, RZ ;  /* 0x000000020f0a7210 */ /* 0x000fe40007f1e0ff */
[----:B------:R-:W3:Y:S02]  /*75f80*/  LDL.LU R15, [R1+0x9c] ;  /* 0x00009c00010f7983 */ /* 0x000ee40000300800 */
[----:B------:R-:W-:-:S02]  /*75f90*/  LEA.HI.X.SX32 R11, R11, R3, 0x1, P0 ;  /* 0x000000030b0b7211 */ /* 0x000fc400000f0eff */
[----:B----4-:R-:W-:Y:S01]  /*75fa0*/  PRMT R12, R20, 0x7632, R12 ;  /* 0x00007632140c7816 */ /* 0x010fe2000000000c */
[----:B------:R0:W-:Y:S04]  /*75fb0*/  STG.E.U16 [R4.64], R20 ;  /* 0x0000001404007986 */ /* 0x0001e8000c101504 */
[----:B------:R1:W-:Y:S01]  /*75fc0*/  STG.E.U16 [R6.64], R12 ;  /* 0x0000000c06007986 */ /* 0x0003e2000c101504 */
[----:B0-----:R-:W-:Y:S01]  /*75fd0*/  IMAD R20, R23, 0xde, RZ ;  /* 0x000000de17147824 */ /* 0x001fe200078e02ff */
[----:B------:R-:W-:-:S04]  /*75fe0*/  IADD3 R4, P0, R16, R2, RZ ;  /* 0x0000000210047210 */ /* 0x000fc80007f1e0ff */
[----:B------:R-:W-:Y:S02]  /*75ff0*/  LEA.HI.X.SX32 R5, R25, R3, 0x1, P0 ;  /* 0x0000000319057211 */ /* 0x000fe400000f0eff */
[----:B-1----:R-:W-:Y:S02]  /*76000*/  IADD3 R6, P0, R20, R2, RZ ;  /* 0x0000000214067210 */ /* 0x002fe40007f1e0ff */
[----:B------:R-:W4:Y:S01]  /*76010*/  LDL.LU R20, [R1+0xac] ;  /* 0x0000ac0001147983 */ /* 0x000f220000300800 */
[----:B-----5:R-:W-:-:S03]  /*76020*/  PRMT R12, R17, 0x7632, R12 ;  /* 0x00007632110c7816 */ /* 0x020fc6000000000c */
[----:B------:R-:W-:Y:S04]  /*76030*/  STG.E.U16 [R8.64], R17 ;  /* 0x0000001108007986 */ /* 0x000fe8000c101504 */
[----:B------:R2:W-:Y:S02]  /*76040*/  STG.E.U16 [R10.64], R12 ;  /* 0x0000000c0a007986 */ /* 0x0005e4000c101504 */
[----:B--2---:R-:W-:Y:S02]  /*76050*/  PRMT R12, R14, 0x7632, R12 ;  /* 0x000076320e0c7816 */ /* 0x004fe4000000000c */
[----:B------:R0:W-:Y:S04]  /*76060*/  STG.E.U16 [R4.64], R14 ;  /* 0x0000000e04007986 */ /* 0x0001e8000c101504 */
[----:B0-----:R-:W2:Y:S01]  /*76070*/  LDL.LU R14, [R1+0xbc] ;  /* 0x0000bc00010e7983 */ /* 0x001ea20000300800 */
[C---:B------:R-:W-:Y:S01]  /*76080*/  IMAD R7, R23.reuse, 0x6f, RZ ;  /* 0x0000006f17077824 */ /* 0x040fe200078e02ff */
[----:B------:R-:W-:Y:S01]  /*76090*/  MOV R24, c[0x0][0x1c8] ;  /* 0x0000720000187a02 */ /* 0x000fe20000000f00 */
[----:B------:R-:W-:-:S02]  /*760a0*/  IMAD R16, R23, 0xe0, RZ ;  /* 0x000000e017107824 */ /* 0x000fc400078e02ff */
[----:B------:R-:W-:Y:S01]  /*760b0*/  IMAD R17, R23, 0xe2, RZ ;  /* 0x000000e217117824 */ /* 0x000fe200078e02ff */
[-C--:B------:R-:W-:Y:S01]  /*760c0*/  LEA.HI.X.SX32 R7, R7, R3.reuse, 0x1, P0 ;  /* 0x0000000307077211 */ /* 0x080fe200000f0eff */
[----:B------:R-:W-:Y:S01]  /*760d0*/  IMAD R24, R24, 0x70, RZ ;  /* 0x0000007018187824 */ /* 0x000fe200078e02ff */
[-C--:B------:R-:W-:Y:S01]  /*760e0*/  IADD3 R8, P0, R16, R2.reuse, RZ ;  /* 0x0000000210087210 */ /* 0x080fe20007f1e0ff */
        /* <DEDUP_REMOVED lines=9> */
[----:B------:R-:W-:Y:S01]  /*76180*/  IMAD R16, R23, 0xe8, RZ ;  /* 0x000000e817107824 */ /* 0x000fe200078e02ff */
[----:B---3--:R1:W-:Y:S01]  /*76190*/  STG.E.U16 [R8.64], R15 ;  /* 0x0000000f08007986 */ /* 0x0083e2000c101504 */
[----:B0-----:R-:W-:Y:S01]  /*761a0*/  IADD3 R6, P0, R17, R2, RZ ;  /* 0x0000000211067210 */ /* 0x001fe20007f1e0ff */
[----:B------:R-:W-:Y:S01]  /*761b0*/  IMAD R7, R23, 0x73, RZ ;  /* 0x0000007317077824 */ /* 0x000fe200078e02ff */
[----:B------:R-:W-:-:S02]  /*761c0*/  MOV R17, c[0x0][0x1c8] ;  /* 0x0000720000117a02 */ /* 0x000fc40000000f00 */
[----:B------:R-:W-:Y:S01]  /*761d0*/  PRMT R12, R15, 0x7632, R12 ;  /* 0x000076320f0c7816 */ /* 0x000fe2000000000c */
[----:B-1----:R-:W-:Y:S01]  /*761e0*/  IMAD R15, R23, 0xea, RZ ;  /* 0x000000ea170f7824 */ /* 0x002fe200078e02ff */
[-C--:B------:R-:W-:Y:S01]  /*761f0*/  LEA.HI.X.SX32 R7, R7, R3.reuse, 0x1, P0 ;  /* 0x0000000307077211 */ /* 0x080fe200000f0eff */
[----:B------:R-:W-:Y:S01]  /*76200*/  IMAD R17, R17, 0x74, RZ ;  /* 0x0000007411117824 */ /* 0x000fe200078e02ff */
[-C--:B------:R-:W-:Y:S01]  /*76210*/  IADD3 R8, P0, R16, R2.reuse, RZ ;  /* 0x0000000210087210 */ /* 0x080fe20007f1e0ff */
[----:B------:R0:W-:Y:S01]  /*76220*/  STG.E.U16 [R10.64], R12 ;  /* 0x0000000c0a007986 */ /* 0x0001e2000c101504 */
[----:B------:R-:W-:Y:S02]  /*76230*/  IMAD R13, R23, 0xec, RZ ;  /* 0x000000ec170d7824 */ /* 0x000fe400078e02ff */
[----:B------:R-:W-:Y:S01]  /*76240*/  LEA.HI.X.SX32 R9, R17, R3, 0x1, P0 ;  /* 0x0000000311097211 */ /* 0x000fe200000f0eff */
[C---:B------:R-:W-:Y:S02]  /*76250*/  IMAD R16, R23.reuse, 0xee, RZ ;  /* 0x000000ee17107824 */ /* 0x040fe400078e02ff */
[----:B0-----:R-:W-:Y:S01]  /*76260*/  IMAD R11, R23, 0x75, RZ ;  /* 0x00000075170b7824 */ /* 0x001fe200078e02ff */
[----:B------:R-:W-:-:S02]  /*76270*/  IADD3 R10, P0, R15, R2, RZ ;  /* 0x000000020f0a7210 */ /* 0x000fc40007f1e0ff */
[----:B------:R-:W-:Y:S01]  /*76280*/  MOV R17, c[0x0][0x1c8] ;  /* 0x0000720000117a02 */ /* 0x000fe20000000f00 */
[----:B------:R-:W3:Y:S01]  /*76290*/  LDL.LU R15, [R1+0xdc] ;  /* 0x0000dc00010f7983 */ /* 0x000ee20000300800 */
[----:B------:R-:W-:-:S03]  /*762a0*/  LEA.HI.X.SX32 R11, R11, R3, 0x1, P0 ;  /* 0x000000030b0b7211 */ /* 0x000fc600000f0eff */
[----:B------:R-:W-:Y:S01]  /*762b0*/  IMAD R17, R17, 0x7a, RZ ;  /* 0x0000007a11117824 */ /* 0x000fe200078e02ff */
[----:B------:R-:W-:Y:S01]  /*762c0*/  STL [R1+0x1ed4], R19 ;  /* 0x001ed41301007387 */ /* 0x000fe20000100800 */
[----:B----4-:R-:W-:-:S03]  /*762d0*/  PRMT R12, R20, 0x7632, R12 ;  /* 0x00007632140c7816 */ /* 0x010fc6000000000c */
[----:B------:R0:W-:Y:S04]  /*762e0*/  STG.E.U16 [R4.64], R20 ;  /* 0x0000001404007986 */ /* 0x0001e8000c101504 */
[----:B------:R1:W-:Y:S01]  /*762f0*/  STG.E.U16 [R6.64], R12 ;  /* 0x0000000c06007986 */ /* 0x0003e2000c101504 */
[----:B0-----:R-:W-:Y:S01]  /*76300*/  IADD3 R4, P0, R13, R2, RZ ;  /* 0x000000020d047210 */ /* 0x001fe20007f1e0ff */
[C---:B------:R-:W-:Y:S02]  /*76310*/  IMAD R13, R23.reuse, 0xf0, RZ ;  /* 0x000000f0170d7824 */ /* 0x040fe400078e02ff */
[----:B------:R-:W4:Y:S01]  /*76320*/  LDL.LU R20, [R1+0xec] ;  /* 0x0000ec0001147983 */ /* 0x000f220000300800 */
[----:B-1----:R-:W-:Y:S01]  /*76330*/  IMAD R7, R23, 0x77, RZ ;  /* 0x0000007717077824 */ /* 0x002fe200078e02ff */
[----:B------:R-:W-:-:S02]  /*76340*/  LEA.HI.X.SX32 R5, R18, R3, 0x1, P0 ;  /* 0x0000000312057211 */ /* 0x000fc400000f0eff */
[----:B------:R-:W-:-:S04]  /*76350*/  IADD3 R6, P0, R16, R2, RZ ;  /* 0x0000000210067210 */ /* 0x000fc80007f1e0ff */
[----:B------:R-:W-:Y:S01]  /*76360*/  LEA.HI.X.SX32 R7, R7, R3, 0x1, P0 ;  /* 0x0000000307077211 */ /* 0x000fe200000f0eff */
[C---:B------:R-:W-:Y:S01]  /*76370*/  IMAD R16, R23.reuse, 0xf6, RZ ;  /* 0x000000f617107824 */ /* 0x040fe200078e02ff */
[----:B--2---:R-:W-:Y:S01]  /*76380*/  PRMT R12, R14, 0x7632, R12 ;  /* 0x000076320e0c7816 */ /* 0x004fe2000000000c */
[----:B------:R0:W-:Y:S04]  /*76390*/  STG.E.U16 [R8.64], R14 ;  /* 0x0000000e08007986 */ /* 0x0001e8000c101504 */
[----:B------:R1:W-:Y:S01]  /*763a0*/  STG.E.U16 [R10.64], R12 ;  /* 0x0000000c0a007986 */ /* 0x0003e2000c101504 */
[----:B0-----:R-:W-:Y:S01]  /*763b0*/  IMAD R14, R23, 0xf2, RZ ;  /* 0x000000f2170e7824 */ /* 0x001fe200078e02ff */
[----:B------:R-:W-:Y:S01]  /*763c0*/  IADD3 R8, P0, R13, R2, RZ ;  /* 0x000000020d087210 */ /* 0x000fe20007f1e0ff */
[----:B------:R-:W-:-:S02]  /*763d0*/  IMAD R13, R23, 0xf4, RZ ;  /* 0x000000f4170d7824 */ /* 0x000fc400078e02ff */
[----:B-1----:R-:W-:Y:S01]  /*763e0*/  IMAD R11, R23, 0x79, RZ ;  /* 0x00000079170b7824 */ /* 0x002fe200078e02ff */
[-C--:B------:R-:W-:Y:S02]  /*763f0*/  LEA.HI.X.SX32 R9, R26, R3.reuse, 0x1, P0 ;  /* 0x000000031a097211 */ /* 0x080fe400000f0eff */
[-C--:B------:R-:W-:Y:S01]  /*76400*/  IADD3 R10, P0, R14, R2.reuse, RZ ;  /* 0x000000020e0a7210 */ /* 0x080fe20007f1e0ff */
[----:B------:R0:W-:Y:S03]  /*76410*/  STG.E.U16 [R4.64], R28 ;  /* 0x0000001c04007986 */ /* 0x0001e6000c101504 */
[----:B------:R-:W-:Y:S01]  /*76420*/  LEA.HI.X.SX32 R11, R11, R3, 0x1, P0 ;  /* 0x000000030b0b7211 */ /* 0x000fe200000f0eff */
[----:B------:R-:W2:Y:S01]  /*76430*/  LDL.LU R14, [R1+0xfc] ;  /* 0x0000fc00010e7983 */ /* 0x000ea20000300800 */
[----:B0-----:R-:W-:-:S04]  /*76440*/  IADD3 R4, P0, R13, R2, RZ ;  /* 0x000000020d047210 */ /* 0x001fc80007f1e0ff */
[----:B------:R-:W-:Y:S02]  /*76450*/  LEA.HI.X.SX32 R5, R17, R3, 0x1, P0 ;  /* 0x0000000311057211 */ /* 0x000fe400000f0eff */
[----:B------:R-:W0:Y:S01]  /*76460*/  S2R R17, SR_TID.X ;  /* 0x0000000000117919 */ /* 0x000e220000002100 */
[----:B------:R-:W-:-:S03]  /*76470*/  PRMT R12, R28, 0x7632, R12 ;  /* 0x000076321c0c7816 */ /* 0x000fc6000000000c */
[----:B------:R-:W5:Y:S04]  /*76480*/  LDL.LU R28, [R1+0x1ed8] ;  /* 0x001ed800011c7983 */ /* 0x000f680000300800 */
[----:B------:R1:W-:Y:S01]  /*76490*/  STG.E.U16 [R6.64], R12 ;  /* 0x0000000c06007986 */ /* 0x0003e2000c101504 */
[C---:B0-----:R-:W-:Y:S02]  /*764a0*/  LOP3.LUT R24, R17.reuse, 0x7f, RZ, 0xc0, !PT ;  /* 0x0000007f11187812 */ /* 0x041fe400078ec0ff */
[----:B------:R-:W-:-:S04]  /*764b0*/  SHF.L.U32 R17, R17, 0xc, RZ ;  /* 0x0000000c11117819 */ /* 0x000fc800000006ff */
[----:B------:R-:W-:-:S04]  /*764c0*/  LOP3.LUT R17, R17, 0x6000, RZ, 0xc0, !PT ;  /* 0x0000600011117812 */ /* 0x000fc800078ec0ff */
[----:B------:R-:W-:Y:S02]  /*764d0*/  LEA R17, R24, R17, 0x4 ;  /* 0x0000001118117211 */ /* 0x000fe400078e20ff */
[----:B-1----:R-:W-:-:S04]  /*764e0*/  IADD3 R6, P0, R16, R2, RZ ;  /* 0x0000000210067210 */ /* 0x002fc80007f1e0ff */
[----:B------:R-:W0:Y:S04]  /*764f0*/  LDS.128 R16, [R17] ;  /* 0x0000000011107984 */ /* 0x000e280000000c00 */
[----:B0-----:R-:W-:Y:S04]  /*76500*/  STL [R1+0x94], R17 ;  /* 0x0000941101007387 */ /* 0x001fe80000100800 */
[----:B------:R0:W-:Y:S04]  /*76510*/  STL.64 [R1+0x98], R18 ;  /* 0x0000981201007387 */ /* 0x0001e80000100a00 */
[----:B0-----:R-:W2:Y:S01]  /*76520*/  LDL.LU R19, [R1+0x1ed4] ;  /* 0x001ed40001137983 */ /* 0x001ea20000300800 */
[----:B------:R-:W-:Y:S01]  /*76530*/  IMAD.MOV.U32 R17, RZ, RZ, R16 ;  /* 0x000000ffff117224 */ /* 0x000fe200078e0010 */
[----:B------:R-:W-:Y:S01]  /*76540*/  MOV R24, c[0x0][0x1c8] ;  /* 0x0000720000187a02 */ /* 0x000fe20000000f00 */
[----:B------:R-:W-:-:S02]  /*76550*/  IMAD R7, R23, 0x7b, RZ ;  /* 0x0000007b17077824 */ /* 0x000fc400078e02ff */
[----:B------:R-:W-:Y:S01]  /*76560*/  IMAD R13, R23, 0xf8, RZ ;  /* 0x000000f8170d7824 */ /* 0x000fe200078e02ff */
[----:B---3--:R-:W-:Y:S01]  /*76570*/  PRMT R12, R15, 0x7632, R12 ;  /* 0x000076320f0c7816 */ /* 0x008fe2000000000c */
[----:B------:R0:W-:Y:S01]  /*76580*/  STG.E.U16 [R8.64], R15 ;  /* 0x0000000f08007986 */ /* 0x0001e2000c101504 */
[-C--:B------:R-:W-:Y:S01]  /*76590*/  LEA.HI.X.SX32 R7, R7, R3.reuse, 0x1, P0 ;  /* 0x0000000307077211 */ /* 0x080fe200000f0eff */
[----:B------:R-:W-:Y:S02]  /*765a0*/  IMAD R24, R24, 0x7c, RZ ;  /* 0x0000007c18187824 */ /* 0x000fe400078e02ff */
[----:B------:R1:W-:Y:S01]  /*765b0*/  STG.E.U16 [R10.64], R12 ;  /* 0x0000000c0a007986 */ /* 0x0003e2000c101504 */
[----:B0-----:R-:W-:Y:S01]  /*765c0*/  IMAD R15, R23, 0xfa, RZ ;  /* 0x000000fa170f7824 */ /* 0x001fe200078e02ff */
[----:B------:R-:W-:Y:S01]  /*765d0*/  IADD3 R8, P0, R13, R2, RZ ;  /* 0x000000020d087210 */ /* 0x000fe20007f1e0ff */
[C---:B------:R-:W-:Y:S02]  /*765e0*/  IMAD R13, R23.reuse, 0xfc, RZ ;  /* 0x000000fc170d7824 */ /* 0x040fe400078e02ff */
[----:B-1----:R-:W-:Y:S01]  /*765f0*/  IMAD R11, R23, 0x7d, RZ ;  /* 0x0000007d170b7824 */ /* 0x002fe200078e02ff */
[----:B------:R-:W-:-:S02]  /*76600*/  LEA.HI.X.SX32 R9, R24, R3, 0x1, P0 ;  /* 0x0000000318097211 */ /* 0x000fc400000f0eff */
[----:B------:R-:W-:-:S04]  /*76610*/  IADD3 R10, P0, R15, R2, RZ ;  /* 0x000000020f0a7210 */ /* 0x000fc80007f1e0ff */
[----:B------:R-:W-:Y:S01]  /*76620*/  LEA.HI.X.SX32 R11, R11, R3, 0x1, P0 ;  /* 0x000000030b0b7211 */ /* 0x000fe200000f0eff */
[----:B----4-:R-:W-:Y:S04]  /*76630*/  STG.E.U16 [R4.64], R20 ;  /* 0x0000001404007986 */ /* 0x010fe8000c101504 */
[----:B--2---:R-:W-:Y:S04]  /*76640*/  STL [R1+0x1ed0], R19 ;  /* 0x001ed01301007387 */ /* 0x004fe80000100800 */
[----:B------:R-:W-:Y:S04]  /*76650*/  STL [R1+0x1ecc], R17 ;  /* 0x001ecc1101007387 */ /* 0x000fe80000100800 */
[----:B-----5:R-:W0:Y:S04]  /*76660*/  LDS.128 R16, [R28] ;  /* 0x000000001c107984 */ /* 0x020e280000000c00 */
[----:B0-----:R-:W-:Y:S04]  /*76670*/  STL [R1+0x54], R17 ;  /* 0x0000541101007387 */ /* 0x001fe80000100800 */
[----:B------:R0:W-:Y:S04]  /*76680*/  STL.64 [R1+0x58], R18 ;  /* 0x0000581201007387 */ /* 0x0001e80000100a00 */
[----:B0-----:R-:W2:Y:S04]  /*76690*/  LDL.LU R19, [R1+0x1ed0] ;  /* 0x001ed00001137983 */ /* 0x001ea80000300800 */
[----:B------:R-:W3:Y:S01]  /*766a0*/  LDL.LU R17, [R1+0x1ecc] ;  /* 0x001ecc0001117983 */ /* 0x000ee20000300800 */
[----:B------:R-:W-:-:S04]  /*766b0*/  IADD3 R4, P0, R13, R2, RZ ;  /* 0x000000020d047210 */ /* 0x000fc80007f1e0ff */
[----:B------:R-:W-:Y:S02]  /*766c0*/  LEA.HI.X.SX32 R5, R27, R3, 0x1, P0 ;  /* 0x000000031b057211 */ /* 0x000fe400000f0eff */
[----:B------:R-:W0:Y:S01]  /*766d0*/  S2R R27, SR_TID.X ;  /* 0x00000000001b7919 */ /* 0x000e220000002100 */
[----:B------:R-:W-:Y:S01]  /*766e0*/  PRMT R12, R20, 0x7632, R12 ;  /* 0x00007632140c7816 */ /* 0x000fe2000000000c */
[----:B------:R-:W-:-:S04]  /*766f0*/  IMAD R13, R23, 0xfe, RZ ;  /* 0x000000fe170d7824 */ /* 0x000fc800078e02ff */
[----:B------:R1:W-:Y:S04]  /*76700*/  STG.E.U16 [R6.64], R12 ;  /* 0x0000000c06007986 */ /* 0x0003e8000c101504 */
[----:B------:R-:W-:Y:S01]  /*76710*/  STG.E.U16 [R8.64], R14 ;  /* 0x0000000e08007986 */ /* 0x000fe2000c101504 */
[C---:B0-----:R-:W-:Y:S02]  /*76720*/  SHF.L.U32 R24, R27.reuse, 0xc, RZ ;  /* 0x0000000c1b187819 */ /* 0x041fe400000006ff */
[----:B------:R-:W-:Y:S02]  /*76730*/  LOP3.LUT R26, R27, 0x7f, RZ, 0xc0, !PT ;  /* 0x0000007f1b1a7812 */ /* 0x000fe400078ec0ff */
[----:B------:R-:W-:Y:S01]  /*76740*/  LOP3.LUT R24, R24, 0x6000, RZ, 0xc0, !PT ;  /* 0x0000600018187812 */ /* 0x000fe200078ec0ff */
[----:B-1----:R-:W-:Y:S01]  /*76750*/  IMAD R12, R23, 0x7f, RZ ;  /* 0x0000007f170c7824 */ /* 0x002fe200078e02ff */
[----:B------:R-:W-:-:S02]  /*76760*/  PRMT R7, R14, 0x7632, R7 ;  /* 0x000076320e077816 */ /* 0x000fc40000000007 */
[----:B------:R-:W-:Y:S02]  /*76770*/  LEA R24, R26, R24, 0x4 ;  /* 0x000000181a187211 */ /* 0x000fe400078e20ff */
[----:B------:R-:W-:Y:S02]  /*76780*/  IADD3 R6, P0, R13, R2, RZ ;  /* 0x000000020d067210 */ /* 0x000fe40007f1e0ff */
[----:B------:R-:W-:Y:S01]  /*76790*/  LOP3.LUT R24, R24, 0x40, RZ, 0x3c, !PT ;  /* 0x0000004018187812 */ /* 0x000fe200078e3cff */
[----:B------:R0:W-:Y:S02]  /*767a0*/  STG.E.U16 [R10.64], R7 ;  /* 0x000000070a007986 */ /* 0x0001e4000c101504 */
[----:B0-----:R-:W-:Y:S02]  /*767b0*/  LEA.HI.X.SX32 R7, R12, R3, 0x1, P0 ;  /* 0x000000030c077211 */ /* 0x001fe400000f0eff */
[----:B------:R-:W0:Y:S01]  /*767c0*/  LDS.128 R12, [R24] ;  /* 0x00000000180c7984 */ /* 0x000e220000000c00 */
[----:B------:R-:W-:-:S04]  /*767d0*/  SHF.L.U32 R20, R27, 0xc, RZ ;  /* 0x0000000c1b147819 */ /* 0x000fc800000006ff */
[----:B------:R-:W-:-:S04]  /*767e0*/  LOP3.LUT R20, R20, 0x6000, RZ, 0xc0, !PT ;  /* 0x0000600014147812 */ /* 0x000fc800078ec0ff */
[----:B------:R-:W-:-:S04]  /*767f0*/  LEA R20, R26, R20, 0x4 ;  /* 0x000000141a147211 */ /* 0x000fc800078e20ff */
[----:B------:R-:W-:Y:S01]  /*76800*/  LOP3.LUT R20, R20, 0x60, RZ, 0x3c, !PT ;  /* 0x0000006014147812 */ /* 0x000fe200078e3cff */
[----:B0-----:R-:W-:Y:S01]  /*76810*/  STL [R1+0x14], R13 ;  /* 0x0000140d01007387 */ /* 0x001fe20000100800 */
[----:B------:R-:W-:-:S03]  /*76820*/  MOV R18, R12 ;  /* 0x0000000c00127202 */ /* 0x000fc60000000f00 */
[----:B------:R-:W-:Y:S04]  /*76830*/  STL.64 [R1+0x18], R14 ;  /* 0x0000180e01007387 */ /* 0x000fe80000100a00 */
[----:B------:R-:W0:Y:S01]  /*76840*/  LDS.128 R12, [R20] ;  /* 0x00000000140c7984 */ /* 0x000e220000000c00 */
[----:B------:R-:W-:Y:S01]  /*76850*/  PRMT R8, R0, 0x7632, R8 ;  /* 0x0000763200087816 */ /* 0x000fe20000000008 */
[C---:B------:R-:W-:Y:S02]  /*76860*/  IMAD R9, R23.reuse, 0x102, RZ ;  /* 0x0000010217097824 */ /* 0x040fe400078e02ff */
[----:B------:R1:W-:Y:S04]  /*76870*/  STG.E.U16 [R4.64], R0 ;  /* 0x0000000004007986 */ /* 0x0003e8000c101504 */
[----:B------:R4:W-:Y:S01]  /*76880*/  STG.E.U16 [R6.64], R8 ;  /* 0x0000000806007986 */ /* 0x0009e2000c101504 */
[----:B-1----:R-:W-:-:S03]  /*76890*/  SHF.L.U32 R5, R23, 0x7, RZ ;  /* 0x0000000717057819 */ /* 0x002fc600000006ff */
[----:B------:R-:W5:Y:S01]  /*768a0*/  LDL.LU R0, [R1+0x1ec8] ;  /* 0x001ec80001007983 */ /* 0x000f620000300800 */
[C---:B------:R-:W-:Y:S01]  /*768b0*/  LEA R4, P0, R23.reuse, R2, 0x8 ;  /* 0x0000000217047211 */ /* 0x040fe200078040ff */
[----:B----4-:R-:W-:-:S03]  /*768c0*/  IMAD R7, R23, 0x81, RZ ;  /* 0x0000008117077824 */ /* 0x010fc600078e02ff */
[-C--:B------:R-:W-:Y:S01]  /*768d0*/  LEA.HI.X.SX32 R5, R5, R3.reuse, 0x1, P0 ;  /* 0x0000000305057211 */ /* 0x080fe200000f0eff */
[----:B------:R-:W-:Y:S01]  /*768e0*/  IMAD R6, R23, 0x104, RZ ;  /* 0x0000010417067824 */ /* 0x000fe200078e02ff */
[----:B------:R-:W-:Y:S02]  /*768f0*/  IADD3 R8, P0, R9, R2, RZ ;  /* 0x0000000209087210 */ /* 0x000fe40007f1e0ff */
[----:B------:R-:W-:Y:S02]  /*76900*/  MOV R25, R16 ;  /* 0x0000001000197202 */ /* 0x000fe40000000f00 */
[----:B------:R-:W-:Y:S01]  /*76910*/  LEA.HI.X.SX32 R9, R7, R3, 0x1, P0 ;  /* 0x0000000307097211 */ /* 0x000fe200000f0eff */
[----:B------:R-:W-:Y:S01]  /*76920*/  IMAD R16, R23, 0x106, RZ ;  /* 0x0000010617107824 */ /* 0x000fe200078e02ff */
[----:B0-----:R0:W-:Y:S02]  /*76930*/  STL [R1+0x1d80], R15 ;  /* 0x001d800f01007387 */ /* 0x0011e40000100800 */
[----:B0-----:R-:W-:-:S05]  /*76940*/  IMAD.SHL.U32 R15, R27, 0x1000, RZ ;  /* 0x000010001b0f7824 */ /* 0x001fca00078e00ff */
[----:B------:R-:W-:Y:S01]  /*76950*/  LOP3.LUT R15, R15, 0x6000, RZ, 0xc0, !PT ;  /* 0x000060000f0f7812 */ /* 0x000fe200078ec0ff */
[----:B------:R-:W-:Y:S03]  /*76960*/  STL [R1+0x1ec4], R18 ;  /* 0x001ec41201007387 */ /* 0x000fe60000100800 */
[----:B------:R-:W-:Y:S01]  /*76970*/  LEA R15, R26, R15, 0x4 ;  /* 0x0000000f1a0f7211 */ /* 0x000fe200078e20ff */
[----:B---3--:R0:W-:Y:S01]  /*76980*/  STG.E.U16 [R4.64], R17 ;  /* 0x0000001104007986 */ /* 0x0081e2000c101504 */
[----:B------:R-:W-:Y:S02]  /*76990*/  PRMT R7, R17, 0x7632, R7 ;  /* 0x0000763211077816 */ /* 0x000fe40000000007 */
[----:B0-----:R-:W-:Y:S01]  /*769a0*/  IADD3 R4, P0, R6, R2, RZ ;  /* 0x0000000206047210 */ /* 0x001fe20007f1e0ff */
[----:B------:R-:W-:-:S03]  /*769b0*/  IMAD R17, R23, 0x85, RZ ;  /* 0x0000008517117824 */ /* 0x000fc600078e02ff */
[----:B--2---:R-:W-:Y:S02]  /*769c0*/  LEA.HI.X.SX32 R5, R19, R3, 0x1, P0 ;  /* 0x0000000313057211 */ /* 0x004fe400000f0eff */
[----:B------:R-:W-:Y:S01]  /*769d0*/  IADD3 R6, P0, R16, R2, RZ ;  /* 0x0000000210067210 */ /* 0x000fe20007f1e0ff */
[----:B------:R-:W-:Y:S04]  /*769e0*/  STL [R1+0x1ec0], R17 ;  /* 0x001ec01101007387 */ /* 0x000fe80000100800 */
[----:B------:R-:W0:Y:S04]  /*769f0*/  LDS.128 R16, [R15+0x800] ;  /* 0x000800000f107984 */ /* 0x000e280000000c00 */
[----:B0-----:R-:W-:Y:S04]  /*76a00*/  STL [R1+0x84], R17 ;  /* 0x0000841101007387 */ /* 0x001fe80000100800 */
[----:B------:R0:W-:Y:S04]  /*76a10*/  STL.64 [R1+0x88], R18 ;  /* 0x0000881201007387 */ /* 0x0001e80000100a00 */
[----:B0-----:R-:W2:Y:S04]  /*76a20*/  LDL.LU R18, [R1+0x1ec4] ;  /* 0x001ec40001127983 */ /* 0x001ea80000300800 */
[----:B------:R-:W3:Y:S01]  /*76a30*/  LDL.LU R17, [R1+0x1ec0] ;  /* 0x001ec00001117983 */ /* 0x000ee20000300800 */
[----:B------:R-:W-:-:S02]  /*76a40*/  IMAD R11, R23, 0x83, RZ ;  /* 0x00000083170b7824 */ /* 0x000fc400078e02ff */
[----:B------:R-:W-:Y:S01]  /*76a50*/  IMAD R10, R23, 0x108, RZ ;  /* 0x00000108170a7824 */ /* 0x000fe200078e02ff */
[----:B------:R0:W-:Y:S01]  /*76a60*/  STG.E.U16 [R8.64], R7 ;  /* 0x0000000708007986 */ /* 0x0001e2000c101504 */
[----:B------:R-:W-:Y:S01]  /*76a70*/  IMAD R26, R21, 0x84, RZ ;  /* 0x00000084151a7824 */ /* 0x000fe200078e02ff */
[----:B------:R-:W-:Y:S01]  /*76a80*/  MOV R21, R16 ;  /* 0x0000001000157202 */ /* 0x000fe20000000f00 */
[----:B------:R-:W-:Y:S01]  /*76a90*/  IMAD R16, R23, 0x10c, RZ ;  /* 0x0000010c17107824 */ /* 0x000fe200078e02ff */
[----:B------:R1:W-:Y:S01]  /*76aa0*/  STG.E.U16 [R4.64], R25 ;  /* 0x0000001904007986 */ /* 0x0003e2000c101504 */
[----:B0-----:R-:W-:Y:S02]  /*76ab0*/  LEA.HI.X.SX32 R7, R11, R3, 0x1, P0 ;  /* 0x000000030b077211 */ /* 0x001fe400000f0eff */
[----:B------:R-:W-:Y:S01]  /*76ac0*/  IADD3 R8, P0, R10, R2, RZ ;  /* 0x000000020a087210 */ /* 0x000fe20007f1e0ff */
[----:B------:R-:W-:Y:S01]  /*76ad0*/  IMAD R10, R23, 0x10a, RZ ;  /* 0x0000010a170a7824 */ /* 0x000fe200078e02ff */
[----:B------:R-:W-:-:S02]  /*76ae0*/  PRMT R11, R25, 0x7632, R11 ;  /* 0x00007632190b7816 */ /* 0x000fc4000000000b */
[----:B------:R-:W-:Y:S02]  /*76af0*/  LEA.HI.X.SX32 R9, R26, R3, 0x1, P0 ;  /* 0x000000031a097211 */ /* 0x000fe400000f0eff */
[----:B------:R-:W-:Y:S02]  /*76b00*/  IADD3 R10, P0, R10, R2, RZ ;  /* 0x000000020a0a7210 */ /* 0x000fe40007f1e0ff */
[----:B-1----:R-:W-:Y:S01]  /*76b10*/  MOV R25, c[0x0][0x1c8] ;  /* 0x0000720000197a02 */ /* 0x002fe20000000f00 */
[----:B------:R0:W-:Y:S04]  /*76b20*/  STG.E.U16 [R6.64], R11 ;  /* 0x0000000b06007986 */ /* 0x0001e8000c101504 */
[----:B------:R-:W-:Y:S02]  /*76b30*/  IMAD R25, R25, 0x86, RZ ;  /* 0x0000008619197824 */ /* 0x000fe400078e02ff */
[----:B0-----:R-:W-:-:S02]  /*76b40*/  IMAD R7, R23, 0x10e, RZ ;  /* 0x0000010e17077824 */ /* 0x001fc400078e02ff */
[----:B------:R-:W-:Y:S01]  /*76b50*/  IMAD R22, R22, 0x8e, RZ ;  /* 0x0000008e16167824 */ /* 0x000fe200078e02ff */
[----:B--2---:R0:W-:Y:S01]  /*76b60*/  STG.E.U16 [R8.64], R18 ;  /* 0x0000001208007986 */ /* 0x0041e2000c101504 */
[----:B------:R-:W-:Y:S02]  /*76b70*/  PRMT R6, R18, 0x7632, R6 ;  /* 0x0000763212067816 */ /* 0x000fe40000000006 */
[-C--:B---3--:R-:W-:Y:S02]  /*76b80*/  LEA.HI.X.SX32 R11, R17, R3.reuse, 0x1, P0 ;  /* 0x00000003110b7211 */ /* 0x088fe400000f0eff */
[----:B------:R-:W-:Y:S02]  /*76b90*/  IADD3 R4, P0, R16, R2, RZ ;  /* 0x0000000210047210 */ /* 0x000fe40007f1e0ff */
[----:B------:R-:W1:Y:S02]  /*76ba0*/  LDS.128 R16, [R28+0x800] ;  /* 0x000800001c107984 */ /* 0x000e640000000c00 */
[----:B------:R-:W-:-:S02]  /*76bb0*/  LEA.HI.X.SX32 R5, R25, R3, 0x1, P0 ;  /* 0x0000000319057211 */ /* 0x000fc400000f0eff */
[----:B------:R2:W-:Y:S01]  /*76bc0*/  STG.E.U16 [R10.64], R6 ;  /* 0x000000060a007986 */ /* 0x0005e2000c101504 */
[C---:B0-----:R-:W-:Y:S02]  /*76bd0*/  IMAD R9, R23.reuse, 0x87, RZ ;  /* 0x0000008717097824 */ /* 0x041fe400078e02ff */
[----:B------:R-:W-:Y:S01]  /*76be0*/  IMAD R8, R23, 0x110, RZ ;  /* 0x0000011017087824 */ /* 0x000fe200078e02ff */
[----:B------:R0:W-:Y:S01]  /*76bf0*/  STG.E.U16 [R4.64], R12 ;  /* 0x0000000c04007986 */ /* 0x0001e2000c101504 */
[----:B--2---:R-:W-:-:S04]  /*76c00*/  IADD3 R6, P0, R7, R2, RZ ;  /* 0x0000000207067210 */ /* 0x004fc80007f1e0ff */
[----:B------:R-:W-:Y:S02]  /*76c10*/  LEA.HI.X.SX32 R7, R9, R3, 0x1, P0 ;  /* 0x0000000309077211 */ /* 0x000fe400000f0eff */
[----:B0-----:R-:W-:Y:S02]  /*76c20*/  IADD3 R4, P0, R8, R2, RZ ;  /* 0x0000000208047210 */ /* 0x001fe40007f1e0ff */
[----:B------:R-:W0:Y:S04]  /*76c30*/  LDS.128 R8, [R24+0x800] ;  /* 0x0008000018087984 */ /* 0x000e280000000c00 */
[----:B-1----:R-:W-:Y:S04]  /*76c40*/  STL [R1+0x44], R17 ;  /* 0x0000441101007387 */ /* 0x002fe80000100800 */
[----:B------:R1:W-:Y:S02]  /*76c50*/  STL.64 [R1+0x48], R18 ;  /* 0x0000481201007387 */ /* 0x0003e40000100a00 */
[----:B-1----:R-:W-:-:S02]  /*76c60*/  MOV R18, c[0x0][0x1c8] ;  /* 0x0000720000127a02 */ /* 0x002fc40000000f00 */
[----:B------:R-:W-:Y:S01]  /*76c70*/  MOV R19, R16 ;  /* 0x0000001000137202 */ /* 0x000fe20000000f00 */
[C---:B------:R-:W-:Y:S02]  /*76c80*/  IMAD R16, R23.reuse, 0x112, RZ ;  /* 0x0000011217107824 */ /* 0x040fe400078e02ff */
[----:B------:R-:W-:Y:S01]  /*76c90*/  IMAD R26, R18, 0x88, RZ ;  /* 0x00000088121a7824 */ /* 0x000fe200078e02ff */
[----:B0-----:R-:W-:Y:S01]  /*76ca0*/  MOV R25, R8 ;  /* 0x0000000800197202 */ /* 0x001fe20000000f00 */
[----:B------:R-:W-:-:S03]  /*76cb0*/  IMAD R8, R23, 0x89, RZ ;  /* 0x0000008917087824 */ /* 0x000fc600078e02ff */
[-C--:B------:R-:W-:Y:S02]  /*76cc0*/  LEA.HI.X.SX32 R5, R26, R3.reuse, 0x1, P0 ;  /* 0x000000031a057211 */ /* 0x080fe400000f0eff */
[----:B------:R-:W-:Y:S01]  /*76cd0*/  IADD3 R16, P0, R16, R2, RZ ;  /* 0x0000000210107210 */ /* 0x000fe20007f1e0ff */
[----:B------:R-:W-:Y:S03]  /*76ce0*/  STL [R1+0x4], R9 ;  /* 0x0000040901007387 */ /* 0x000fe60000100800 */
[----:B------:R-:W-:Y:S01]  /*76cf0*/  LEA.HI.X.SX32 R17, R8, R3, 0x1, P0 ;  /* 0x0000000308117211 */ /* 0x000fe200000f0eff */
[----:B------:R-:W-:Y:S04]  /*76d00*/  STL.64 [R1+0x8], R10 ;  /* 0x0000080a01007387 */ /* 0x000fe80000100a00 */
[----:B------:R-:W-:Y:S04]  /*76d10*/  STL.64 [R1+0x1eb8], R24 ;  /* 0x001eb81801007387 */ /* 0x000fe80000100a00 */
[----:B------:R-:W0:Y:S04]  /*76d20*/  LDS.128 R8, [R20+0x800] ;  /* 0x0008000014087984 */ /* 0x000e280000000c00 */
[----:B------:R-:W1:Y:S01]  /*76d30*/  LDS.128 R24, [R15+0x1000] ;  /* 0x001000000f187984 */ /* 0x000e620000000c00 */
[----:B------:R-:W-:Y:S01]  /*76d40*/  PRMT R12, R12, 0x7632, R12 ;  /* 0x000076320c0c7816 */ /* 0x000fe2000000000c */
[----:B------:R-:W-:-:S04]  /*76d50*/  IMAD R18, R23, 0x114, RZ ;  /* 0x0000011417127824 */ /* 0x000fc800078e02ff */
[----:B------:R-:W-:Y:S04]  /*76d60*/  STG.E.U16 [R6.64], R12 ;  /* 0x0000000c06007986 */ /* 0x000fe8000c101504 */
[----:B0-----:R0:W-:Y:S04]  /*76d70*/  STL [R1+0x1d84], R11 ;  /* 0x001d840b01007387 */ /* 0x0011e80000100800 */
[----:B-1----:R1:W-:Y:S01]  /*76d80*/  STL [R1+0x74], R25 ;  /* 0x0000741901007387 */ /* 0x0023e20000100800 */
[----:B0-----:R-:W-:-:S03]  /*76d90*/  MOV R11, R24 ;  /* 0x00000018000b7202 */ /* 0x001fc60000000f00 */
[----:B------:R0:W-:Y:S04]  /*76da0*/  STL.64 [R1+0x78], R26 ;  /* 0x0000781a01007387 */ /* 0x0001e80000100a00 */
[----:B-1----:R-:W2:Y:S04]  /*76db0*/  LDL.LU.64 R24, [R1+0x1eb8] ;  /* 0x001eb80001187983 */ /* 0x002ea80000300a00 */
[----:B------:R-:W-:Y:S04]  /*76dc0*/  STL.64 [R1+0x1eb0], R10 ;  /* 0x001eb00a01007387 */ /* 0x000fe80000100a00 */
[----:B------:R-:W-:Y:S04]  /*76dd0*/  STL.64 [R1+0x1ea8], R8 ;  /* 0x001ea80801007387 */ /* 0x000fe80000100a00 */
[----:B------:R-:W1:Y:S01]  /*76de0*/  LDS.128 R8, [R28+0x1000] ;  /* 0x001000001c087984 */ /* 0x000e620000000c00 */
[----:B------:R-:W-:Y:S01]  /*76df0*/  IMAD R12, R23, 0x116, RZ ;  /* 0x00000116170c7824 */ /* 0x000fe200078e02ff */
[----:B------:R-:W-:-:S02]  /*76e00*/  IADD3 R6, P0, R18, R2, RZ ;  /* 0x0000000212067210 */ /* 0x000fc40007f1e0ff */
[----:B------:R3:W-:Y:S01]  /*76e10*/  STG.E.U16 [R4.64], R21 ;  /* 0x0000001504007986 */ /* 0x0007e2000c101504 */
[----:B------:R-:W-:Y:S01]  /*76e20*/  IMAD R20, R23, 0x118, RZ ;  /* 0x0000011817147824 */ /* 0x000fe200078e02ff */
[----:B------:R-:W-:Y:S01]  /*76e30*/  LEA.HI.X.SX32 R7, R29, R3, 0x1, P0 ;  /* 0x000000031d077211 */ /* 0x000fe200000f0eff */
[----:B0-----:R-:W-:Y:S02]  /*76e40*/  IMAD.MOV.U32 R26, RZ, RZ, c[0x0][0x1c8] ;  /* 0x00007200ff1a7624 */ /* 0x001fe400078e00ff */
[C---:B------:R-:W-:Y:S02]  /*76e50*/  IMAD R18, R23.reuse, 0x11a, RZ ;  /* 0x0000011a17127824 */ /* 0x040fe400078e02ff */
[----:B------:R-:W-:Y:S02]  /*76e60*/  IMAD R26, R26, 0x8c, RZ ;  /* 0x0000008c1a1a7824 */ /* 0x000fe400078e02ff */
[----:B---3--:R-:W-:Y:S01]  /*76e70*/  IMAD R5, R23, 0x8b, RZ ;  /* 0x0000008b17057824 */ /* 0x008fe200078e02ff */
[----:B------:R-:W-:-:S02]  /*76e80*/  IADD3 R4, P0, R12, R2, RZ ;  /* 0x000000020c047210 */ /* 0x000fc40007f1e0ff */
[----:B------:R-:W-:Y:S02]  /*76e90*/  PRMT R12, R21, 0x7632, R12 ;  /* 0x00007632150c7816 */ /* 0x000fe4000000000c */
[-C--:B------:R-:W-:Y:S02]  /*76ea0*/  LEA.HI.X.SX32 R5, R5, R3.reuse, 0x1, P0 ;  /* 0x0000000305057211 */ /* 0x080fe400000f0eff */
[-C--:B------:R-:W-:Y:S01]  /*76eb0*/  IADD3 R20, P0, R20, R2.reuse, RZ ;  /* 0x0000000214147210 */ /* 0x080fe20007f1e0ff */
[----:B------:R0:W-:Y:S03]  /*76ec0*/  STG.E.U16 [R16.64], R12 ;  /* 0x0000000c10007986 */ /* 0x0001e6000c101504 */
[----:B------:R-:W-:Y:S01]  /*76ed0*/  LEA.HI.X.SX32 R21, R26, R3, 0x1, P0 ;  /* 0x000000031a157211 */ /* 0x000fe200000f0eff */
[----:B------:R3:W-:Y:S01]  /*76ee0*/  STG.E.U16 [R6.64], R19 ;  /* 0x0000001306007986 */ /* 0x0007e2000c101504 */
[C---:B0-----:R-:W-:Y:S01]  /*76ef0*/  IMAD R17, R23.reuse, 0x8d, RZ ;  /* 0x0000008d17117824 */ /* 0x041fe200078e02ff */
[----:B------:R-:W-:Y:S01]  /*76f00*/  IADD3 R16, P0, R18, R2, RZ ;  /* 0x0000000212107210 */ /* 0x000fe20007f1e0ff */
[----:B------:R-:W-:Y:S01]  /*76f10*/  IMAD R12, R23, 0x11c, RZ ;  /* 0x0000011c170c7824 */ /* 0x000fe200078e02ff */
[----:B---3--:R-:W-:-:S02]  /*76f20*/  PRMT R7, R19, 0x7632, R7 ;  /* 0x0000763213077816 */ /* 0x008fc40000000007 */
[-C--:B------:R-:W-:Y:S02]  /*76f30*/  LEA.HI.X.SX32 R17, R17, R3.reuse, 0x1, P0 ;  /* 0x0000000311117211 */ /* 0x080fe400000f0eff */
[----:B------:R-:W-:Y:S01]  /*76f40*/  IADD3 R6, P0, R12, R2, RZ ;  /* 0x000000020c067210 */ /* 0x000fe20007f1e0ff */
[----:B------:R0:W-:Y:S04]  /*76f50*/  STG.E.U16 [R4.64], R7 ;  /* 0x0000000704007986 */ /* 0x0001e8000c101504 */
[----:B-1----:R-:W-:Y:S04]  /*76f60*/  STL [R1+0x34], R9 ;  /* 0x0000340901007387 */ /* 0x002fe80000100800 */
[----:B------:R1:W-:Y:S01]  /*76f70*/  STL.64 [R1+0x38], R10 ;  /* 0x0000380a01007387 */ /* 0x0003e20000100a00 */
[----:B0-----:R-:W-:-:S02]  /*76f80*/  LEA.HI.X.SX32 R7, R22, R3, 0x1, P0 ;  /* 0x0000000316077211 */ /* 0x001fc400000f0eff */
[----:B------:R-:W-:Y:S01]  /*76f90*/  MOV R22, R8 ;  /* 0x0000000800167202 */ /* 0x000fe20000000f00 */
[----:B-1----:R-:W3:Y:S04]  /*76fa0*/  LDL.LU.64 R10, [R1+0x1eb0] ;  /* 0x001eb000010a7983 */ /* 0x002ee80000300a00 */
[----:B------:R-:W4:Y:S01]  /*76fb0*/  LDL.LU.64 R8, [R1+0x1ea8] ;  /* 0x001ea80001087983 */ /* 0x000f220000300a00 */
[C---:B------:R-:W-:Y:S02]  /*76fc0*/  IMAD R18, R23.reuse, 0x11e, RZ ;  /* 0x0000011e17127824 */ /* 0x040fe400078e02ff */
[C---:B------:R-:W-:Y:S02]  /*76fd0*/  IMAD R12, R23.reuse, 0x8f, RZ ;  /* 0x0000008f170c7824 */ /* 0x040fe400078e02ff */
[----:B------:R-:W-:Y:S01]  /*76fe0*/  IMAD R5, R23, 0x120, RZ ;  /* 0x0000012017057824 */ /* 0x000fe200078e02ff */
[----:B------:R-:W-:-:S04]  /*76ff0*/  IADD3 R18, P0, R18, R2, RZ ;  /* 0x0000000212127210 */ /* 0x000fc80007f1e0ff */
[----:B------:R-:W-:Y:S01]  /*77000*/  LEA.HI.X.SX32 R19, R12, R3, 0x1, P0 ;  /* 0x000000030c137211 */ /* 0x000fe200000f0eff */
[----:B------:R-:W0:Y:S01]  /*77010*/  S2R R29, SR_TID.X ;  /* 0x00000000001d7919 */ /* 0x000e220000002100 */
[----:B--2---:R-:W-:-:S03]  /*77020*/  PRMT R4, R25, 0x7632, R4 ;  /* 0x0000763219047816 */ /* 0x004fc60000000004 */
[----:B------:R1:W-:Y:S04]  /*77030*/  STG.E.U16 [R20.64], R25 ;  /* 0x0000001914007986 */ /* 0x0003e8000c101504 */
[----:B------:R2:W-:Y:S01]  /*77040*/  STG.E.U16 [R16.64], R4 ;  /* 0x0000000410007986 */ /* 0x0005e2000c101504 */
[----:B-1----:R-:W-:Y:S02]  /*77050*/  MOV R25, c[0x0][0x1c8] ;  /* 0x0000720000197a02 */ /* 0x002fe40000000f00 */
[----:B--2---:R-:W-:-:S03]  /*77060*/  IADD3 R4, P0, R5, R2, RZ ;  /* 0x0000000205047210 */ /* 0x004fc60007f1e0ff */
[----:B------:R-:W-:-:S05]  /*77070*/  IMAD R25, R25, 0x90, RZ ;  /* 0x0000009019197824 */ /* 0x000fca00078e02ff */
[----:B------:R-:W-:Y:S02]  /*77080*/  LEA.HI.X.SX32 R5, R25, R3, 0x1, P0 ;  /* 0x0000000319057211 */ /* 0x000fe400000f0eff */
[----:B------:R-:W1:Y:S01]  /*77090*/  LDS.128 R24, [R24+0x1000] ;  /* 0x0010000018187984 */ /* 0x000e620000000c00 */
[----:B------:R-:W-:-:S05]  /*770a0*/  IMAD R16, R23, 0x122, RZ ;  /* 0x0000012217107824 */ /* 0x000fca00078e02ff */
[----:B------:R-:W-:Y:S01]  /*770b0*/  IADD3 R16, P0, R16, R2, RZ ;  /* 0x0000000210107210 */ /* 0x000fe20007f1e0ff */
[----:B-1----:R-:W-:Y:S04]  /*770c0*/  STL [R1+0x1e58], R25 ;  /* 0x001e581901007387 */ /* 0x002fe80000100800 */
[----:B----4-:R1:W-:Y:S02]  /*770d0*/  STG.E.U16 [R6.64], R8 ;  /* 0x0000000806007986 */ /* 0x0103e4000c101504 */
[----:B-1----:R-:W-:-:S05]  /*770e0*/  PRMT R8, R8, 0x7632, R8 ;  /* 0x0000763208087816 */ /* 0x002fca0000000008 */
[----:B------:R1:W-:Y:S04]  /*770f0*/  STG.E.U16 [R18.64], R8 ;  /* 0x0000000812007986 */ /* 0x0003e8000c101504 */
[----:B---3--:R0:W-:Y:S01]  /*77100*/  STG.E.U16 [R4.64], R11 ;  /* 0x0000000b04007986 */ /* 0x0081e2000c101504 */
[----:B-1----:R-:W-:Y:S02]  /*77110*/  PRMT R8, R11, 0x7632, R8 ;  /* 0x000076320b087816 */ /* 0x002fe40000000008 */
[C---:B0-----:R-:W-:Y:S02]  /*77120*/  LOP3.LUT R11, R29.reuse, 0x7f, RZ, 0xc0, !PT ;  /* 0x0000007f1d0b7812 */ /* 0x041fe400078ec0ff */
[----:B------:R-:W-:Y:S01]  /*77130*/  SHF.L.U32 R29, R29, 0xc, RZ ;  /* 0x0000000c1d1d7819 */ /* 0x000fe200000006ff */
[----:B------:R0:W-:Y:S03]  /*77140*/  STL.64 [R1+0x1db0], R26 ;  /* 0x001db01a01007387 */ /* 0x0001e60000100a00 */
[----:B------:R-:W-:-:S04]  /*77150*/  LOP3.LUT R29, R29, 0x6000, RZ, 0xc0, !PT ;  /* 0x000060001d1d7812 */ /* 0x000fc800078ec0ff */
[----:B------:R-:W-:Y:S02]  /*77160*/  LEA R29, R11, R29, 0x4 ;  /* 0x0000001d0b1d7211 */ /* 0x000fe400078e20ff */
[----:B0-----:R-:W-:Y:S02]  /*77170*/  MOV R27, c[0x0][0x1c8] ;  /* 0x00007200001b7a02 */ /* 0x001fe40000000f00 */
[----:B------:R-:W-:-:S03]  /*77180*/  LOP3.LUT R29, R29, 0x60, RZ, 0x3c, !PT ;  /* 0x000000601d1d7812 */ /* 0x000fc600078e3cff */
[----:B------:R-:W-:-:S05]  /*77190*/  IMAD R6, R27, 0x91, RZ ;  /* 0x000000911b067824 */ /* 0x000fca00078e02ff */
[----:B------:R-:W-:Y:S02]  /*771a0*/  LEA.HI.X.SX32 R17, R6, R3, 0x1, P0 ;  /* 0x0000000306117211 */ /* 0x000fe400000f0eff */
[----:B------:R-:W0:Y:S01]  /*771b0*/  LDS.128 R4, [R29+0x1000] ;  /* 0x001000001d047984 */ /* 0x000e220000000c00 */
[----:B------:R-:W-:Y:S01]  /*771c0*/  MOV R11, c[0x0][0x1c8] ;  /* 0x00007200000b7a02 */ /* 0x000fe20000000f00 */
[----:B------:R-:W-:-:S04]  /*771d0*/  IMAD R20, R27, 0x124, RZ ;  /* 0x000001241b147824 */ /* 0x000fc800078e02ff */
[----:B------:R-:W-:Y:S01]  /*771e0*/  IMAD R11, R11, 0x92, RZ ;  /* 0x000000920b0b7824 */ /* 0x000fe200078e02ff */
[----:B------:R-:W-:-:S04]  /*771f0*/  IADD3 R20, P0, R20, R2, RZ ;  /* 0x0000000214147210 */ /* 0x000fc80007f1e0ff */
[----:B------:R-:W-:Y:S01]  /*77200*/  LEA.HI.X.SX32 R21, R11, R3, 0x1, P0 ;  /* 0x000000030b157211 */ /* 0x000fe200000f0eff */
[----:B0-----:R0:W-:Y:S04]  /*77210*/  STL.64 [R1+0x1da8], R6 ;  /* 0x001da80601007387 */ /* 0x0011e80000100a00 */
[----:B------:R-:W-:Y:S04]  /*77220*/  STL.64 [R1+0x1ea0], R22 ;  /* 0x001ea01601007387 */ /* 0x000fe80000100a00 */
[----:B------:R-:W-:Y:S04]  /*77230*/  STL.64 [R1+0x1e98], R20 ;  /* 0x001e981401007387 */ /* 0x000fe80000100a00 */
[----:B------:R1:W2:Y:S01]  /*77240*/  LDS.128 R20, [R15+0x1800] ;  /* 0x001800000f147984 */ /* 0x0002a20000000c00 */
[C---:B------:R-:W-:Y:S01]  /*77250*/  IMAD R18, R27.reuse, 0x126, RZ ;  /* 0x000001261b127824 */ /* 0x040fe200078e02ff */
[----:B0-----:R-:W-:Y:S01]  /*77260*/  MOV R7, c[0x0][0x1c8] ;  /* 0x0000720000077a02 */ /* 0x001fe20000000f00 */
[----:B------:R-:W-:-:S03]  /*77270*/  IMAD R19, R27, 0x93, RZ ;  /* 0x000000931b137824 */ /* 0x000fc600078e02ff */
[----:B------:R-:W-:Y:S01]  /*77280*/  IADD3 R18, P0, R18, R2, RZ ;  /* 0x0000000212127210 */ /* 0x000fe20007f1e0ff */
[----:B------:R-:W-:Y:S01]  /*77290*/  IMAD R12, R7, 0x128, RZ ;  /* 0x00000128070c7824 */ /* 0x000fe200078e02ff */
[----:B-1----:R-:W-:Y:S01]  /*772a0*/  MOV R15, c[0x0][0x1c8] ;  /* 0x00007200000f7a02 */ /* 0x002fe20000000f00 */
[----:B--2---:R-:W-:Y:S01]  /*772b0*/  STL [R1+0x64], R21 ;  /* 0x0000641501007387 */ /* 0x004fe20000100800 */
[----:B------:R-:W-:Y:S01]  /*772c0*/  IMAD.MOV.U32 R6, RZ, RZ, R20 ;  /* 0x000000ffff067224 */ /* 0x000fe200078e0014 */
[----:B------:R-:W-:Y:S02]  /*772d0*/  MOV R11, R22 ;  /* 0x00000016000b7202 */ /* 0x000fe40000000f00 */
[----:B------:R-:W-:Y:S04]  /*772e0*/  STL [R1+0x6c], R23 ;  /* 0x00006c1701007387 */ /* 0x000fe80000100800 */
[----:B------:R-:W0:Y:S01]  /*772f0*/  LDS.128 R20, [R28+0x1800] ;  /* 0x001800001c147984 */ /* 0x000e220000000c00 */
[----:B------:R-:W-:Y:S01]  /*77300*/  LEA.HI.X.SX32 R19, R19, R3, 0x1, P0 ;  /* 0x0000000313137211 */ /* 0x000fe200000f0eff */
[----:B------:R-:W-:-:S02]  /*77310*/  IMAD R15, R15, 0x94, RZ ;  /* 0x000000940f0f7824 */ /* 0x000fc400078e02ff */
[----:B------:R1:W-:Y:S04]  /*77320*/  STG.E.U16 [R16.64], R8 ;  /* 0x0000000810007986 */ /* 0x0003e8000c101504 */
[----:B------:R-:W-:Y:S01]  /*77330*/  STL.64 [R1+0x1dd8], R10 ;  /* 0x001dd80a01007387 */ /* 0x000fe20000100a00 */
[----:B-1----:R-:W-:-:S04]  /*77340*/  IADD3 R16, P0, R12, R2, RZ ;  /* 0x000000020c107210 */ /* 0x002fc80007f1e0ff */
[----:B------:R-:W-:Y:S01]  /*77350*/  LEA.HI.X.SX32 R17, R15, R3, 0x1, P0 ;  /* 0x000000030f117211 */ /* 0x000fe200000f0eff */
[----:B0-----:R-:W-:Y:S01]  /*77360*/  STL [R1+0x24], R21 ;  /* 0x0000241501007387 */ /* 0x001fe20000100800 */
[----:B------:R-:W-:Y:S02]  /*77370*/  MOV R15, R22 ;  /* 0x00000016000f7202 */ /* 0x000fe40000000f00 */
[----:B------:R-:W-:Y:S01]  /*77380*/  MOV R25, R20 ;  /* 0x0000001400197202 */ /* 0x000fe20000000f00 */
[----:B------:R0:W-:Y:S04]  /*77390*/  STL [R1+0x2c], R23 ;  /* 0x00002c1701007387 */ /* 0x0001e80000100800 */
[----:B0-----:R-:W2:Y:S04]  /*773a0*/  LDL.LU.64 R22, [R1+0x1ea0] ;  /* 0x001ea00001167983 */ /* 0x001ea80000300a00 */
[----:B------:R-:W3:Y:S01]  /*773b0*/  LDL.LU.64 R20, [R1+0x1e98] ;  /* 0x001e980001147983 */ /* 0x000ee20000300a00 */
[----:B------:R-:W-:-:S02]  /*773c0*/  IMAD R8, R7, 0x12a, RZ ;  /* 0x0000012a07087824 */ /* 0x000fc400078e02ff */
[C---:B------:R-:W-:Y:S02]  /*773d0*/  IMAD R12, R7.reuse, 0x95, RZ ;  /* 0x00000095070c7824 */ /* 0x040fe400078e02ff */
[----:B------:R-:W-:Y:S01]  /*773e0*/  IMAD R29, R7, 0x12c, RZ ;  /* 0x0000012c071d7824 */ /* 0x000fe200078e02ff */
[----:B------:R-:W-:-:S04]  /*773f0*/  IADD3 R10, P0, R8, R2, RZ ;  /* 0x00000002080a7210 */ /* 0x000fc80007f1e0ff */
[----:B------:R-:W-:Y:S02]  /*77400*/  LEA.HI.X.SX32 R11, R12, R3, 0x1, P0 ;  /* 0x000000030c0b7211 */ /* 0x000fe400000f0eff */
[----:B------:R-:W-:Y:S02]  /*77410*/  IADD3 R28, P0, R29, R2, RZ ;  /* 0x000000021d1c7210 */ /* 0x000fe40007f1e0ff */
[----:B------:R-:W-:-:S05]  /*77420*/  MOV R26, c[0x0][0x1c8] ;  /* 0x00007200001a7a02 */ /* 0x000fca0000000f00 */
[----:B------:R-:W-:Y:S02]  /*77430*/  IMAD R26, R26, 0x98, RZ ;  /* 0x000000981a1a7824 */ /* 0x000fe400078e02ff */
[----:B------:R-:W-:Y:S01]  /*77440*/  IMAD R12, R7, 0x99, RZ ;  /* 0x00000099070c7824 */ /* 0x000fe200078e02ff */
[----:B------:R-:W-:Y:S01]  /*77450*/  STL.64 [R1+0x1de0], R14 ;  /* 0x001de00e01007387 */ /* 0x000fe20000100a00 */
[----:B--2---:R-:W-:Y:S01]  /*77460*/  PRMT R8, R22, 0x7632, R8 ;  /* 0x0000763216087816 */ /* 0x004fe20000000008 */
[----:B------:R-:W-:Y:S02]  /*77470*/  IMAD R23, R23, 0x96, RZ ;  /* 0x0000009617177824 */ /* 0x000fe400078e02ff */
[----:B---3--:R0:W-:Y:S03]  /*77480*/  STG.E.U16 [R20.64], R22 ;  /* 0x0000001614007986 */ /* 0x0081e6000c101504 */
[----:B------:R-:W-:Y:S01]  /*77490*/  LEA.HI.X.SX32 R29, R23, R3, 0x1, P0 ;  /* 0x00000003171d7211 */ /* 0x000fe200000f0eff */
[----:B------:R1:W-:Y:S01]  /*774a0*/  STG.E.U16 [R18.64], R8 ;  /* 0x0000000812007986 */ /* 0x0003e2000c101504 */
[----:B0-----:R-:W-:-:S02]  /*774b0*/  IMAD R22, R7, 0x12e, RZ ;  /* 0x0000012e07167824 */ /* 0x001fc400078e02ff */
[C---:B------:R-:W-:Y:S02]  /*774c0*/  IMAD R20, R7.reuse, 0x130, RZ ;  /* 0x0000013007147824 */ /* 0x040fe400078e02ff */
[C---:B-1----:R-:W-:Y:S01]  /*774d0*/  IMAD R8, R7.reuse, 0x97, RZ ;  /* 0x0000009707087824 */ /* 0x042fe200078e02ff */
[-C--:B------:R-:W-:Y:S01]  /*774e0*/  IADD3 R22, P0, R22, R2.reuse, RZ ;  /* 0x0000000216167210 */ /* 0x080fe20007f1e0ff */
[----:B------:R-:W-:Y:S01]  /*774f0*/  IMAD R18, R7, 0x132, RZ ;  /* 0x0000013207127824 */ /* 0x000fe200078e02ff */
[----:B------:R0:W-:Y:S02]  /*77500*/  STG.E.U16 [R16.64], R24 ;  /* 0x0000001810007986 */ /* 0x0001e4000c101504 */
[----:B------:R-:W-:Y:S02]  /*77510*/  LEA.HI.X.SX32 R23, R8, R3, 0x1, P0 ;  /* 0x0000000308177211 */ /* 0x000fe400000f0eff */
[----:B------:R-:W-:-:S04]  /*77520*/  IADD3 R20, P0, R20, R2, RZ ;  /* 0x0000000214147210 */ /* 0x000fc80007f1e0ff */
[-C--:B------:R-:W-:Y:S02]  /*77530*/  LEA.HI.X.SX32 R21, R26, R3.reuse, 0x1, P0 ;  /* 0x000000031a157211 */ /* 0x080fe400000f0eff */
[----:B0-----:R-:W-:Y:S02]  /*77540*/  PRMT R24, R24, 0x7632, R24 ;  /* 0x0000763218187816 */ /* 0x001fe40000000018 */
[----:B------:R-:W-:Y:S02]  /*77550*/  IADD3 R18, P0, R18, R2, RZ ;  /* 0x0000000212127210 */ /* 0x000fe40007f1e0ff */
[----:B------:R-:W-:Y:S01]  /*77560*/  PRMT R8, R4, 0x7632, R8 ;  /* 0x0000763204087816 */ /* 0x000fe20000000008 */
[----:B------:R-:W-:Y:S01]  /*77570*/  STG.E.U16 [R10.64], R24 ;  /* 0x000000180a007986 */ /* 0x000fe2000c101504 */
[----:B------:R-:W-:-:S03]  /*77580*/  LEA.HI.X.SX32 R19, R12, R3, 0x1, P0 ;  /* 0x000000030c137211 */ /* 0x000fc600000f0eff */
[----:B------:R0:W-:Y:S01]  /*77590*/  STG.E.U16 [R28.64], R4 ;  /* 0x000000041c007986 */ /* 0x0001e2000c101504 */
[----:B------:R-:W-:-:S03]  /*775a0*/  IMAD R12, R7, 0x13a, RZ ;  /* 0x0000013a070c7824 */ /* 0x000fc600078e02ff */
[----:B------:R-:W-:Y:S04]  /*775b0*/  STG.E.U16 [R22.64], R8 ;  /* 0x0000000816007986 */ /* 0x000fe8000c101504 */
[----:B------:R1:W-:Y:S01]  /*775c0*/  STG.E.U16 [R20.64], R6 ;  /* 0x0000000614007986 */ /* 0x0003e2000c101504 */
[----:B0-----:R-:W-:Y:S01]  /*775d0*/  PRMT R4, R6, 0x7632, R4 ;  /* 0x0000763206047816 */ /* 0x001fe20000000004 */
[----:B------:R-:W-:-:S04]  /*775e0*/  IMAD R29, R7, 0xa1, RZ ;  /* 0x000000a1071d7824 */ /* 0x000fc800078e02ff */
[----:B------:R0:W-:Y:S01]  /*775f0*/  STG.E.U16 [R18.64], R4 ;  /* 0x0000000412007986 */ /* 0x0001e2000c101504 */
[C---:B------:R-:W-:Y:S02]  /*77600*/  IMAD R28, R7.reuse, 0x146, RZ ;  /* 0x00000146071c7824 */ /* 0x040fe400078e02ff */
[C---:B-1----:R-:W-:Y:S02]  /*77610*/  IMAD R20, R7.reuse, 0x140, RZ ;  /* 0x0000014007147824 */ /* 0x042fe400078e02ff */
[C---:B------:R-:W-:Y:S01]  /*77620*/  IMAD R21, R7.reuse, 0x142, RZ ;  /* 0x0000014207157824 */ /* 0x040fe200078e02ff */
[----:B------:R1:W-:Y:S01]  /*77630*/  STL.64 [R1+0x1e90], R12 ;  /* 0x001e900c01007387 */ /* 0x0003e20000100a00 */
[C---:B0-----:R-:W-:Y:S02]  /*77640*/  IMAD R19, R7.reuse, 0x9d, RZ ;  /* 0x0000009d07137824 */ /* 0x041fe400078e02ff */
[----:B------:R-:W-:-:S05]  /*77650*/  IMAD R18, R7, 0x13e, RZ ;  /* 0x0000013e07127824 */ /* 0x000fca00078e02ff */
[----:B------:R-:W-:Y:S04]  /*77660*/  STL.64 [R1+0x1e88], R18 ;  /* 0x001e881201007387 */ /* 0x000fe80000100a00 */
[----:B------:R0:W-:Y:S04]  /*77670*/  STL.64 [R1+0x1e80], R20 ;  /* 0x001e801401007387 */ /* 0x0001e80000100a00 */
[----:B------:R-:W-:Y:S04]  /*77680*/  STL.64 [R1+0x1e78], R28 ;  /* 0x001e781c01007387 */ /* 0x000fe80000100a00 */
[----:B------:R-:W2:Y:S01]  /*77690*/  LDL.LU R24, [R1+0x4a8] ;  /* 0x0004a80001187983 */ /* 0x000ea20000300800 */
[----:B------:R-:W-:-:S02]  /*776a0*/  IMAD R16, R7, 0x134, RZ ;  /* 0x0000013407107824 */ /* 0x000fc400078e02ff */
[----:B------:R-:W-:-:S03]  /*776b0*/  IMAD R27, R27, 0x9a, RZ ;  /* 0x0000009a1b1b7824 */ /* 0x000fc600078e02ff */
[----:B------:R-:W-:Y:S01]  /*776c0*/  IADD3 R16, P0, R16, R2, RZ ;  /* 0x0000000210107210 */ /* 0x000fe20007f1e0ff */
[----:B------:R-:W-:-:S03]  /*776d0*/  IMAD R4, R7, 0x136, RZ ;  /* 0x0000013607047824 */ /* 0x000fc600078e02ff */
[----:B------:R-:W-:Y:S02]  /*776e0*/  LEA.HI.X.SX32 R17, R27, R3, 0x1, P0 ;  /* 0x000000031b117211 */ /* 0x000fe400000f0eff */
[----:B-1----:R-:W-:-:S03]  /*776f0*/  IADD3 R12, P0, R4, R2, RZ ;  /* 0x00000002040c7210 */ /* 0x002fc60007f1e0ff */
[----:B------:R1:W-:Y:S01]  /*77700*/  STG.E.U16 [R16.64], R25 ;  /* 0x0000001910007986 */ /* 0x0003e2000c101504 */
[----:B0-----:R-:W-:Y:S01]  /*77710*/  MOV R20, c[0x0][0x1c8] ;  /* 0x0000720000147a02 */ /* 0x001fe20000000f00 */
[C---:B------:R-:W-:Y:S02]  /*77720*/  IMAD R8, R7.reuse, 0x138, RZ ;  /* 0x0000013807087824 */ /* 0x040fe400078e02ff */
[----:B-1----:R-:W-:-:S05]  /*77730*/  IMAD R16, R7, 0x9b, RZ ;  /* 0x0000009b07107824 */ /* 0x002fca00078e02ff */
[----:B------:R-:W-:Y:S01]  /*77740*/  LEA.HI.X.SX32 R13, R16, R3, 0x1, P0 ;  /* 0x00000003100d7211 */ /* 0x000fe200000f0eff */
[----:B------:R-:W-:Y:S01]  /*77750*/  IMAD R28, R20, 0x9c, RZ ;  /* 0x0000009c141c7824 */ /* 0x000fe200078e02ff */
[----:B--2---:R-:W-:-:S05]  /*77760*/  FSEL R24, R24, -INF , P1 ;  /* 0xff80000018187808 */ /* 0x004fca0000800000 */
[----:B------:R-:W-:Y:S04]  /*77770*/  STL [R1+0x1cd8], R24 ;  /* 0x001cd81801007387 */ /* 0x000fe80000100800 */
[----:B------:R0:W-:Y:S01]  /*77780*/  STL.64 [R1+0x2f8], R12 ;  /* 0x0002f80c01007387 */ /* 0x0001e20000100a00 */
[----:B------:R-:W-:-:S04]  /*77790*/  IADD3 R18, P1, R8, R2, RZ ;  /* 0x0000000208127210 */ /* 0x000fc80007f3e0ff */
[----:B------:R-:W-:Y:S01]  /*777a0*/  LEA.HI.X.SX32 R19, R28, R3, 0x1, P1 ;  /* 0x000000031c137211 */ /* 0x000fe200008f0eff */
[----:B0-----:R-:W2:Y:S04]  /*777b0*/  LDL.LU.64 R12, [R1+0x1e90] ;  /* 0x001e9000010c7983 */ /* 0x001ea80000300a00 */
[----:B------:R0:W-:Y:S04]  /*777c0*/  STL.64 [R1+0x2f0], R18 ;  /* 0x0002f01201007387 */ /* 0x0001e80000100a00 */
[----:B0-----:R-:W3:Y:S01]  /*777d0*/  LDL.LU.64 R18, [R1+0x1e88] ;  /* 0x001e880001127983 */ /* 0x001ee20000300a00 */
[----:B------:R-:W-:-:S05]  /*777e0*/  IMAD R17, R7, 0x13c, RZ ;  /* 0x0000013c07117824 */ /* 0x000fca00078e02ff */
[-C--:B------:R-:W-:Y:S02]  /*777f0*/  IADD3 R28, P1, R17, R2.reuse, RZ ;  /* 0x00000002111c7210 */ /* 0x080fe40007f3e0ff */
[----:B------:R-:W-:Y:S02]  /*77800*/  MOV R17, R21 ;  /* 0x0000001500117202 */ /* 0x000fe40000000f00 */
[----:B--2---:R-:W-:-:S04]  /*77810*/  IADD3 R20, P0, R12, R2, RZ ;  /* 0x000000020c147210 */ /* 0x004fc80007f1e0ff */
[----:B------:R-:W-:Y:S01]  /*77820*/  MOV R16, R20 ;  /* 0x0000001400107202 */ /* 0x000fe20000000f00 */
[----:B------:R0:W-:Y:S04]  /*77830*/  STL [R1+0x2e8], R20 ;  /* 0x0002e81401007387 */ /* 0x0001e80000100800 */
[----:B0-----:R-:W2:Y:S01]  /*77840*/  LDL.LU.64 R20, [R1+0x1e80] ;  /* 0x001e800001147983 */ /* 0x001ea20000300a00 */
[----:B---3--:R-:W-:Y:S02]  /*77850*/  LEA.HI.X.SX32 R17, R19, R3, 0x1, P0 ;  /* 0x0000000313117211 */ /* 0x008fe400000f0eff */
[----:B------:R-:W-:Y:S01]  /*77860*/  IADD3 R16, P0, R18, R2, RZ ;  /* 0x0000000212107210 */ /* 0x000fe20007f1e0ff */
[----:B------:R0:W-:Y:S01]  /*77870*/  STL [R1+0x2e0], R28 ;  /* 0x0002e01c01007387 */ /* 0x0001e20000100800 */
[----:B------:R-:W-:-:S02]  /*77880*/  MOV R18, R28 ;  /* 0x0000001c00127202 */ /* 0x000fc40000000f00 */
[----:B------:R-:W-:Y:S01]  /*77890*/  MOV R19, R29 ;  /* 0x0000001d00137202 */ /* 0x000fe20000000f00 */
[----:B------:R1:W-:Y:S04]  /*778a0*/  STL [R1+0x2ec], R17 ;  /* 0x0002ec1101007387 */ /* 0x0003e80000100800 */
[----:B0-----:R-:W3:Y:S01]  /*778b0*/  LDL.LU.64 R28, [R1+0x1e78] ;  /* 0x001e7800011c7983 */ /* 0x001ee20000300a00 */
[C---:B-----5:R-:W-:Y:S02]  /*778c0*/  LOP3.LUT P6, RZ, R0.reuse, 0x10000, RZ, 0xc0, !PT ;  /* 0x0001000000ff7812 */ /* 0x060fe400078cc0ff */
[C---:B------:R-:W-:Y:S02]  /*778d0*/  LOP3.LUT P5, RZ, R0.reuse, 0x20000, RZ, 0xc0, !PT ;  /* 0x0002000000ff7812 */ /* 0x040fe400078ac0ff */
[----:B------:R-:W-:-:S02]  /*778e0*/  LOP3.LUT P4, RZ, R0, 0x1000, RZ, 0xc0, !PT ;  /* 0x0000100000ff7812 */ /* 0x000fc4000788c0ff */
[C---:B------:R-:W-:Y:S02]  /*778f0*/  LOP3.LUT P3, RZ, R0.reuse, 0x2000, RZ, 0xc0, !PT ;  /* 0x0000200000ff7812 */ /* 0x040fe4000786c0ff */
[----:B------:R-:W-:Y:S01]  /*77900*/  LOP3.LUT P2, RZ, R0, 0x4000, RZ, 0xc0, !PT ;  /* 0x0000400000ff7812 */ /* 0x000fe2000784c0ff */
[----:B------:R-:W-:-:S04]  /*77910*/  IMAD.MOV.U32 R0, RZ, RZ, c[0x0][0x1c8] ;  /* 0x00007200ff007624 */ /* 0x000fc800078e00ff */
[----:B------:R-:W-:Y:S02]  /*77920*/  IMAD R4, R0, 0x9e, RZ ;  /* 0x0000009e00047824 */ /* 0x000fe400078e02ff */
[----:B------:R-:W-:-:S03]  /*77930*/  IMAD R22, R7, 0x9f, RZ ;  /* 0x0000009f07167824 */ /* 0x000fc600078e02ff */
[-C--:B------:R-:W-:Y:S01]  /*77940*/  LEA.HI.X.SX32 R19, R4, R3.reuse, 0x1, P1 ;  /* 0x0000000304137211 */ /* 0x080fe200008f0eff */
[----:B------:R-:W-:Y:S01]  /*77950*/  IMAD R4, R0, 0xa0, RZ ;  /* 0x000000a000047824 */ /* 0x000fe200078e02ff */
[----:B-1----:R-:W-:Y:S01]  /*77960*/  LEA.HI.X.SX32 R17, R22, R3, 0x1, P0 ;  /* 0x0000000316117211 */ /* 0x002fe200000f0eff */
[C---:B------:R-:W-:Y:S02]  /*77970*/  IMAD R23, R7.reuse, 0x144, RZ ;  /* 0x0000014407177824 */ /* 0x040fe400078e02ff */
[----:B------:R0:W-:Y:S04]  /*77980*/  STL [R1+0x2e4], R19 ;  /* 0x0002e41301007387 */ /* 0x0001e80000100800 */
[----:B------:R1:W-:Y:S01]  /*77990*/  STL.64 [R1+0x2d8], R16 ;  /* 0x0002d81001007387 */ /* 0x0003e20000100a00 */
[----:B------:R-:W-:-:S02]  /*779a0*/  IMAD R12, R7, 0xa3, RZ ;  /* 0x000000a3070c7824 */ /* 0x000fc400078e02ff */
[C---:B------:R-:W-:Y:S01]  /*779b0*/  IMAD R8, R7.reuse, 0x14a, RZ ;  /* 0x0000014a07087824 */ /* 0x040fe200078e02ff */
[----:B------:R-:W-:Y:S01]  /*779c0*/  MOV R24, c[0x0][0x1c8] ;  /* 0x0000720000187a02 */ /* 0x000fe20000000f00 */
[----:B------:R-:W-:Y:S01]  /*779d0*/  IMAD R15, R7, 0x17c, RZ ;  /* 0x0000017c070f7824 */ /* 0x000fe200078e02ff */
[----:B--2---:R-:W-:-:S04]  /*779e0*/  IADD3 R18, P1, R20, R2, RZ ;  /* 0x0000000214127210 */ /* 0x004fc80007f3e0ff */
[----:B0-----:R-:W-:Y:S01]  /*779f0*/  LEA.HI.X.SX32 R19, R4, R3, 0x1, P1 ;  /* 0x0000000304137211 */ /* 0x001fe200008f0eff */
[----:B------:R-:W-:Y:S01]  /*77a00*/  IMAD R4, R0, 0xa2, RZ ;  /* 0x000000a200047824 */ /* 0x000fe200078e02ff */
[----:B-1----:R-:W-:-:S03]  /*77a10*/  IADD3 R16, P0, R21, R2, RZ ;  /* 0x0000000215107210 */ /* 0x002fc60007f1e0ff */
[----:B------:R0:W-:Y:S01]  /*77a20*/  STL.64 [R1+0x2d0], R18 ;  /* 0x0002d01201007387 */ /* 0x0001e20000100a00 */
[----:B------:R-:W-:Y:S01]  /*77a30*/  IMAD R0, R7, 0x148, RZ ;  /* 0x0000014807007824 */ /* 0x000fe200078e02ff */
[----:B---3--:R-:W-:Y:S02]  /*77a40*/  LEA.HI.X.SX32 R17, R29, R3, 0x1, P0 ;  /* 0x000000031d117211 */ /* 0x008fe400000f0eff */
[----:B0-----:R-:W-:-:S04]  /*77a50*/  IADD3 R18, P1, R23, R2, RZ ;  /* 0x0000000217127210 */ /* 0x001fc80007f3e0ff */
[----:B------:R-:W-:Y:S01]  /*77a60*/  LEA.HI.X.SX32 R19, R4, R3, 0x1, P1 ;  /* 0x0000000304137211 */ /* 0x000fe200008f0eff */
[----:B------:R-:W-:Y:S04]  /*77a70*/  STL.64 [R1+0x2c8], R16 ;  /* 0x0002c81001007387 */ /* 0x000fe80000100a00 */
[----:B------:R0:W-:Y:S02]  /*77a80*/  STL.64 [R1+0x2c0], R18 ;  /* 0x0002c01201007387 */ /* 0x0001e40000100a00 */
[-C--:B0-----:R-:W-:Y:S02]  /*77a90*/  IADD3 R18, P1, R0, R2.reuse, RZ ;  /* 0x0000000200127210 */ /* 0x081fe40007f3e0ff */
[----:B------:R-:W-:Y:S02]  /*77aa0*/  MOV R0, c[0x0][0x1c8] ;  /* 0x0000720000007a02 */ /* 0x000fe40000000f00 */
[----:B------:R-:W-:-:S03]  /*77ab0*/  IADD3 R16, P0, R28, R2, RZ ;  /* 0x000000021c107210 */ /* 0x000fc60007f1e0ff */
[----:B------:R-:W-:Y:S01]  /*77ac0*/  IMAD R4, R0, 0xa4, RZ ;  /* 0x000000a400047824 */ /* 0x000fe200078e02ff */
[----:B------:R-:W-:Y:S01]  /*77ad0*/  LEA.HI.X.SX32 R17, R12, R3, 0x1, P0 ;  /* 0x000000030c117211 */ /* 0x000fe200000f0eff */
[----:B------:R-:W-:-:S03]  /*77ae0*/  IMAD R0, R7, 0x14c, RZ ;  /* 0x0000014c07007824 */ /* 0x000fc600078e02ff */
[----:B------:R-:W-:Y:S01]  /*77af0*/  LEA.HI.X.SX32 R19, R4, R3, 0x1, P1 ;  /* 0x0000000304137211 */ /* 0x000fe200008f0eff */
[----:B------:R-:W-:Y:S04]  /*77b00*/  STL.64 [R1+0x2b8], R16 ;  /* 0x0002b81001007387 */ /* 0x000fe80000100a00 */
[----:B------:R0:W-:Y:S01]  /*77b10*/  STL.64 [R1+0x2b0], R18 ;  /* 0x0002b01201007387 */ /* 0x0001e20000100a00 */
[----:B------:R-:W-:Y:S01]  /*77b20*/  IMAD R12, R7, 0xa5, RZ ;  /* 0x000000a5070c7824 */ /* 0x000fe200078e02ff */
[-C--:B0-----:R-:W-:Y:S02]  /*77b30*/  IADD3 R18, P1, R0, R2.reuse, RZ ;  /* 0x0000000200127210 */ /* 0x081fe40007f3e0ff */
[----:B------:R-:W-:Y:S02]  /*77b40*/  MOV R0, c[0x0][0x1c8] ;  /* 0x0000720000007a02 */ /* 0x000fe40000000f00 */
[----:B------:R-:W-:-:S03]  /*77b50*/  IADD3 R16, P0, R8, R2, RZ ;  /* 0x0000000208107210 */ /* 0x000fc60007f1e0ff */
[----:B------:R-:W-:Y:S01]  /*77b60*/  IMAD R4, R0, 0xa6, RZ ;  /* 0x000000a600047824 */ /* 0x000fe200078e02ff */
[----:B------:R-:W-:Y:S01]  /*77b70*/  LEA.HI.X.SX32 R17, R12, R3, 0x1, P0 ;  /* 0x000000030c117211 */ /* 0x000fe200000f0eff */
[----:B------:R-:W-:-:S03]  /*77b80*/  IMAD R0, R7, 0x150, RZ ;  /* 0x0000015007007824 */ /* 0x000fc600078e02ff */
[----:B------:R-:W-:Y:S01]  /*77b90*/  LEA.HI.X.SX32 R19, R4, R3, 0x1, P1 ;  /* 0x0000000304137211 */ /* 0x000fe200008f0eff */
[----:B------:R-:W-:Y:S01]  /*77ba0*/  STL.64 [R1+0x2a8], R16 ;  /* 0x0002a81001007387 */ /* 0x000fe20000100a00 */
[----:B------:R-:W-:-:S03]  /*77bb0*/  IMAD R8, R7, 0x14e, RZ ;  /* 0x0000014e07087824 */ /* 0x000fc600078e02ff */
        /* <DEDUP_REMOVED lines=13> */
[-C--:B0-----:R-:W-:Y:S01]  /*77c90*/  IADD3 R18, P1, R0, R2.reuse, RZ ;  /* 0x0000000200127210 */ /* 0x081fe20007f3e0ff */
[----:B------:R-:W-:Y:S01]  /*77ca0*/  IMAD.MOV.U32 R0, RZ, RZ, c[0x0][0x1c8] ;  /* 0x00007200ff007624 */ /* 0x000fe200078e00ff */
        /* <DEDUP_REMOVED lines=82> */
[----:B------:R0:W-:Y:S01]  /*781d0*/  STL.64 [R1+0x218], R16 ;  /* 0x0002181001007387 */ /* 0x0001e20000100a00 */
[----:B------:R-:W-:-:S03]  /*781e0*/  IMAD R8, R7, 0x172, RZ ;  /* 0x0000017207087824 */ /* 0x000fc600078e02ff */
[----:B------:R1:W-:Y:S01]  /*781f0*/  STL.64 [R1+0x210], R18 ;  /* 0x0002101201007387 */ /* 0x0003e20000100a00 */
[----:B------:R-:W-:Y:S02]  /*78200*/  IMAD R4, R7, 0xb9, RZ ;  /* 0x000000b907047824 */ /* 0x000fe400078e02ff */
[C---:B------:R-:W-:Y:S02]  /*78210*/  IMAD R28, R24.reuse, 0x1ce, RZ ;  /* 0x000001ce181c7824 */ /* 0x040fe400078e02ff */
[----:B------:R-:W-:Y:S01]  /*78220*/  IMAD R29, R24, 0x1d0, RZ ;  /* 0x000001d0181d7824 */ /* 0x000fe200078e02ff */
[-C--:B0-----:R-:W-:Y:S02]  /*78230*/  IADD3 R16, P0, R8, R2.reuse, RZ ;  /* 0x0000000208107210 */ /* 0x081fe40007f1e0ff */
[----:B-1----:R-:W-:Y:S01]  /*78240*/  IADD3 R18, P1, R0, R2, RZ ;  /* 0x0000000200127210 */ /* 0x002fe20007f3e0ff */
[----:B------:R-:W-:Y:S01]  /*78250*/  IMAD.MOV.U32 R0, RZ, RZ, c[0x0][0x1c8] ;  /* 0x00007200ff007624 */ /* 0x000fe200078e00ff */
[----:B------:R-:W-:-:S03]  /*78260*/  LEA.HI.X.SX32 R17, R4, R3, 0x1, P0 ;  /* 0x0000000304117211 */ /* 0x000fc600000f0eff */
[----:B------:R-:W-:Y:S02]  /*78270*/  IMAD R0, R0, 0xba, RZ ;  /* 0x000000ba00007824 */ /* 0x000fe400078e02ff */
[C---:B------:R-:W-:Y:S01]  /*78280*/  IMAD R8, R7.reuse, 0x176, RZ ;  /* 0x0000017607087824 */ /* 0x040fe200078e02ff */
[----:B------:R-:W-:Y:S02]  /*78290*/  STL.64 [R1+0x1e70], R28 ;  /* 0x001e701c01007387 */ /* 0x000fe40000100a00 */
[----:B------:R-:W-:Y:S01]  /*782a0*/  LEA.HI.X.SX32 R19, R0, R3, 0x1, P1 ;  /* 0x0000000300137211 */ /* 0x000fe200008f0eff */
[C---:B------:R-:W-:Y:S01]  /*782b0*/  IMAD R4, R7.reuse, 0x178, RZ ;  /* 0x0000017807047824 */ /* 0x040fe200078e02ff */
[----:B------:R-:W-:Y:S01]  /*782c0*/  MOV R0, c[0x0][0x1c8] ;  /* 0x0000720000007a02 */ /* 0x000fe20000000f00 */
[----:B------:R0:W-:Y:S04]  /*782d0*/  STL.64 [R1+0x208], R16 ;  /* 0x0002081001007387 */ /* 0x0001e80000100a00 */
[----:B------:R1:W-:Y:S01]  /*782e0*/  STL.64 [R1+0x200], R18 ;  /* 0x0002001201007387 */ /* 0x0003e20000100a00 */
[----:B------:R-:W-:Y:S01]  /*782f0*/  IMAD R0, R0, 0xbc, RZ ;  /* 0x000000bc00007824 */ /* 0x000fe200078e02ff */
[-C--:B0-----:R-:W-:Y:S01]  /*78300*/  IADD3 R16, P0, R8, R2.reuse, RZ ;  /* 0x0000000208107210 */ /* 0x081fe20007f1e0ff */
[----:B------:R-:W-:Y:S01]  /*78310*/  IMAD R8, R7, 0xbb, RZ ;  /* 0x000000bb07087824 */ /* 0x000fe200078e02ff */
[----:B-1----:R-:W-:-:S04]  /*78320*/  IADD3 R18, P1, R4, R2, RZ ;  /* 0x0000000204127210 */ /* 0x002fc80007f3e0ff */
[-C--:B------:R-:W-:Y:S02]  /*78330*/  LEA.HI.X.SX32 R17, R8, R3.reuse, 0x1, P0 ;  /* 0x0000000308117211 */ /* 0x080fe400000f0eff */
[----:B------:R-:W-:Y:S01]  /*78340*/  LEA.HI.X.SX32 R19, R0, R3, 0x1, P1 ;  /* 0x0000000300137211 */ /* 0x000fe200008f0eff */
[C---:B------:R-:W-:Y:S02]  /*78350*/  IMAD R4, R7.reuse, 0x17a, RZ ;  /* 0x0000017a07047824 */ /* 0x040fe400078e02ff */
[----:B------:R0:W-:Y:S01]  /*78360*/  STL.64 [R1+0x1f8], R16 ;  /* 0x0001f81001007387 */ /* 0x0001e20000100a00 */
[----:B------:R-:W-:-:S03]  /*78370*/  IMAD R0, R7, 0xbd, RZ ;  /* 0x000000bd07007824 */ /* 0x000fc600078e02ff */
[----:B------:R1:W-:Y:S01]  /*78380*/  STL.64 [R1+0x1f0], R18 ;  /* 0x0001f01201007387 */ /* 0x0003e20000100a00 */
[-C--:B0-----:R-:W-:Y:S02]  /*78390*/  IADD3 R16, P0, R4, R2.reuse, RZ ;  /* 0x0000000204107210 */ /* 0x081fe40007f1e0ff */
[----:B-1----:R-:W-:Y:S02]  /*783a0*/  IADD3 R18, P1, R15, R2, RZ ;  /* 0x000000020f127210 */ /* 0x002fe40007f3e0ff */
[----:B------:R-:W-:Y:S01]  /*783b0*/  MOV R15, c[0x0][0x1c8] ;  /* 0x00007200000f7a02 */ /* 0x000fe20000000f00 */
[----:B------:R-:W-:Y:S01]  /*783c0*/  IMAD R4, R7, 0x17e, RZ ;  /* 0x0000017e07047824 */ /* 0x000fe200078e02ff */
[----:B------:R-:W-:-:S03]  /*783d0*/  LEA.HI.X.SX32 R17, R0, R3, 0x1, P0 ;  /* 0x0000000300117211 */ /* 0x000fc600000f0eff */
[----:B------:R-:W-:Y:S02]  /*783e0*/  IMAD R15, R15, 0xbe, RZ ;  /* 0x000000be0f0f7824 */ /* 0x000fe400078e02ff */
[----:B------:R0:W-:Y:S01]  /*783f0*/  STL.64 [R1+0x1e8], R16 ;  /* 0x0001e81001007387 */ /* 0x0001e20000100a00 */
[----:B------:R-:W-:Y:S02]  /*78400*/  IMAD R0, R7, 0x180, RZ ;  /* 0x0000018007007824 */ /* 0x000fe400078e02ff */
[----:B------:R-:W-:Y:S02]  /*78410*/  LEA.HI.X.SX32 R19, R15, R3, 0x1, P1 ;  /* 0x000000030f137211 */ /* 0x000fe400008f0eff */
[----:B------:R-:W-:Y:S02]  /*78420*/  MOV R15, c[0x0][0x1c8] ;  /* 0x00007200000f7a02 */ /* 0x000fe40000000f00 */
[----:B0-----:R-:W-:Y:S01]  /*78430*/  IADD3 R16, P0, R4, R2, RZ ;  /* 0x0000000204107210 */ /* 0x001fe20007f1e0ff */
[----:B------:R-:W-:Y:S01]  /*78440*/  IMAD R4, R7, 0xbf, RZ ;  /* 0x000000bf07047824 */ /* 0x000fe200078e02ff */
[----:B------:R0:W-:Y:S01]  /*78450*/  STL.64 [R1+0x1e0], R18 ;  /* 0x0001e01201007387 */ /* 0x0001e20000100a00 */
[----:B------:R-:W-:-:S03]  /*78460*/  IMAD R15, R15, 0xc0, RZ ;  /* 0x000000c00f0f7824 */ /* 0x000fc600078e02ff */
[-C--:B------:R-:W-:Y:S01]  /*78470*/  LEA.HI.X.SX32 R17, R4, R3.reuse, 0x1, P0 ;  /* 0x0000000304117211 */ /* 0x080fe200000f0eff */
[C---:B------:R-:W-:Y:S01]  /*78480*/  IMAD R14, R7.reuse, 0x184, RZ ;  /* 0x00000184070e7824 */ /* 0x040fe200078e02ff */
[----:B------:R-:W-:Y:S02]  /*78490*/  MOV R4, c[0x0][0x1c8] ;  /* 0x0000720000047a02 */ /* 0x000fe40000000f00 */
[-C--:B0-----:R-:W-:Y:S01]  /*784a0*/  IADD3 R18, P1, R0, R2.reuse, RZ ;  /* 0x0000000200127210 */ /* 0x081fe20007f3e0ff */
[----:B------:R-:W-:Y:S01]  /*784b0*/  IMAD R0, R7, 0x182, RZ ;  /* 0x0000018207007824 */ /* 0x000fe200078e02ff */
[----:B------:R0:W-:Y:S01]  /*784c0*/  STL.64 [R1+0x1d8], R16 ;  /* 0x0001d81001007387 */ /* 0x0001e20000100a00 */
[----:B------:R-:W-:Y:S01]  /*784d0*/  IMAD R4, R4, 0xc2, RZ ;  /* 0x000000c204047824 */ /* 0x000fe200078e02ff */
[-C--:B------:R-:W-:Y:S02]  /*784e0*/  LEA.HI.X.SX32 R19, R15, R3.reuse, 0x1, P1 ;  /* 0x000000030f137211 */ /* 0x080fe400008f0eff */
[-C--:B------:R-:W-:Y:S01]  /*784f0*/  IADD3 R14, P1, R14, R2.reuse, RZ ;  /* 0x000000020e0e7210 */ /* 0x080fe20007f3e0ff */
[C---:B------:R-:W-:Y:S01]  /*78500*/  IMAD R8, R7.reuse, 0x186, RZ ;  /* 0x0000018607087824 */ /* 0x040fe200078e02ff */
[----:B0-----:R-:W-:Y:S01]  /*78510*/  IADD3 R16, P0, R0, R2, RZ ;  /* 0x0000000200107210 */ /* 0x001fe20007f1e0ff */
[----:B------:R-:W-:Y:S01]  /*78520*/  IMAD R0, R7, 0xc1, RZ ;  /* 0x000000c107007824 */ /* 0x000fe200078e02ff */
[----:B------:R-:W-:-:S02]  /*78530*/  LEA.HI.X.SX32 R15, R4, R3, 0x1, P1 ;  /* 0x00000003040f7211 */ /* 0x000fc400008f0eff */
[----:B------:R-:W-:Y:S02]  /*78540*/  MOV R4, c[0x0][0x1c8] ;  /* 0x0000720000047a02 */ /* 0x000fe40000000f00 */
[----:B------:R-:W-:Y:S01]  /*78550*/  LEA.HI.X.SX32 R17, R0, R3, 0x1, P0 ;  /* 0x0000000300117211 */ /* 0x000fe200000f0eff */
[C---:B------:R-:W-:Y:S01]  /*78560*/  IMAD R0, R7.reuse, 0x188, RZ ;  /* 0x0000018807007824 */ /* 0x040fe200078e02ff */
[----:B------:R0:W-:Y:S01]  /*78570*/  STL.64 [R1+0x1d0], R18 ;  /* 0x0001d01201007387 */ /* 0x0001e20000100a00 */
[----:B------:R-:W-:-:S03]  /*78580*/  IMAD R20, R7, 0xc3, RZ ;  /* 0x000000c307147824 */ /* 0x000fc600078e02ff */
[----:B------:R1:W-:Y:S01]  /*78590*/  STL.64 [R1+0x1c8], R16 ;  /* 0x0001c81001007387 */ /* 0x0003e20000100a00 */
[C---:B------:R-:W-:Y:S01]  /*785a0*/  IMAD R12, R7.reuse, 0x18a, RZ ;  /* 0x0000018a070c7824 */ /* 0x040fe200078e02ff */
[-C--:B0-----:R-:W-:Y:S01]  /*785b0*/  IADD3 R18, P0, R8, R2.reuse, RZ ;  /* 0x0000000208127210 */ /* 0x081fe20007f1e0ff */
[----:B------:R-:W-:Y:S01]  /*785c0*/  IMAD R8, R4, 0xc4, RZ ;  /* 0x000000c404087824 */ /* 0x000fe200078e02ff */
[----:B-1----:R-:W-:Y:S02]  /*785d0*/  IADD3 R16, P1, R0, R2, RZ ;  /* 0x0000000200107210 */ /* 0x002fe40007f3e0ff */
[-C--:B------:R-:W-:Y:S02]  /*785e0*/  LEA.HI.X.SX32 R19, R20, R3.reuse, 0x1, P0 ;  /* 0x0000000314137211 */ /* 0x080fe400000f0eff */
[----:B------:R-:W-:Y:S01]  /*785f0*/  LEA.HI.X.SX32 R17, R8, R3, 0x1, P1 ;  /* 0x0000000308117211 */ /* 0x000fe200008f0eff */
[----:B------:R-:W-:Y:S04]  /*78600*/  STL.64 [R1+0x1de8], R14 ;  /* 0x001de80e01007387 */ /* 0x000fe80000100a00 */
[----:B------:R0:W-:Y:S01]  /*78610*/  STL.64 [R1+0x1b8], R18 ;  /* 0x0001b81201007387 */ /* 0x0001e20000100a00 */
[----:B------:R-:W-:-:S03]  /*78620*/  IMAD R4, R7, 0x18c, RZ ;  /* 0x0000018c07047824 */ /* 0x000fc600078e02ff */
[----:B------:R1:W-:Y:S01]  /*78630*/  STL.64 [R1+0x1b0], R16 ;  /* 0x0001b01001007387 */ /* 0x0003e20000100a00 */
[----:B0-----:R-:W-:Y:S01]  /*78640*/  IADD3 R18, P0, R12, R2, RZ ;  /* 0x000000020c127210 */ /* 0x001fe20007f1e0ff */
[----:B------:R-:W-:Y:S01]  /*78650*/  IMAD R12, R7, 0xc5, RZ ;  /* 0x000000c5070c7824 */ /* 0x000fe200078e02ff */
[----:B-1----:R-:W-:-:S04]  /*78660*/  MOV R16, c[0x0][0x1c8] ;  /* 0x0000720000107a02 */ /* 0x002fc80000000f00 */
[-C--:B------:R-:W-:Y:S01]  /*78670*/  LEA.HI.X.SX32 R19, R12, R3.reuse, 0x1, P0 ;  /* 0x000000030c137211 */ /* 0x080fe200000f0eff */
[C---:B------:R-:W-:Y:S01]  /*78680*/  IMAD R8, R7.reuse, 0x18e, RZ ;  /* 0x0000018e07087824 */ /* 0x040fe200078e02ff */
[----:B------:R-:W-:Y:S01]  /*78690*/  IADD3 R14, P1, R4, R2, RZ ;  /* 0x00000002040e7210 */ /* 0x000fe20007f3e0ff */
[----:B------:R-:W-:Y:S02]  /*786a0*/  IMAD R12, R16, 0xc6, RZ ;  /* 0x000000c6100c7824 */ /* 0x000fe400078e02ff */
[----:B------:R0:W-:Y:S01]  /*786b0*/  STL.64 [R1+0x1a8], R18 ;  /* 0x0001a81201007387 */ /* 0x0001e20000100a00 */
[C---:B------:R-:W-:Y:S02]  /*786c0*/  IMAD R16, R7.reuse, 0x190, RZ ;  /* 0x0000019007107824 */ /* 0x040fe400078e02ff */
[----:B------:R-:W-:Y:S01]  /*786d0*/  LEA.HI.X.SX32 R15, R12, R3, 0x1, P1 ;  /* 0x000000030c0f7211 */ /* 0x000fe200008f0eff */
[C---:B------:R-:W-:Y:S02]  /*786e0*/  IMAD R11, R7.reuse, 0xc7, RZ ;  /* 0x000000c7070b7824 */ /* 0x040fe400078e02ff */
[----:B------:R-:W-:-:S02]  /*786f0*/  IMAD R10, R7, 0x192, RZ ;  /* 0x00000192070a7824 */ /* 0x000fc400078e02ff */
[----:B------:R1:W-:Y:S01]  /*78700*/  STL.64 [R1+0x1a0], R14 ;  /* 0x0001a00e01007387 */ /* 0x0003e20000100a00 */
[-C--:B0-----:R-:W-:Y:S02]  /*78710*/  IADD3 R18, P0, R8, R2.reuse, RZ ;  /* 0x0000000208127210 */ /* 0x081fe40007f1e0ff */
[----:B------:R-:W-:Y:S01]  /*78720*/  MOV R8, c[0x0][0x1c8] ;  /* 0x0000720000087a02 */ /* 0x000fe20000000f00 */
[----:B------:R-:W-:Y:S01]  /*78730*/  IMAD R12, R7, 0xc9, RZ ;  /* 0x000000c9070c7824 */ /* 0x000fe200078e02ff */
[----:B-1----:R-:W-:-:S03]  /*78740*/  IADD3 R14, P1, R16, R2, RZ ;  /* 0x00000002100e7210 */ /* 0x002fc60007f3e0ff */
[----:B------:R-:W-:Y:S01]  /*78750*/  IMAD R16, R8, 0xc8, RZ ;  /* 0x000000c808107824 */ /* 0x000fe200078e02ff */
[-C--:B------:R-:W-:Y:S01]  /*78760*/  LEA.HI.X.SX32 R19, R11, R3.reuse, 0x1, P0 ;  /* 0x000000030b137211 */ /* 0x080fe200000f0eff */
[----:B------:R-:W-:Y:S01]  /*78770*/  IMAD R8, R7, 0x194, RZ ;  /* 0x0000019407087824 */ /* 0x000fe200078e02ff */
[----:B------:R-:W-:Y:S02]  /*78780*/  IADD3 R10, P0, R10, R2, RZ ;  /* 0x000000020a0a7210 */ /* 0x000fe40007f1e0ff */
[-C--:B------:R-:W-:Y:S01]  /*78790*/  LEA.HI.X.SX32 R15, R16, R3.reuse, 0x1, P1 ;  /* 0x00000003100f7211 */ /* 0x080fe200008f0eff */
[----:B------:R-:W-:Y:S01]  /*787a0*/  IMAD.MOV.U32 R16, RZ, RZ, c[0x0][0x1c8] ;  /* 0x00007200ff107624 */ /* 0x000fe200078e00ff */
[----:B------:R-:W-:Y:S01]  /*787b0*/  LEA.HI.X.SX32 R11, R12, R3, 0x1, P0 ;  /* 0x000000030c0b7211 */ /* 0x000fe200000f0eff */
[----:B------:R0:W-:Y:S02]  /*787c0*/  STL.64 [R1+0x198], R18 ;  /* 0x0001981201007387 */ /* 0x0001e40000100a00 */
[----:B------:R-:W-:-:S02]  /*787d0*/  IMAD R12, R16, 0xca, RZ ;  /* 0x000000ca100c7824 */ /* 0x000fc400078e02ff */
[C---:B------:R-:W-:Y:S01]  /*787e0*/  IMAD R16, R7.reuse, 0x198, RZ ;  /* 0x0000019807107824 */ /* 0x040fe200078e02ff */
[----:B------:R1:W-:Y:S01]  /*787f0*/  STL.64 [R1+0x190], R14 ;  /* 0x0001900e01007387 */ /* 0x0003e20000100a00 */
[----:B------:R-:W-:Y:S01]  /*78800*/  IMAD R17, R7, 0x196, RZ ;  /* 0x0000019607117824 */ /* 0x000fe200078e02ff */
[----:B0-----:R-:W-:-:S04]  /*78810*/  IADD3 R18, P1, R8, R2, RZ ;  /* 0x0000000208127210 */ /* 0x001fc80007f3e0ff */
[----:B------:R-:W-:Y:S01]  /*78820*/  LEA.HI.X.SX32 R19, R12, R3, 0x1, P1 ;  /* 0x000000030c137211 */ /* 0x000fe200008f0eff */
[----:B------:R0:W-:Y:S01]  /*78830*/  STL.64 [R1+0x1df0], R10 ;  /* 0x001df00a01007387 */ /* 0x0001e20000100a00 */
[----:B-1----:R-:W-:-:S03]  /*78840*/  IADD3 R14, P0, R17, R2, RZ ;  /* 0x00000002110e7210 */ /* 0x002fc60007f1e0ff */
[----:B------:R1:W-:Y:S01]  /*78850*/  STL.64 [R1+0x180], R18 ;  /* 0x0001801201007387 */ /* 0x0003e20000100a00 */
[----:B0-----:R-:W-:Y:S02]  /*78860*/  IADD3 R10, P1, R16, R2, RZ ;  /* 0x00000002100a7210 */ /* 0x001fe40007f3e0ff */
[----:B------:R-:W-:Y:S01]  /*78870*/  MOV R16, c[0x0][0x1c8] ;  /* 0x0000720000107a02 */ /* 0x000fe20000000f00 */
[----:B-1----:R-:W-:-:S04]  /*78880*/  IMAD R18, R7, 0xcb, RZ ;  /* 0x000000cb07127824 */ /* 0x002fc800078e02ff */
[----:B------:R-:W-:Y:S01]  /*78890*/  IMAD R17, R16, 0xcc, RZ ;  /* 0x000000cc10117824 */ /* 0x000fe200078e02ff */
[-C--:B------:R-:W-:Y:S01]  /*788a0*/  LEA.HI.X.SX32 R15, R18, R3.reuse, 0x1, P0 ;  /* 0x00000003120f7211 */ /* 0x080fe200000f0eff */
[C---:B------:R-:W-:Y:S02]  /*788b0*/  IMAD R16, R7.reuse, 0x19c, RZ ;  /* 0x0000019c07107824 */ /* 0x040fe400078e02ff */
[----:B------:R-:W-:Y:S01]  /*788c0*/  IMAD R19, R7, 0x19a, RZ ;  /* 0x0000019a07137824 */ /* 0x000fe200078e02ff */
[----:B------:R-:W-:Y:S01]  /*788d0*/  LEA.HI.X.SX32 R11, R17, R3, 0x1, P1 ;  /* 0x00000003110b7211 */ /* 0x000fe200008f0eff */
[----:B------:R0:W-:Y:S01]  /*788e0*/  STL.64 [R1+0x178], R14 ;  /* 0x0001780e01007387 */ /* 0x0001e20000100a00 */
[----:B------:R-:W-:Y:S02]  /*788f0*/  MOV R17, c[0x0][0x1c8] ;  /* 0x0000720000117a02 */ /* 0x000fe40000000f00 */
[----:B------:R-:W-:Y:S01]  /*78900*/  IADD3 R28, P0, R19, R2, RZ ;  /* 0x00000002131c7210 */ /* 0x000fe20007f1e0ff */
[----:B------:R-:W-:-:S02]  /*78910*/  IMAD R19, R7, 0x19e, RZ ;  /* 0x0000019e07137824 */ /* 0x000fc400078e02ff */
[----:B------:R-:W-:Y:S01]  /*78920*/  IMAD R17, R17, 0xce, RZ ;  /* 0x000000ce11117824 */ /* 0x000fe200078e02ff */
[----:B0-----:R-:W-:Y:S01]  /*78930*/  IADD3 R14, P1, R16, R2, RZ ;  /* 0x00000002100e7210 */ /* 0x001fe20007f3e0ff */
[C---:B------:R-:W-:Y:S02]  /*78940*/  IMAD R16, R7.reuse, 0xcd, RZ ;  /* 0x000000cd07107824 */ /* 0x040fe400078e02ff */
[----:B------:R-:W-:-:S03]  /*78950*/  IMAD R20, R7, 0xcf, RZ ;  /* 0x000000cf07147824 */ /* 0x000fc600078e02ff */
[-C--:B------:R-:W-:Y:S02]  /*78960*/  LEA.HI.X.SX32 R29, R16, R3.reuse, 0x1, P0 ;  /* 0x00000003101d7211 */ /* 0x080fe400000f0eff */
[-C--:B------:R-:W-:Y:S02]  /*78970*/  IADD3 R18, P0, R19, R2.reuse, RZ ;  /* 0x0000000213127210 */ /* 0x080fe40007f1e0ff */
[-C--:B------:R-:W-:Y:S02]  /*78980*/  LEA.HI.X.SX32 R15, R17, R3.reuse, 0x1, P1 ;  /* 0x00000003110f7211 */ /* 0x080fe400008f0eff */
[----:B------:R-:W-:Y:S01]  /*78990*/  LEA.HI.X.SX32 R19, R20, R3, 0x1, P0 ;  /* 0x0000000314137211 */ /* 0x000fe200000f0eff */
[----:B------:R-:W-:Y:S01]  /*789a0*/  STL.64 [R1+0x170], R10 ;  /* 0x0001700a01007387 */ /* 0x000fe20000100a00 */
[----:B------:R-:W-:Y:S01]  /*789b0*/  MOV R17, c[0x0][0x1c8] ;  /* 0x0000720000117a02 */ /* 0x000fe20000000f00 */
[C---:B------:R-:W-:Y:S02]  /*789c0*/  IMAD R16, R7.reuse, 0x1a0, RZ ;  /* 0x000001a007107824 */ /* 0x040fe400078e02ff */
[----:B------:R-:W-:Y:S04]  /*789d0*/  STL.64 [R1+0x168], R28 ;  /* 0x0001681c01007387 */ /* 0x000fe80000100a00 */
[----:B------:R0:W-:Y:S04]  /*789e0*/  STL.64 [R1+0x160], R14 ;  /* 0x0001600e01007387 */ /* 0x0001e80000100a00 */
[----:B------:R1:W-:Y:S01]  /*789f0*/  STL.64 [R1+0x158], R18 ;  /* 0x0001581201007387 */ /* 0x0003e20000100a00 */
[----:B------:R-:W-:Y:S01]  /*78a00*/  IMAD R20, R7, 0x1a2, RZ ;  /* 0x000001a207147824 */ /* 0x000fe200078e02ff */
[----:B0-----:R-:W-:Y:S01]  /*78a10*/  IADD3 R14, P1, R16, R2, RZ ;  /* 0x00000002100e7210 */ /* 0x001fe20007f3e0ff */
[----:B-1----:R-:W-:-:S02]  /*78a20*/  IMAD R18, R17, 0xd0, RZ ;  /* 0x000000d011127824 */ /* 0x002fc400078e02ff */
[----:B------:R-:W-:-:S03]  /*78a30*/  IMAD R19, R7, 0x1a4, RZ ;  /* 0x000001a407137824 */ /* 0x000fc600078e02ff */
[----:B------:R-:W-:Y:S01]  /*78a40*/  LEA.HI.X.SX32 R15, R18, R3, 0x1, P1 ;  /* 0x00000003120f7211 */ /* 0x000fe200008f0eff */
[----:B------:R-:W-:Y:S01]  /*78a50*/  IMAD R27, R7, 0xd1, RZ ;  /* 0x000000d1071b7824 */ /* 0x000fe200078e02ff */
[----:B------:R-:W-:-:S03]  /*78a60*/  IADD3 R28, P0, R20, R2, RZ ;  /* 0x00000002141c7210 */ /* 0x000fc60007f1e0ff */
[----:B------:R0:W-:Y:S01]  /*78a70*/  STL.64 [R1+0x150], R14 ;  /* 0x0001500e01007387 */ /* 0x0001e20000100a00 */
[----:B------:R-:W-:Y:S01]  /*78a80*/  IMAD R26, R7, 0x1a6, RZ ;  /* 0x000001a6071a7824 */ /* 0x000fe200078e02ff */
[----:B------:R-:W-:Y:S01]  /*78a90*/  LEA.HI.X.SX32 R29, R27, R3, 0x1, P0 ;  /* 0x000000031b1d7211 */ /* 0x000fe200000f0eff */
[----:B------:R-:W-:Y:S01]  /*78aa0*/  IMAD R18, R7, 0xd3, RZ ;  /* 0x000000d307127824 */ /* 0x000fe200078e02ff */
[-C--:B0-----:R-:W-:Y:S01]  /*78ab0*/  IADD3 R14, P1, R19, R2.reuse, RZ ;  /* 0x00000002130e7210 */ /* 0x081fe20007f3e0ff */
[----:B------:R-:W-:Y:S01]  /*78ac0*/  IMAD R19, R17, 0xd2, RZ ;  /* 0x000000d211137824 */ /* 0x000fe200078e02ff */
[----:B------:R-:W-:-:S04]  /*78ad0*/  IADD3 R26, P0, R26, R2, RZ ;  /* 0x000000021a1a7210 */ /* 0x000fc80007f1e0ff */
[-C--:B------:R-:W-:Y:S02]  /*78ae0*/  LEA.HI.X.SX32 R15, R19, R3.reuse, 0x1, P1 ;  /* 0x00000003130f7211 */ /* 0x080fe400008f0eff */
[----:B------:R-:W-:Y:S01]  /*78af0*/  MOV R19, c[0x0][0x1c8] ;  /* 0x0000720000137a02 */ /* 0x000fe20000000f00 */
[----:B------:R-:W-:Y:S01]  /*78b00*/  IMAD R6, R7, 0x1a8, RZ ;  /* 0x000001a807067824 */ /* 0x000fe200078e02ff */
[----:B------:R-:W-:Y:S02]  /*78b10*/  LEA.HI.X.SX32 R27, R18, R3, 0x1, P0 ;  /* 0x00000003121b7211 */ /* 0x000fe400000f0eff */
[----:B------:R-:W-:Y:S01]  /*78b20*/  MOV R20, c[0x0][0x1c8] ;  /* 0x0000720000147a02 */ /* 0x000fe20000000f00 */
[C---:B------:R-:W-:Y:S01]  /*78b30*/  IMAD R18, R19.reuse, 0x1aa, RZ ;  /* 0x000001aa13127824 */ /* 0x040fe200078e02ff */
[----:B------:R-:W-:Y:S01]  /*78b40*/  STL.64 [R1+0x148], R28 ;  /* 0x0001481c01007387 */ /* 0x000fe20000100a00 */
[----:B------:R-:W-:Y:S01]  /*78b50*/  IMAD R19, R19, 0xd4, RZ ;  /* 0x000000d413137824 */ /* 0x000fe200078e02ff */
[----:B------:R-:W-:-:S02]  /*78b60*/  IADD3 R6, P1, R6, R2, RZ ;  /* 0x0000000206067210 */ /* 0x000fc40007f3e0ff */
[----:B------:R0:W-:Y:S02]  /*78b70*/  STL.64 [R1+0x140], R14 ;  /* 0x0001400e01007387 */ /* 0x0001e40000100a00 */
[----:B------:R-:W-:Y:S02]  /*78b80*/  LEA.HI.X.SX32 R7, R19, R3, 0x1, P1 ;  /* 0x0000000313077211 */ /* 0x000fe400008f0eff */
[----:B------:R-:W-:Y:S02]  /*78b90*/  MOV R19, c[0x0][0x1c8] ;  /* 0x0000720000137a02 */ /* 0x000fe40000000f00 */
[-C--:B0-----:R-:W-:Y:S01]  /*78ba0*/  IADD3 R14, P0, R18, R2.reuse, RZ ;  /* 0x00000002120e7210 */ /* 0x081fe20007f1e0ff */
[C---:B------:R-:W-:Y:S02]  /*78bb0*/  IMAD R18, R20.reuse, 0x1ac, RZ ;  /* 0x000001ac14127824 */ /* 0x040fe400078e02ff */
[----:B------:R-:W-:Y:S02]  /*78bc0*/  IMAD R20, R20, 0xd5, RZ ;  /* 0x000000d514147824 */ /* 0x000fe400078e02ff */
[----:B------:R-:W-:Y:S01]  /*78bd0*/  IMAD R22, R19, 0x1ae, RZ ;  /* 0x000001ae13167824 */ /* 0x000fe200078e02ff */
[----:B------:R-:W-:-:S02]  /*78be0*/  IADD3 R28, P1, R18, R2, RZ ;  /* 0x00000002121c7210 */ /* 0x000fc40007f3e0ff */
[-C--:B------:R-:W-:Y:S01]  /*78bf0*/  LEA.HI.X.SX32 R15, R20, R3.reuse, 0x1, P0 ;  /* 0x00000003140f7211 */ /* 0x080fe200000f0eff */
[----:B------:R-:W-:Y:S01]  /*78c00*/  IMAD R20, R19, 0xd6, RZ ;  /* 0x000000d613147824 */ /* 0x000fe200078e02ff */
[----:B------:R-:W-:Y:S04]  /*78c10*/  STL.64 [R1+0x1db8], R26 ;  /* 0x001db81a01007387 */ /* 0x000fe80000100a00 */
[----:B------:R-:W-:Y:S01]  /*78c20*/  STL.64 [R1+0x1dc0], R6 ;  /* 0x001dc00601007387 */ /* 0x000fe20000100a00 */
[----:B------:R-:W-:-:S03]  /*78c30*/  LEA.HI.X.SX32 R29, R20, R3, 0x1, P1 ;  /* 0x00000003141d7211 */ /* 0x000fc600008f0eff */
[----:B------:R0:W-:Y:S01]  /*78c40*/  STL.64 [R1+0x128], R14 ;  /* 0x0001280e01007387 */ /* 0x0001e20000100a00 */
[----:B------:R-:W-:-:S03]  /*78c50*/  IMAD R19, R19, 0x1b0, RZ ;  /* 0x000001b013137824 */ /* 0x000fc600078e02ff */
[----:B------:R1:W-:Y:S01]  /*78c60*/  STL.64 [R1+0x120], R28 ;  /* 0x0001201c01007387 */ /* 0x0003e20000100a00 */
[-C--:B0-----:R-:W-:Y:S02]  /*78c70*/  IADD3 R14, P0, R22, R2.reuse, RZ ;  /* 0x00000002160e7210 */ /* 0x081fe40007f1e0ff */
[----:B------:R-:W-:Y:S02]  /*78c80*/  MOV R22, c[0x0][0x1c8] ;  /* 0x0000720000167a02 */ /* 0x000fe40000000f00 */
[----:B------:R-:W-:-:S03]  /*78c90*/  IADD3 R6, P1, R19, R2, RZ ;  /* 0x0000000213067210 */ /* 0x000fc60007f3e0ff */
[C---:B-1----:R-:W-:Y:S02]  /*78ca0*/  IMAD R28, R22.reuse, 0xd7, RZ ;  /* 0x000000d7161c7824 */ /* 0x042fe400078e02ff */
[C---:B------:R-:W-:Y:S02]  /*78cb0*/  IMAD R29, R22.reuse, 0x1b2, RZ ;  /* 0x000001b2161d7824 */ /* 0x040fe400078e02ff */
[----:B------:R-:W-:Y:S02]  /*78cc0*/  IMAD R22, R22, 0xd8, RZ ;  /* 0x000000d816167824 */ /* 0x000fe400078e02ff */
[----:B------:R-:W-:Y:S01]  /*78cd0*/  IMAD.MOV.U32 R19, RZ, RZ, c[0x0][0x1c8] ;  /* 0x00007200ff137624 */ /* 0x000fe200078e00ff */
[-C--:B------:R-:W-:Y:S02]  /*78ce0*/  LEA.HI.X.SX32 R15, R28, R3.reuse, 0x1, P0 ;  /* 0x000000031c0f7211 */ /* 0x080fe400000f0eff */
[-C--:B------:R-:W-:Y:S01]  /*78cf0*/  LEA.HI.X.SX32 R7, R22, R3.reuse, 0x1, P1 ;  /* 0x0000000316077211 */ /* 0x080fe200008f0eff */
[----:B------:R-:W-:Y:S01]  /*78d00*/  IMAD R22, R19, 0xd9, RZ ;  /* 0x000000d913167824 */ /* 0x000fe200078e02ff */
[----:B------:R-:W-:Y:S01]  /*78d10*/  IADD3 R28, P0, R29, R2, RZ ;  /* 0x000000021d1c7210 */ /* 0x000fe20007f1e0ff */
[----:B------:R0:W-:Y:S03]  /*78d20*/  STL.64 [R1+0x118], R14 ;  /* 0x0001180e01007387 */ /* 0x0001e60000100a00 */
[----:B------:R-:W-:Y:S01]  /*78d30*/  LEA.HI.X.SX32 R29, R22, R3, 0x1, P0 ;  /* 0x00000003161d7211 */ /* 0x000fe200000f0eff */
[----:B------:R1:W-:Y:S01]  /*78d40*/  STL.64 [R1+0x110], R6 ;  /* 0x0001100601007387 */ /* 0x0003e20000100a00 */
[----:B0-----:R-:W-:-:S03]  /*78d50*/  IMAD R15, R19, 0x1b4, RZ ;  /* 0x000001b4130f7824 */ /* 0x001fc600078e02ff */
[----:B------:R0:W-:Y:S01]  /*78d60*/  STL.64 [R1+0x108], R28 ;  /* 0x0001081c01007387 */ /* 0x0001e20000100a00 */
[----:B------:R-:W-:Y:S01]  /*78d70*/  IMAD R14, R19, 0xda, RZ ;  /* 0x000000da130e7824 */ /* 0x000fe200078e02ff */
[----:B-1----:R-:W-:Y:S01]  /*78d80*/  IADD3 R6, P1, R15, R2, RZ ;  /* 0x000000020f067210 */ /* 0x002fe20007f3e0ff */
[----:B------:R-:W-:-:S03]  /*78d90*/  IMAD R22, R19, 0x1b8, RZ ;  /* 0x000001b813167824 */ /* 0x000fc600078e02ff */
[----:B------:R-:W-:Y:S01]  /*78da0*/  LEA.HI.X.SX32 R7, R14, R3, 0x1, P1 ;  /* 0x000000030e077211 */ /* 0x000fe200008f0eff */
[C---:B0-----:R-:W-:Y:S02]  /*78db0*/  IMAD R29, R19.reuse, 0x1b6, RZ ;  /* 0x000001b6131d7824 */ /* 0x041fe400078e02ff */
[----:B------:R-:W-:-:S03]  /*78dc0*/  IMAD R14, R19, 0xdb, RZ ;  /* 0x000000db130e7824 */ /* 0x000fc600078e02ff */
[----:B------:R-:W-:Y:S01]  /*78dd0*/  IADD3 R28, P0, R29, R2, RZ ;  /* 0x000000021d1c7210 */ /* 0x000fe20007f1e0ff */
[C---:B------:R-:W-:Y:S01]  /*78de0*/  IMAD R18, R24.reuse, 0x1e2, RZ ;  /* 0x000001e218127824 */ /* 0x040fe200078e02ff */
[----:B------:R0:W-:Y:S01]  /*78df0*/  STL.64 [R1+0x100], R6 ;  /* 0x0001000601007387 */ /* 0x0001e20000100a00 */
[----:B------:R-:W-:Y:S01]  /*78e00*/  IMAD R19, R24, 0x1e6, RZ ;  /* 0x000001e618137824 */ /* 0x000fe200078e02ff */
[----:B------:R-:W-:-:S04]  /*78e10*/  LEA.HI.X.SX32 R29, R14, R3, 0x1, P0 ;  /* 0x000000030e1d7211 */ /* 0x000fc800000f0eff */
[----:B------:R-:W-:Y:S01]  /*78e20*/  STL.64 [R1+0x1e68], R18 ;  /* 0x001e681201007387 */ /* 0x000fe20000100a00 */
[----:B0-----:R-:W-:Y:S02]  /*78e30*/  IADD3 R6, P1, R22, R2, RZ ;  /* 0x0000000216067210 */ /* 0x001fe40007f3e0ff */
[----:B------:R-:W-:Y:S01]  /*78e40*/  MOV R22, c[0x0][0x1c8] ;  /* 0x0000720000167a02 */ /* 0x000fe20000000f00 */
[----:B------:R0:W-:Y:S01]  /*78e50*/  STL.64 [R1+0xf8], R28 ;  /* 0x0000f81c01007387 */ /* 0x0001e20000100a00 */
[----:B------:R-:W-:-:S03]  /*78e60*/  IMAD R14, R24, 0x1ba, RZ ;  /* 0x000001ba180e7824 */ /* 0x000fc600078e02ff */
[----:B0-----:R-:W-:Y:S01]  /*78e70*/  IMAD R29, R22, 0xdc, RZ ;  /* 0x000000dc161d7824 */ /* 0x001fe200078e02ff */
[----:B------:R-:W-:Y:S02]  /*78e80*/  MOV R28, c[0x0][0x1c8] ;  /* 0x00007200001c7a02 */ /* 0x000fe40000000f00 */
[----:B------:R-:W-:Y:S02]  /*78e90*/  IADD3 R18, P0, R14, R2, RZ ;  /* 0x000000020e127210 */ /* 0x000fe40007f1e0ff */
[----:B------:R-:W-:Y:S01]  /*78ea0*/  LEA.HI.X.SX32 R7, R29, R3, 0x1, P1 ;  /* 0x000000031d077211 */ /* 0x000fe200008f0eff */
[----:B------:R-:W-:Y:S02]  /*78eb0*/  IMAD R29, R28, 0xdd, RZ ;  /* 0x000000dd1c1d7824 */ /* 0x000fe400078e02ff */
[----:B------:R-:W-:-:S03]  /*78ec0*/  IMAD R14, R24, 0x1be, RZ ;  /* 0x000001be180e7824 */ /* 0x000fc600078e02ff */
[----:B------:R-:W-:Y:S01]  /*78ed0*/  LEA.HI.X.SX32 R19, R29, R3, 0x1, P0 ;  /* 0x000000031d137211 */ /* 0x000fe200000f0eff */
[----:B------:R-:W-:Y:S01]  /*78ee0*/  IMAD R22, R24, 0x1bc, RZ ;  /* 0x000001bc18167824 */ /* 0x000fe200078e02ff */
[----:B------:R0:W-:Y:S01]  /*78ef0*/  STL.64 [R1+0xf0], R6 ;  /* 0x0000f00601007387 */ /* 0x0001e20000100a00 */
[----:B------:R-:W-:-:S03]  /*78f00*/  IMAD R28, R28, 0xde, RZ ;  /* 0x000000de1c1c7824 */ /* 0x000fc600078e02ff */
[----:B------:R1:W-:Y:S01]  /*78f10*/  STL.64 [R1+0xe8], R18 ;  /* 0x0000e81201007387 */ /* 0x0003e20000100a00 */
[C---:B------:R-:W-:Y:S02]  /*78f20*/  IMAD R29, R24.reuse, 0x1c0, RZ ;  /* 0x000001c0181d7824 */ /* 0x040fe400078e02ff */
[----:B------:R-:W-:Y:S01]  /*78f30*/  IMAD R26, R24, 0xdf, RZ ;  /* 0x000000df181a7824 */ /* 0x000fe200078e02ff */
[-C--:B0-----:R-:W-:Y:S02]  /*78f40*/  IADD3 R6, P1, R22, R2.reuse, RZ ;  /* 0x0000000216067210 */ /* 0x081fe40007f3e0ff */
[----:B-1----:R-:W-:Y:S02]  /*78f50*/  IADD3 R18, P0, R14, R2, RZ ;  /* 0x000000020e127210 */ /* 0x002fe40007f1e0ff */
[----:B------:R-:W-:Y:S02]  /*78f60*/  MOV R14, c[0x0][0x1c8] ;  /* 0x00007200000e7a02 */ /* 0x000fe40000000f00 */
[----:B------:R-:W-:-:S02]  /*78f70*/  LEA.HI.X.SX32 R7, R28, R3, 0x1, P1 ;  /* 0x000000031c077211 */ /* 0x000fc400008f0eff */
[----:B------:R-:W-:Y:S01]  /*78f80*/  IADD3 R28, P1, R29, R2, RZ ;  /* 0x000000021d1c7210 */ /* 0x000fe20007f3e0ff */
[----:B------:R-:W-:Y:S01]  /*78f90*/  IMAD R14, R14, 0xe0, RZ ;  /* 0x000000e00e0e7824 */ /* 0x000fe200078e02ff */
[----:B------:R-:W-:Y:S01]  /*78fa0*/  LEA.HI.X.SX32 R19, R26, R3, 0x1, P0 ;  /* 0x000000031a137211 */ /* 0x000fe200000f0eff */
[----:B------:R-:W-:-:S03]  /*78fb0*/  IMAD R10, R24, 0x1c2, RZ ;  /* 0x000001c2180a7824 */ /* 0x000fc600078e02ff */
[----:B------:R-:W-:Y:S01]  /*78fc0*/  LEA.HI.X.SX32 R29, R14, R3, 0x1, P1 ;  /* 0x000000030e1d7211 */ /* 0x000fe200008f0eff */
[C---:B------:R-:W-:Y:S01]  /*78fd0*/  IMAD R21, R24.reuse, 0x1c4, RZ ;  /* 0x000001c418157824 */ /* 0x040fe200078e02ff */
[----:B------:R-:W-:Y:S01]  /*78fe0*/  MOV R14, c[0x0][0x1c8] ;  /* 0x00007200000e7a02 */ /* 0x000fe20000000f00 */
[----:B------:R0:W-:Y:S04]  /*78ff0*/  STL.64 [R1+0xe0], R6 ;  /* 0x0000e00601007387 */ /* 0x0001e80000100a00 */
[----:B------:R1:W-:Y:S04]  /*79000*/  STL.64 [R1+0xd8], R18 ;  /* 0x0000d81201007387 */ /* 0x0003e80000100a00 */
[----:B------:R2:W-:Y:S01]  /*79010*/  STL.64 [R1+0xd0], R28 ;  /* 0x0000d01c01007387 */ /* 0x0005e20000100a00 */
[----:B0-----:R-:W-:Y:S01]  /*79020*/  IMAD R6, R24, 0xe1, RZ ;  /* 0x000000e118067824 */ /* 0x001fe200078e02ff */
[-C--:B-1----:R-:W-:Y:S01]  /*79030*/  IADD3 R18, P0, R10, R2.reuse, RZ ;  /* 0x000000020a127210 */ /* 0x082fe20007f1e0ff */
[----:B------:R-:W-:Y:S01]  /*79040*/  IMAD R10, R14, 0xe2, RZ ;  /* 0x000000e20e0a7824 */ /* 0x000fe200078e02ff */
[----:B--2---:R-:W-:-:S02]  /*79050*/  IADD3 R28, P1, R21, R2, RZ ;  /* 0x00000002151c7210 */ /* 0x004fc40007f3e0ff */
[-C--:B------:R-:W-:Y:S02]  /*79060*/  LEA.HI.X.SX32 R19, R6, R3.reuse, 0x1, P0 ;  /* 0x0000000306137211 */ /* 0x080fe400000f0eff */
[----:B------:R-:W-:-:S03]  /*79070*/  LEA.HI.X.SX32 R29, R10, R3, 0x1, P1 ;  /* 0x000000030a1d7211 */ /* 0x000fc600008f0eff */
[----:B------:R-:W-:Y:S04]  /*79080*/  STL.64 [R1+0xc8], R18 ;  /* 0x0000c81201007387 */ /* 0x000fe80000100a00 */
[----:B------:R0:W-:Y:S04]  /*79090*/  STL.64 [R1+0xc0], R28 ;  /* 0x0000c01c01007387 */ /* 0x0001e80000100a00 */
[----:B0-----:R-:W2:Y:S01]  /*790a0*/  LDL.LU.64 R28, [R1+0x1e70] ;  /* 0x001e7000011c7983 */ /* 0x001ea20000300a00 */
[C---:B------:R-:W-:Y:S02]  /*790b0*/  IMAD R26, R24.reuse, 0x1c6, RZ ;  /* 0x000001c6181a7824 */ /* 0x040fe400078e02ff */
[----:B------:R-:W-:-:S03]  /*790c0*/  IMAD R14, R24, 0x1c8, RZ ;  /* 0x000001c8180e7824 */ /* 0x000fc600078e02ff */
[-C--:B------:R-:W-:Y:S01]  /*790d0*/  IADD3 R18, P0, R26, R2.reuse, RZ ;  /* 0x000000021a127210 */ /* 0x080fe20007f1e0ff */
[----:B------:R-:W-:Y:S01]  /*790e0*/  IMAD R15, R24, 0xf3, RZ ;  /* 0x000000f3180f7824 */ /* 0x000fe200078e02ff */
[----:B------:R-:W-:Y:S01]  /*790f0*/  IADD3 R26, P1, R14, R2, RZ ;  /* 0x000000020e1a7210 */ /* 0x000fe20007f3e0ff */
[----:B------:R-:W-:-:S05]  /*79100*/  IMAD R14, R24, 0x1ec, RZ ;  /* 0x000001ec180e7824 */ /* 0x000fca00078e02ff */
[----:B------:R0:W-:Y:S04]  /*79110*/  STL.64 [R1+0x1e60], R14 ;  /* 0x001e600e01007387 */ /* 0x0001e80000100a00 */
[----:B------:R1:W-:Y:S01]  /*79120*/  STL [R1+0xb0], R26 ;  /* 0x0000b01a01007387 */ /* 0x0003e20000100800 */
[C---:B------:R-:W-:Y:S01]  /*79130*/  IMAD R10, R24.reuse, 0x1ca, RZ ;  /* 0x000001ca180a7824 */ /* 0x040fe200078e02ff */
[----:B0-----:R-:W-:Y:S02]  /*79140*/  MOV R14, R26 ;  /* 0x0000001a000e7202 */ /* 0x001fe40000000f00 */
[----:B------:R-:W-:Y:S01]  /*79150*/  MOV R15, R27 ;  /* 0x0000001b000f7202 */ /* 0x000fe20000000f00 */
[----:B-1----:R-:W-:Y:S01]  /*79160*/  IMAD R26, R24, 0xe3, RZ ;  /* 0x000000e3181a7824 */ /* 0x002fe200078e02ff */
[----:B------:R-:W-:-:S04]  /*79170*/  MOV R27, c[0x0][0x1c8] ;  /* 0x00007200001b7a02 */ /* 0x000fc80000000f00 */
[-C--:B------:R-:W-:Y:S01]  /*79180*/  LEA.HI.X.SX32 R19, R26, R3.reuse, 0x1, P0 ;  /* 0x000000031a137211 */ /* 0x080fe200000f0eff */
[----:B------:R-:W-:Y:S02]  /*79190*/  IMAD R27, R27, 0xe4, RZ ;  /* 0x000000e41b1b7824 */ /* 0x000fe400078e02ff */
[C---:B------:R-:W-:Y:S02]  /*791a0*/  IMAD R26, R24.reuse, 0x1cc, RZ ;  /* 0x000001cc181a7824 */ /* 0x040fe400078e02ff */
[----:B------:R0:W-:Y:S01]  /*791b0*/  STL.64 [R1+0xb8], R18 ;  /* 0x0000b81201007387 */ /* 0x0001e20000100a00 */
[----:B------:R-:W-:Y:S01]  /*791c0*/  LEA.HI.X.SX32 R15, R27, R3, 0x1, P1 ;  /* 0x000000031b0f7211 */ /* 0x000fe200008f0eff */
[----:B------:R-:W-:Y:S01]  /*791d0*/  IMAD R27, R24, 0xe5, RZ ;  /* 0x000000e5181b7824 */ /* 0x000fe200078e02ff */
[-C--:B------:R-:W-:Y:S01]  /*791e0*/  IADD3 R14, P1, R26, R2.reuse, RZ ;  /* 0x000000021a0e7210 */ /* 0x080fe20007f3e0ff */
[----:B------:R-:W-:Y:S01]  /*791f0*/  IMAD R26, R24, 0xe7, RZ ;  /* 0x000000e7181a7824 */ /* 0x000fe200078e02ff */
[----:B0-----:R-:W-:Y:S01]  /*79200*/  IADD3 R18, P0, R10, R2, RZ ;  /* 0x000000020a127210 */ /* 0x001fe20007f1e0ff */
[----:B------:R-:W-:-:S03]  /*79210*/  IMAD.MOV.U32 R10, RZ, RZ, c[0x0][0x1c8] ;  /* 0x00007200ff0a7624 */ /* 0x000fc600078e00ff */
[-C--:B------:R-:W-:Y:S01]  /*79220*/  LEA.HI.X.SX32 R19, R27, R3.reuse, 0x1, P0 ;  /* 0x000000031b137211 */ /* 0x080fe200000f0eff */
[----:B------:R-:W-:Y:S01]  /*79230*/  IMAD R10, R10, 0xe6, RZ ;  /* 0x000000e60a0a7824 */ /* 0x000fe200078e02ff */
[----:B------:R-:W-:Y:S01]  /*79240*/  MOV R27, c[0x0][0x1c8] ;  /* 0x00007200001b7a02 */ /* 0x000fe20000000f00 */
[----:B------:R0:W-:Y:S04]  /*79250*/  STL [R1+0xb4], R15 ;  /* 0x0000b40f01007387 */ /* 0x0001e80000100800 */
[----:B------:R1:W-:Y:S01]  /*79260*/  STL.64 [R1+0xa8], R18 ;  /* 0x0000a81201007387 */ /* 0x0003e20000100a00 */
[----:B0-----:R-:W-:Y:S01]  /*79270*/  LEA.HI.X.SX32 R15, R10, R3, 0x1, P1 ;  /* 0x000000030a0f7211 */ /* 0x001fe200008f0eff */
[----:B------:R-:W-:-:S04]  /*79280*/  IMAD R10, R24, 0x1d2, RZ ;  /* 0x000001d2180a7824 */ /* 0x000fc800078e02ff */
[----:B------:R0:W-:Y:S01]  /*79290*/  STL.64 [R1+0xa0], R14 ;  /* 0x0000a00e01007387 */ /* 0x0001e20000100a00 */
[C---:B------:R-:W-:Y:S02]  /*792a0*/  IMAD R0, R24.reuse, 0x1d6, RZ ;  /* 0x000001d618007824 */ /* 0x040fe400078e02ff */
[C---:B------:R-:W-:Y:S02]  /*792b0*/  IMAD R4, R24.reuse, 0x1d8, RZ ;  /* 0x000001d818047824 */ /* 0x040fe400078e02ff */
[C---:B------:R-:W-:Y:S02]  /*792c0*/  IMAD R8, R24.reuse, 0x1da, RZ ;  /* 0x000001da18087824 */ /* 0x040fe400078e02ff */
[C---:B------:R-:W-:Y:S02]  /*792d0*/  IMAD R12, R24.reuse, 0x1dc, RZ ;  /* 0x000001dc180c7824 */ /* 0x040fe400078e02ff */
[----:B------:R-:W-:Y:S01]  /*792e0*/  IMAD R23, R24, 0xed, RZ ;  /* 0x000000ed18177824 */ /* 0x000fe200078e02ff */
[----:B--2---:R-:W-:-:S02]  /*792f0*/  IADD3 R28, P0, R28, R2, RZ ;  /* 0x000000021c1c7210 */ /* 0x004fc40007f1e0ff */
[-C--:B-1----:R-:W-:Y:S02]  /*79300*/  IADD3 R18, P1, R29, R2.reuse, RZ ;  /* 0x000000021d127210 */ /* 0x082fe40007f3e0ff */
[-C--:B------:R-:W-:Y:S01]  /*79310*/  LEA.HI.X.SX32 R29, R26, R3.reuse, 0x1, P0 ;  /* 0x000000031a1d7211 */ /* 0x080fe200000f0eff */
[----:B------:R-:W-:Y:S01]  /*79320*/  IMAD R26, R27, 0xe8, RZ ;  /* 0x000000e81b1a7824 */ /* 0x000fe200078e02ff */
[----:B0-----:R-:W-:Y:S01]  /*79330*/  IADD3 R14, P0, R10, R2, RZ ;  /* 0x000000020a0e7210 */ /* 0x001fe20007f1e0ff */
[----:B------:R-:W-:Y:S01]  /*79340*/  IMAD R27, R24, 0x1d4, RZ ;  /* 0x000001d4181b7824 */ /* 0x000fe200078e02ff */
[----:B------:R-:W-:Y:S02]  /*79350*/  MOV R10, c[0x0][0x1c8] ;  /* 0x00007200000a7a02 */ /* 0x000fe40000000f00 */
[----:B------:R-:W-:Y:S01]  /*79360*/  LEA.HI.X.SX32 R19, R26, R3, 0x1, P1 ;  /* 0x000000031a137211 */ /* 0x000fe200008f0eff */
[----:B------:R-:W-:Y:S01]  /*79370*/  STL.64 [R1+0x1d68], R28 ;  /* 0x001d681c01007387 */ /* 0x000fe20000100a00 */
[----:B------:R-:W-:-:S03]  /*79380*/  IMAD R26, R24, 0xe9, RZ ;  /* 0x000000e9181a7824 */ /* 0x000fc600078e02ff */
[----:B------:R0:W-:Y:S02]  /*79390*/  STL.64 [R1+0x308], R18 ;  /* 0x0003081201007387 */ /* 0x0001e40000100a00 */
[----:B------:R-:W-:Y:S02]  /*793a0*/  LEA.HI.X.SX32 R15, R26, R3, 0x1, P0 ;  /* 0x000000031a0f7211 */ /* 0x000fe400000f0eff */
[----:B0-----:R-:W-:Y:S01]  /*793b0*/  IADD3 R18, P1, R27, R2, RZ ;  /* 0x000000021b127210 */ /* 0x001fe20007f3e0ff */
[----:B------:R-:W-:Y:S01]  /*793c0*/  IMAD R27, R10, 0xea, RZ ;  /* 0x000000ea0a1b7824 */ /* 0x000fe200078e02ff */
[----:B------:R-:W-:-:S04]  /*793d0*/  MOV R28, c[0x0][0x1c8] ;  /* 0x00007200001c7a02 */ /* 0x000fc80000000f00 */
[-C--:B------:R-:W-:Y:S01]  /*793e0*/  LEA.HI.X.SX32 R19, R27, R3.reuse, 0x1, P1 ;  /* 0x000000031b137211 */ /* 0x080fe200008f0eff */
[----:B------:R0:W-:Y:S01]  /*793f0*/  STL.64 [R1+0x320], R14 ;  /* 0x0003200e01007387 */ /* 0x0001e20000100a00 */
[----:B------:R-:W-:Y:S02]  /*79400*/  IMAD R26, R24, 0xeb, RZ ;  /* 0x000000eb181a7824 */ /* 0x000fe400078e02ff */
[----:B------:R-:W-:Y:S01]  /*79410*/  IMAD R28, R28, 0xec, RZ ;  /* 0x000000ec1c1c7824 */ /* 0x000fe200078e02ff */
[----:B------:R1:W-:Y:S01]  /*79420*/  STL.64 [R1+0x318], R18 ;  /* 0x0003181201007387 */ /* 0x0003e20000100a00 */
[-C--:B0-----:R-:W-:Y:S02]  /*79430*/  IADD3 R14, P0, R0, R2.reuse, RZ ;  /* 0x00000002000e7210 */ /* 0x081fe40007f1e0ff */
[----:B-1----:R-:W-:Y:S02]  /*79440*/  IADD3 R18, P1, R4, R2, RZ ;  /* 0x0000000204127210 */ /* 0x002fe40007f3e0ff */
[----:B------:R-:W-:-:S02]  /*79450*/  LEA.HI.X.SX32 R15, R26, R3, 0x1, P0 ;  /* 0x000000031a0f7211 */ /* 0x000fc400000f0eff */
[----:B------:R-:W-:Y:S02]  /*79460*/  MOV R26, c[0x0][0x1c8] ;  /* 0x00007200001a7a02 */ /* 0x000fe40000000f00 */
[----:B------:R-:W-:Y:S01]  /*79470*/  LEA.HI.X.SX32 R19, R28, R3, 0x1, P1 ;  /* 0x000000031c137211 */ /* 0x000fe200008f0eff */
[----:B------:R0:W-:Y:S02]  /*79480*/  STL.64 [R1+0x310], R14 ;  /* 0x0003100e01007387 */ /* 0x0001e40000100a00 */
[----:B------:R-:W-:Y:S02]  /*79490*/  IMAD R28, R26, 0xee, RZ ;  /* 0x000000ee1a1c7824 */ /* 0x000fe400078e02ff */
[----:B------:R1:W-:Y:S01]  /*794a0*/  STL.64 [R1+0x328], R18 ;  /* 0x0003281201007387 */ /* 0x0003e20000100a00 */
[-C--:B0-----:R-:W-:Y:S02]  /*794b0*/  IADD3 R14, P0, R8, R2.reuse, RZ ;  /* 0x00000002080e7210 */ /* 0x081fe40007f1e0ff */
[----:B-1----:R-:W-:-:S02]  /*794c0*/  IADD3 R18, P1, R12, R2, RZ ;  /* 0x000000020c127210 */ /* 0x002fc40007f3e0ff */
[-C--:B------:R-:W-:Y:S02]  /*794d0*/  LEA.HI.X.SX32 R15, R23, R3.reuse, 0x1, P0 ;  /* 0x00000003170f7211 */ /* 0x080fe400000f0eff */
[----:B------:R-:W-:-:S03]  /*794e0*/  LEA.HI.X.SX32 R19, R28, R3, 0x1, P1 ;  /* 0x000000031c137211 */ /* 0x000fc600008f0eff */
[----:B------:R-:W-:Y:S04]  /*794f0*/  STL.64 [R1+0x348], R14 ;  /* 0x0003480e01007387 */ /* 0x000fe80000100a00 */
[----:B------:R0:W-:Y:S04]  /*79500*/  STL.64 [R1+0x340], R18 ;  /* 0x0003401201007387 */ /* 0x0001e80000100a00 */
[----:B0-----:R-:W2:Y:S01]  /*79510*/  LDL.LU.64 R18, [R1+0x1e68] ;  /* 0x001e680001127983 */ /* 0x001ea20000300a00 */
[C---:B------:R-:W-:Y:S02]  /*79520*/  IMAD R16, R24.reuse, 0x1de, RZ ;  /* 0x000001de18107824 */ /* 0x040fe400078e02ff */
[----:B------:R-:W-:-:S03]  /*79530*/  IMAD R11, R24, 0xef, RZ ;  /* 0x000000ef180b7824 */ /* 0x000fc600078e02ff */
[----:B------:R-:W-:Y:S01]  /*79540*/  IADD3 R14, P0, R16, R2, RZ ;  /* 0x00000002100e7210 */ /* 0x000fe20007f1e0ff */
[----:B------:R-:W-:-:S03]  /*79550*/  IMAD R17, R24, 0x1e0, RZ ;  /* 0x000001e018117824 */ /* 0x000fc600078e02ff */
[-C--:B------:R-:W-:Y:S01]  /*79560*/  LEA.HI.X.SX32 R15, R11, R3.reuse, 0x1, P0 ;  /* 0x000000030b0f7211 */ /* 0x080fe200000f0eff */
[----:B------:R-:W-:Y:S01]  /*79570*/  IMAD R26, R26, 0xf0, RZ ;  /* 0x000000f01a1a7824 */ /* 0x000fe200078e02ff */
[----:B------:R-:W-:Y:S01]  /*79580*/  IADD3 R16, P1, R17, R2, RZ ;  /* 0x0000000211107210 */ /* 0x000fe20007f3e0ff */
[----:B------:R-:W-:Y:S02]  /*79590*/  IMAD R28, R24, 0xf1, RZ ;  /* 0x000000f1181c7824 */ /* 0x000fe400078e02ff */
[----:B------:R2:W-:Y:S01]  /*795a0*/  STL.64 [R1+0x338], R14 ;  /* 0x0003380e01007387 */ /* 0x0005e20000100a00 */
[----:B------:R-:W-:-:S05]  /*795b0*/  LEA.HI.X.SX32 R17, R26, R3, 0x1, P1 ;  /* 0x000000031a117211 */ /* 0x000fca00008f0eff */
[----:B------:R-:W-:Y:S01]  /*795c0*/  STL.64 [R1+0x350], R16 ;  /* 0x0003501001007387 */ /* 0x000fe20000100a00 */
[----:B------:R-:W-:Y:S01]  /*795d0*/  MOV R11, c[0x0][0x1c8] ;  /* 0x00007200000b7a02 */ /* 0x000fe20000000f00 */
[----:B------:R-:W-:Y:S01]  /*795e0*/  IMAD R20, R24, 0x1e4, RZ ;  /* 0x000001e418147824 */ /* 0x000fe200078e02ff */
[----:B--2---:R-:W-:-:S04]  /*795f0*/  IADD3 R14, P0, R18, R2, RZ ;  /* 0x00000002120e7210 */ /* 0x004fc80007f1e0ff */
[----:B------:R-:W-:-:S05]  /*79600*/  LEA.HI.X.SX32 R15, R28, R3, 0x1, P0 ;  /* 0x000000031c0f7211 */ /* 0x000fca00000f0eff */
[----:B------:R0:W-:Y:S04]  /*79610*/  STL.64 [R1+0x370], R14 ;  /* 0x0003700e01007387 */ /* 0x0001e80000100a00 */
[----:B0-----:R-:W2:Y:S01]  /*79620*/  LDL.LU.64 R14, [R1+0x1e60] ;  /* 0x001e6000010e7983 */ /* 0x001ea20000300a00 */
[----:B------:R-:W-:Y:S01]  /*79630*/  IMAD R11, R11, 0xf2, RZ ;  /* 0x000000f20b0b7824 */ /* 0x000fe200078e02ff */
[----:B------:R-:W-:-:S04]  /*79640*/  IADD3 R16, P1, R20, R2, RZ ;  /* 0x0000000214107210 */ /* 0x000fc80007f3e0ff */
[----:B------:R-:W-:Y:S02]  /*79650*/  LEA.HI.X.SX32 R17, R11, R3, 0x1, P1 ;  /* 0x000000030b117211 */ /* 0x000fe400008f0eff */
[----:B------:R-:W0:Y:S01]  /*79660*/  S2R R11, SR_TID.X ;  /* 0x00000000000b7919 */ /* 0x000e220000002100 */
[----:B------:R-:W-:Y:S01]  /*79670*/  IADD3 R18, P0, R19, R2, RZ ;  /* 0x0000000213127210 */ /* 0x000fe20007f1e0ff */
[----:B------:R-:W-:Y:S02]  /*79680*/  IMAD R22, R24, 0x1e8, RZ ;  /* 0x000001e818167824 */ /* 0x000fe400078e02ff */
[----:B------:R1:W-:Y:S01]  /*79690*/  STL.64 [R1+0x368], R16 ;  /* 0x0003681001007387 */ /* 0x0003e20000100a00 */
[C---:B0-----:R-:W-:Y:S02]  /*796a0*/  LOP3.LUT R28, R11.reuse, 0x7f, RZ, 0xc0, !PT ;  /* 0x0000007f0b1c7812 */ /* 0x041fe400078ec0ff */
[----:B------:R-:W-:-:S04]  /*796b0*/  SHF.L.U32 R11, R11, 0xc, RZ ;  /* 0x0000000c0b0b7819 */ /* 0x000fc800000006ff */
[----:B------:R-:W-:Y:S02]  /*796c0*/  LOP3.LUT R11, R11, 0x6000, RZ, 0xc0, !PT ;  /* 0x000060000b0b7812 */ /* 0x000fe400078ec0ff */
[----:B-1----:R-:W-:-:S03]  /*796d0*/  IADD3 R16, P1, R22, R2, RZ ;  /* 0x0000000216107210 */ /* 0x002fc60007f3e0ff */
[----:B------:R-:W-:-:S05]  /*796e0*/  IMAD R11, R28, 0x10, R11 ;  /* 0x000000101c0b7824 */ /* 0x000fca00078e020b */
[----:B------:R-:W-:Y:S01]  /*796f0*/  LOP3.LUT R11, R11, 0x40, RZ, 0x3c, !PT ;  /* 0x000000400b0b7812 */ /* 0x000fe200078e3cff */
[C---:B------:R-:W-:Y:S02]  /*79700*/  IMAD R21, R24.reuse, 0x1ea, RZ ;  /* 0x000001ea18157824 */ /* 0x040fe400078e02ff */
[C---:B------:R-:W-:Y:S02]  /*79710*/  IMAD R7, R24.reuse, 0xf5, RZ ;  /* 0x000000f518077824 */ /* 0x040fe400078e02ff */
[C---:B------:R-:W-:Y:S02]  /*79720*/  IMAD R6, R24.reuse, 0x1ee, RZ ;  /* 0x000001ee18067824 */ /* 0x040fe400078e02ff */
[C---:B------:R-:W-:Y:S02]  /*79730*/  IMAD R10, R24.reuse, 0x1f0, RZ ;  /* 0x000001f0180a7824 */ /* 0x040fe400078e02ff */
[C---:B------:R-:W-:Y:S02]  /*79740*/  IMAD R4, R24.reuse, 0x1f2, RZ ;  /* 0x000001f218047824 */ /* 0x040fe400078e02ff */
[----:B------:R-:W-:-:S02]  /*79750*/  IMAD R27, R24, 0xf9, RZ ;  /* 0x000000f9181b7824 */ /* 0x000fc400078e02ff */
[C---:B------:R-:W-:Y:S02]  /*79760*/  IMAD R12, R24.reuse, 0x1f4, RZ ;  /* 0x000001f4180c7824 */ /* 0x040fe400078e02ff */
[C---:B------:R-:W-:Y:S02]  /*79770*/  IMAD R8, R24.reuse, 0x1f6, RZ ;  /* 0x000001f618087824 */ /* 0x040fe400078e02ff */
[----:B------:R-:W-:Y:S01]  /*79780*/  IMAD R26, R24, 0xfb, RZ ;  /* 0x000000fb181a7824 */ /* 0x000fe200078e02ff */
[----:B--2---:R-:W-:Y:S02]  /*79790*/  LEA.HI.X.SX32 R19, R15, R3, 0x1, P0 ;  /* 0x000000030f137211 */ /* 0x004fe400000f0eff */
[----:B------:R-:W-:-:S05]  /*797a0*/  MOV R15, c[0x0][0x1c8] ;  /* 0x00007200000f7a02 */ /* 0x000fca0000000f00 */
[----:B------:R-:W-:Y:S01]  /*797b0*/  IMAD R15, R15, 0xf4, RZ ;  /* 0x000000f40f0f7824 */ /* 0x000fe200078e02ff */
[----:B------:R-:W-:Y:S04]  /*797c0*/  STL.64 [R1+0x360], R18 ;  /* 0x0003601201007387 */ /* 0x000fe80000100a00 */
[----:B------:R-:W-:Y:S02]  /*797d0*/  LEA.HI.X.SX32 R17, R15, R3, 0x1, P1 ;  /* 0x000000030f117211 */ /* 0x000fe400008f0eff */
[----:B------:R-:W2:Y:S04]  /*797e0*/  LDL.LU R15, [R1+0x330] ;  /* 0x00033000010f7983 */ /* 0x000ea80000300800 */
[----:B------:R-:W-:Y:S04]  /*797f0*/  STL.64 [R1+0x378], R16 ;  /* 0x0003781001007387 */ /* 0x000fe80000100a00 */
[----:B------:R0:W1:Y:S04]  /*79800*/  LDS.128 R16, [R11+0x1800] ;  /* 0x001800000b107984 */ /* 0x0000680000000c00 */
[----:B0-----:R-:W0:Y:S01]  /*79810*/  S2R R11, SR_TID.X ;  /* 0x00000000000b7919 */ /* 0x001e220000002100 */
[----:B------:R-:W-:-:S02]  /*79820*/  IADD3 R28, P1, R14, R2, RZ ;  /* 0x000000020e1c7210 */ /* 0x000fc40007f3e0ff */
[----:B------:R-:W-:-:S04]  /*79830*/  IADD3 R20, P0, R21, R2, RZ ;  /* 0x0000000215147210 */ /* 0x000fc80007f1e0ff */
[----:B------:R-:W-:Y:S02]  /*79840*/  LEA.HI.X.SX32 R21, R7, R3, 0x1, P0 ;  /* 0x0000000307157211 */ /* 0x000fe400000f0eff */
[C---:B0-----:R-:W-:Y:S02]  /*79850*/  LOP3.LUT R14, R11.reuse, 0x7f, RZ, 0xc0, !PT ;  /* 0x0000007f0b0e7812 */ /* 0x041fe400078ec0ff */
[----:B------:R-:W-:-:S04]  /*79860*/  SHF.L.U32 R11, R11, 0xc, RZ ;  /* 0x0000000c0b0b7819 */ /* 0x000fc800000006ff */
[----:B------:R-:W-:-:S04]  /*79870*/  LOP3.LUT R11, R11, 0x6000, RZ, 0xc0, !PT ;  /* 0x000060000b0b7812 */ /* 0x000fc800078ec0ff */
[----:B------:R-:W-:Y:S01]  /*79880*/  LEA R11, R14, R11, 0x4 ;  /* 0x0000000b0e0b7211 */ /* 0x000fe200078e20ff */
[----:B-1----:R-:W-:Y:S03]  /*79890*/  STL [R1+0x1d10], R19 ;  /* 0x001d101301007387 */ /* 0x002fe60000100800 */
[----:B------:R-:W-:Y:S01]  /*798a0*/  LOP3.LUT R11, R11, 0x60, RZ, 0x3c, !PT ;  /* 0x000000600b0b7812 */ /* 0x000fe200078e3cff */
[----:B------:R-:W-:Y:S04]  /*798b0*/  STL [R1+0x1d88], R18 ;  /* 0x001d881201007387 */ /* 0x000fe80000100800 */
[----:B------:R-:W-:Y:S04]  /*798c0*/  STL.64 [R1+0x398], R20 ;  /* 0x0003981401007387 */ /* 0x000fe80000100a00 */
[----:B------:R0:W1:Y:S01]  /*798d0*/  LDS.128 R20, [R11+0x1800] ;  /* 0x001800000b147984 */ /* 0x0000620000000c00 */
[----:B------:R-:W-:-:S03]  /*798e0*/  MOV R14, c[0x0][0x1c8] ;  /* 0x00007200000e7a02 */ /* 0x000fc60000000f00 */
[----:B------:R-:W-:Y:S01]  /*798f0*/  STL [R1+0x390], R28 ;  /* 0x0003901c01007387 */ /* 0x000fe20000100800 */
[----:B------:R-:W-:Y:S01]  /*79900*/  IADD3 R6, P0, R6, R2, RZ ;  /* 0x0000000206067210 */ /* 0x000fe20007f1e0ff */
[----:B0-----:R-:W-:Y:S01]  /*79910*/  IMAD R11, R14, 0xf6, RZ ;  /* 0x000000f60e0b7824 */ /* 0x001fe200078e02ff */
[----:B------:R-:W-:-:S05]  /*79920*/  MOV R19, c[0x0][0x1c8] ;  /* 0x0000720000137a02 */ /* 0x000fca0000000f00 */
[----:B------:R-:W-:Y:S01]  /*79930*/  IMAD R0, R19, 0x1f8, RZ ;  /* 0x000001f813007824 */ /* 0x000fe200078e02ff */
[----:B-1----:R0:W-:Y:S02]  /*79940*/  STL.64 [R1+0x1d90], R22 ;  /* 0x001d901601007387 */ /* 0x0021e40000100a00 */
[----:B0-----:R-:W-:Y:S01]  /*79950*/  MOV R23, R29 ;  /* 0x0000001d00177202 */ /* 0x001fe20000000f00 */
[----:B------:R-:W-:Y:S01]  /*79960*/  IMAD R29, R24, 0xf7, RZ ;  /* 0x000000f7181d7824 */ /* 0x000fe200078e02ff */
[-C--:B------:R-:W-:Y:S02]  /*79970*/  LEA.HI.X.SX32 R23, R11, R3.reuse, 0x1, P1 ;  /* 0x000000030b177211 */ /* 0x080fe400008f0eff */
[----:B------:R-:W-:Y:S02]  /*79980*/  IADD3 R10, P1, R10, R2, RZ ;  /* 0x000000020a0a7210 */ /* 0x000fe40007f3e0ff */
[-C--:B------:R-:W-:Y:S01]  /*79990*/  LEA.HI.X.SX32 R7, R29, R3.reuse, 0x1, P0 ;  /* 0x000000031d077211 */ /* 0x080fe200000f0eff */
[C---:B------:R-:W-:Y:S01]  /*799a0*/  IMAD R29, R14.reuse, 0xf8, RZ ;  /* 0x000000f80e1d7824 */ /* 0x040fe200078e02ff */
[----:B------:R-:W-:Y:S04]  /*799b0*/  STL [R1+0x394], R23 ;  /* 0x0003941701007387 */ /* 0x000fe80000100800 */
[----:B------:R0:W-:Y:S01]  /*799c0*/  STL.64 [R1+0x388], R6 ;  /* 0x0003880601007387 */ /* 0x0001e20000100a00 */
[----:B------:R-:W-:Y:S01]  /*799d0*/  LEA.HI.X.SX32 R11, R29, R3, 0x1, P1 ;  /* 0x000000031d0b7211 */ /* 0x000fe200008f0eff */
[----:B------:R-:W-:-:S04]  /*799e0*/  IMAD R14, R14, 0xfa, RZ ;  /* 0x000000fa0e0e7824 */ /* 0x000fc800078e02ff */
[----:B------:R1:W-:Y:S01]  /*799f0*/  STL.64 [R1+0x3a0], R10 ;  /* 0x0003a00a01007387 */ /* 0x0003e20000100a00 */
[----:B0-----:R-:W-:-:S04]  /*79a00*/  IADD3 R6, P0, R4, R2, RZ ;  /* 0x0000000204067210 */ /* 0x001fc80007f1e0ff */
[-C--:B------:R-:W-:Y:S02]  /*79a10*/  LEA.HI.X.SX32 R7, R27, R3.reuse, 0x1, P0 ;  /* 0x000000031b077211 */ /* 0x080fe400000f0eff */
[----:B-1----:R-:W-:Y:S01]  /*79a20*/  IADD3 R10, P1, R12, R2, RZ ;  /* 0x000000020c0a7210 */ /* 0x002fe20007f3e0ff */
[----:B------:R-:W-:Y:S03]  /*79a30*/  STL [R1+0x1e28], R13 ;  /* 0x001e280d01007387 */ /* 0x000fe60000100800 */
[----:B------:R-:W-:Y:S01]  /*79a40*/  LEA.HI.X.SX32 R11, R14, R3, 0x1, P1 ;  /* 0x000000030e0b7211 */ /* 0x000fe200008f0eff */
[----:B------:R0:W-:Y:S01]  /*79a50*/  STL.64 [R1+0x3b8], R6 ;  /* 0x0003b80601007387 */ /* 0x0001e20000100a00 */
[----:B------:R-:W-:Y:S01]  /*79a60*/  MOV R14, c[0x0][0x1c8] ;  /* 0x00007200000e7a02 */ /* 0x000fe20000000f00 */
[----:B------:R-:W-:Y:S01]  /*79a70*/  IMAD R4, R19, 0x1fa, RZ ;  /* 0x000001fa13047824 */ /* 0x000fe200078e02ff */
[----:B------:R-:W-:Y:S01]  /*79a80*/  MOV R22, R28 ;  /* 0x0000001c00167202 */ /* 0x000fe20000000f00 */
[----:B------:R1:W-:Y:S02]  /*79a90*/  STL.64 [R1+0x3b0], R10 ;  /* 0x0003b00a01007387 */ /* 0x0003e40000100a00 */
[----:B------:R-:W-:-:S02]  /*79aa0*/  IMAD R14, R14, 0xfc, RZ ;  /* 0x000000fc0e0e7824 */ /* 0x000fc400078e02ff */
[----:B------:R-:W3:Y:S01]  /*79ab0*/  LDL.LU.64 R28, [R1+0x2f8] ;  /* 0x0002f800011c7983 */ /* 0x000ee20000300a00 */
[----:B0-----:R-:W-:-:S04]  /*79ac0*/  IADD3 R6, P0, R8, R2, RZ ;  /* 0x0000000208067210 */ /* 0x001fc80007f1e0ff */
[-C--:B------:R-:W-:Y:S02]  /*79ad0*/  LEA.HI.X.SX32 R7, R26, R3.reuse, 0x1, P0 ;  /* 0x000000031a077211 */ /* 0x080fe400000f0eff */
[----:B-1----:R-:W-:Y:S01]  /*79ae0*/  IADD3 R10, P1, R0, R2, RZ ;  /* 0x00000002000a7210 */ /* 0x002fe20007f3e0ff */
[----:B------:R-:W-:Y:S02]  /*79af0*/  IMAD R8, R19, 0xfd, RZ ;  /* 0x000000fd13087824 */ /* 0x000fe400078e02ff */
[----:B------:R0:W-:Y:S01]  /*79b00*/  STL.64 [R1+0x3a8], R6 ;  /* 0x0003a80601007387 */ /* 0x0001e20000100a00 */
[----:B------:R-:W-:-:S03]  /*79b10*/  LEA.HI.X.SX32 R11, R14, R3, 0x1, P1 ;  /* 0x000000030e0b7211 */ /* 0x000fc600008f0eff */
[----:B------:R-:W-:Y:S04]  /*79b20*/  STL [R1+0x1e20], R5 ;  /* 0x001e200501007387 */ /* 0x000fe80000100800 */
[----:B------:R-:W4:Y:S01]  /*79b30*/  LDL.LU.64 R26, [R1+0x2f0] ;  /* 0x0002f000011a7983 */ /* 0x000f220000300a00 */
[----:B0-----:R-:W-:-:S03]  /*79b40*/  IADD3 R6, P0, R4, R2, RZ ;  /* 0x0000000204067210 */ /* 0x001fc60007f1e0ff */
[----:B------:R-:W-:Y:S01]  /*79b50*/  STL.64 [R1+0x380], R10 ;  /* 0x0003800a01007387 */ /* 0x000fe20000100a00 */
[----:B------:R-:W-:-:S03]  /*79b60*/  LEA.HI.X.SX32 R7, R8, R3, 0x1, P0 ;  /* 0x0000000308077211 */ /* 0x000fc600000f0eff */
[----:B------:R-:W5:Y:S04]  /*79b70*/  LDL.LU R14, [R1+0x54] ;  /* 0x00005400010e7983 */ /* 0x000f680000300800 */
[----:B------:R-:W-:Y:S04]  /*79b80*/  STL [R1+0x1e24], R9 ;  /* 0x001e240901007387 */ /* 0x000fe80000100800 */
[----:B------:R0:W-:Y:S04]  /*79b90*/  STL.64 [R1+0x358], R6 ;  /* 0x0003580601007387 */ /* 0x0001e80000100a00 */
[----:B0-----:R-:W2:Y:S01]  /*79ba0*/  LDL.LU.64 R6, [R1+0x2e0] ;  /* 0x0002e00001067983 */ /* 0x001ea20000300a00 */
[----:B------:R-:W-:-:S02]  /*79bb0*/  IMAD R0, R19, 0x1fc, RZ ;  /* 0x000001fc13007824 */ /* 0x000fc400078e02ff */
[----:B------:R-:W-:-:S03]  /*79bc0*/  IMAD R24, R24, 0xfe, RZ ;  /* 0x000000fe18187824 */ /* 0x000fc600078e02ff */
[----:B------:R-:W-:-:S04]  /*79bd0*/  IADD3 R4, P0, R0, R2, RZ ;  /* 0x0000000200047210 */ /* 0x000fc80007f1e0ff */
[----:B------:R-:W-:Y:S01]  /*79be0*/  LEA.HI.X.SX32 R5, R24, R3, 0x1, P0 ;  /* 0x0000000318057211 */ /* 0x000fe200000f0eff */
[----:B--2---:R0:W-:Y:S04]  /*79bf0*/  STL.64 [R1+0x1e50], R6 ;  /* 0x001e500601007387 */ /* 0x0041e80000100a00 */
[----:B0-----:R-:W2:Y:S04]  /*79c00*/  LDL.LU.64 R6, [R1+0x2e8] ;  /* 0x0002e80001067983 */ /* 0x001ea80000300a00 */
[----:B------:R-:W-:Y:S04]  /*79c10*/  STL.64 [R1+0x330], R4 ;  /* 0x0003300401007387 */ /* 0x000fe80000100a00 */
[----:B------:R-:W2:Y:S04]  /*79c20*/  LDL.LU R11, [R1+0x94] ;  /* 0x00009400010b7983 */ /* 0x000ea80000300800 */
[----:B------:R-:W2:Y:S04]  /*79c30*/  LDL.LU.64 R12, [R1+0x2b8] ;  /* 0x0002b800010c7983 */ /* 0x000ea80000300a00 */
[----:B--2---:R0:W-:Y:S04]  /*79c40*/  STL.64 [R1+0x1e30], R12 ;  /* 0x001e300c01007387 */ /* 0x0041e80000100a00 */
[----:B0-----:R-:W2:Y:S04]  /*79c50*/  LDL.LU.64 R12, [R1+0x2c0] ;  /* 0x0002c000010c7983 */ /* 0x001ea80000300a00 */
[----:B--2---:R0:W-:Y:S04]  /*79c60*/  STL.64 [R1+0x1e38], R12 ;  /* 0x001e380c01007387 */ /* 0x0041e80000100a00 */
[----:B0-----:R-:W2:Y:S04]  /*79c70*/  LDL.LU.64 R12, [R1+0x2c8] ;  /* 0x0002c800010c7983 */ /* 0x001ea80000300a00 */
[----:B------:R-:W0:Y:S01]  /*79c80*/  S2R R24, SR_TID.X ;  /* 0x0000000000187919 */ /* 0x000e220000002100 */
[----:B------:R-:W-:-:S03]  /*79c90*/  FSETP.NEU.AND P1, PT, R15, RZ, PT ;  /* 0x000000ff0f00720b */ /* 0x000fc60003f2d000 */
[----:B------:R-:W1:Y:S01]  /*79ca0*/  S2R R15, SR_TID.X ;  /* 0x00000000000f7919 */ /* 0x000e620000002100 */
[----:B------:R-:W-:-:S03]  /*79cb0*/  IMAD R0, R19, 0x1fe, RZ ;  /* 0x000001fe13007824 */ /* 0x000fc600078e02ff */
[----:B--2---:R2:W-:Y:S04]  /*79cc0*/  STL.64 [R1+0x1e40], R12 ;  /* 0x001e400c01007387 */ /* 0x0045e80000100a00 */
[----:B--2---:R-:W2:Y:S01]  /*79cd0*/  LDL.LU.64 R12, [R1+0x2d0] ;  /* 0x0002d000010c7983 */ /* 0x004ea20000300a00 */
[----:B0-----:R-:W-:Y:S01]  /*79ce0*/  IMAD.SHL.U32 R24, R24, 0x10, RZ ;  /* 0x0000001018187824 */ /* 0x001fe200078e00ff */
[----:B------:R-:W-:Y:S01]  /*79cf0*/  IADD3 R8, P0, R0, R2, RZ ;  /* 0x0000000200087210 */ /* 0x000fe20007f1e0ff */
[----:B------:R-:W-:Y:S01]  /*79d00*/  IMAD R2, R19, 0xff, RZ ;  /* 0x000000ff13027824 */ /* 0x000fe200078e02ff */
[----:B-1----:R-:W-:Y:S02]  /*79d10*/  LOP3.LUT R10, R15, 0x60, RZ, 0xc0, !PT ;  /* 0x000000600f0a7812 */ /* 0x002fe400078ec0ff */
[----:B------:R-:W-:-:S02]  /*79d20*/  LOP3.LUT R18, R24, 0x70, RZ, 0xc0, !PT ;  /* 0x0000007018127812 */ /* 0x000fc400078ec0ff */
[----:B------:R-:W-:Y:S02]  /*79d30*/  LEA.HI.X.SX32 R9, R2, R3, 0x1, P0 ;  /* 0x0000000302097211 */ /* 0x000fe400000f0eff */
[----:B------:R-:W-:Y:S02]  /*79d40*/  LOP3.LUT R15, R15, 0x18, RZ, 0xc0, !PT ;  /* 0x000000180f0f7812 */ /* 0x000fe400078ec0ff */
[----:B------:R-:W-:Y:S02]  /*79d50*/  LEA R10, R10, R18, 0x2 ;  /* 0x000000120a0a7211 */ /* 0x000fe400078e10ff */
[----:B------:R-:W-:Y:S02]  /*79d60*/  PRMT R0, R25, 0x7632, R0 ;  /* 0x0000763219007816 */ /* 0x000fe40000000000 */
[----:B------:R-:W-:Y:S02]  /*79d70*/  LEA.HI R10, R15, R10, RZ, 0x1f ;  /* 0x0000000a0f0a7211 */ /* 0x000fe400078ff8ff */
[----:B------:R-:W-:Y:S01]  /*79d80*/  PRMT R2, R16, 0x7632, R2 ;  /* 0x0000763210027816 */ /* 0x000fe20000000002 */
[----:B---3--:R-:W-:Y:S04]  /*79d90*/  STG.E.U16 [R28.64], R0 ;  /* 0x000000001c007986 */ /* 0x008fe8000c101504 */
[----:B----4-:R-:W-:Y:S04]  /*79da0*/  STG.E.U16 [R26.64], R16 ;  /* 0x000000101a007986 */ /* 0x010fe8000c101504 */
[----:B------:R-:W-:Y:S04]  /*79db0*/  STG.E.U16 [R6.64], R2 ;  /* 0x0000000206007986 */ /* 0x000fe8000c101504 */
[----:B--2---:R0:W-:Y:S04]  /*79dc0*/  STL.64 [R1+0x1e48], R12 ;  /* 0x001e480c01007387 */ /* 0x0041e80000100a00 */
[----:B0-----:R-:W2:Y:S04]  /*79dd0*/  LDL.LU.64 R12, [R1+0x2d8] ;  /* 0x0002d800010c7983 */ /* 0x001ea80000300a00 */
[----:B------:R-:W3:Y:S04]  /*79de0*/  LDL.LU R24, [R1+0x14] ;  /* 0x0000140001187983 */ /* 0x000ee80000300800 */
[----:B------:R-:W4:Y:S04]  /*79df0*/  LDL.LU.64 R4, [R1+0x2a0] ;  /* 0x0002a00001047983 */ /* 0x000f280000300a00 */
[----:B------:R-:W2:Y:S04]  /*79e00*/  LDL.LU R25, [R1+0x1e58] ;  /* 0x001e580001197983 */ /* 0x000ea80000300800 */
[----:B------:R-:W2:Y:S04]  /*79e10*/  LDL.LU.64 R22, [R1+0x298] ;  /* 0x0002980001167983 */ /* 0x000ea80000300a00 */
[----:B------:R0:W-:Y:S04]  /*79e20*/  STL.64 [R1+0x300], R8 ;  /* 0x0003000801007387 */ /* 0x0001e80000100a00 */
[----:B0-----:R-:W2:Y:S04]  /*79e30*/  LDL.LU.64 R8, [R1+0x290] ;  /* 0x0002900001087983 */ /* 0x001ea80000300a00 */
[----:B------:R-:W2:Y:S04]  /*79e40*/  LDL.LU R15, [R1+0x84] ;  /* 0x00008400010f7983 */ /* 0x000ea80000300800 */
[----:B------:R-:W2:Y:S04]  /*79e50*/  LDL.LU.64 R18, [R1+0x280] ;  /* 0x0002800001127983 */ /* 0x000ea80000300a00 */
[----:B------:R-:W2:Y:S04]  /*79e60*/  LDL.LU R29, [R1+0x44] ;  /* 0x00004400011d7983 */ /* 0x000ea80000300800 */
[----:B------:R-:W2:Y:S04]  /*79e70*/  LDL.LU.64 R26, [R1+0x278] ;  /* 0x00027800011a7983 */ /* 0x000ea80000300a00 */
[----:B------:R0:W-:Y:S04]  /*79e80*/  STL [R1+0x1dfc], R17 ;  /* 0x001dfc1101007387 */ /* 0x0001e80000100800 */
[----:B0-----:R-:W2:Y:S04]  /*79e90*/  LDL.LU.64 R16, [R1+0x2a8] ;  /* 0x0002a80001107983 */ /* 0x001ea80000300a00 */
[----:B------:R-:W2:Y:S01]  /*79ea0*/  LDL.LU.64 R6, [R1+0x1e50] ;  /* 0x001e500001067983 */ /* 0x000ea20000300a00 */
[----:B------:R-:W-:-:S03]  /*79eb0*/  PRMT R0, R20, 0x7632, R0 ;  /* 0x0000763214007816 */ /* 0x000fc60000000000 */
[----:B--2---:R0:W-:Y:S04]  /*79ec0*/  STG.E.U16 [R6.64], R20 ;  /* 0x0000001406007986 */ /* 0x0041e8000c101504 */
[----:B------:R-:W-:Y:S04]  /*79ed0*/  STG.E.U16 [R12.64], R0 ;  /* 0x000000000c007986 */ /* 0x000fe8000c101504 */
[----:B0-----:R-:W2:Y:S04]  /*79ee0*/  LDL.LU.64 R6, [R1+0x270] ;  /* 0x0002700001067983 */ /* 0x001ea80000300a00 */
[----:B------:R-:W2:Y:S04]  /*79ef0*/  LDL.LU R10, [R1+0x4] ;  /* 0x00000400010a7983 */ /* 0x000ea80000300800 */
[----:B------:R0:W-:Y:S04]  /*79f00*/  STL [R1+0x1df8], R21 ;  /* 0x001df81501007387 */ /* 0x0001e80000100800 */
[----:B0-----:R-:W2:Y:S04]  /*79f10*/  LDL.LU.64 R20, [R1+0x2b0] ;  /* 0x0002b00001147983 */ /* 0x001ea80000300a00 */
[----:B------:R-:W2:Y:S01]  /*79f20*/  LDL.LU.64 R12, [R1+0x1e48] ;  /* 0x001e4800010c7983 */ /* 0x000ea20000300a00 */
[----:B------:R-:W-:-:S03]  /*79f30*/  PRMT R2, R11, 0x7632, R2 ;  /* 0x000076320b027816 */ /* 0x000fc60000000002 */
[----:B--2---:R0:W-:Y:S04]  /*79f40*/  STG.E.U16 [R12.64], R11 ;  /* 0x0000000b0c007986 */ /* 0x0041e8000c101504 */
[----:B0-----:R-:W2:Y:S04]  /*79f50*/  LDL.LU.64 R12, [R1+0x1e40] ;  /* 0x001e4000010c7983 */ /* 0x001ea80000300a00 */
[----:B--2---:R0:W-:Y:S04]  /*79f60*/  STG.E.U16 [R12.64], R2 ;  /* 0x000000020c007986 */ /* 0x0041e8000c101504 */
[----:B0-----:R-:W2:Y:S01]  /*79f70*/  LDL.LU.64 R12, [R1+0x1e38] ;  /* 0x001e3800010c7983 */ /* 0x001ea20000300a00 */
[----:B-----5:R-:W-:-:S03]  /*79f80*/  PRMT R0, R14, 0x7632, R0 ;  /* 0x000076320e007816 */ /* 0x020fc60000000000 */
[----:B--2---:R0:W-:Y:S04]  /*79f90*/  STG.E.U16 [R12.64], R14 ;  /* 0x0000000e0c007986 */ /* 0x0041e8000c101504 */
[----:B0-----:R-:W2:Y:S01]  /*79fa0*/  LDL.LU.64 R12, [R1+0x1e30] ;  /* 0x001e3000010c7983 */ /* 0x001ea20000300a00 */
[----:B---3--:R-:W-:-:S03]  /*79fb0*/  PRMT R2, R24, 0x7632, R2 ;  /* 0x0000763218027816 */ /* 0x008fc60000000002 */
[----:B--2---:R0:W-:Y:S04]  /*79fc0*/  STG.E.U16 [R12.64], R0 ;  /* 0x000000000c007986 */ /* 0x0041e8000c101504 */
[----:B0-----:R-:W2:Y:S04]  /*79fd0*/  LDL.LU R13, [R1+0x1e28] ;  /* 0x001e2800010d7983 */ /* 0x001ea80000300800 */
[----:B------:R-:W-:Y:S04]  /*79fe0*/  STG.E.U16 [R20.64], R24 ;  /* 0x0000001814007986 */ /* 0x000fe8000c101504 */
[----:B------:R-:W-:Y:S01]  /*79ff0*/  STG.E.U16 [R16.64], R2 ;  /* 0x0000000210007986 */ /* 0x000fe2000c101504 */
[----:B--2---:R-:W-:-:S03]  /*7a000*/  PRMT R0, R13, 0x7632, R0 ;  /* 0x000076320d007816 */ /* 0x004fc60000000000 */
[----:B----4-:R0:W-:Y:S04]  /*7a010*/  STG.E.U16 [R4.64], R13 ;  /* 0x0000000d04007986 */ /* 0x0101e8000c101504 */
[----:B0-----:R-:W2:Y:S01]  /*7a020*/  LDL.LU.64 R12, [R1+0x288] ;  /* 0x00028800010c7983 */ /* 0x001ea20000300a00 */
[----:B------:R-:W-:-:S03]  /*7a030*/  PRMT R2, R15, 0x7632, R2 ;  /* 0x000076320f027816 */ /* 0x000fc60000000002 */
[----:B------:R-:W3:Y:S04]  /*7a040*/  LDL.LU.64 R4, [R1+0x268] ;  /* 0x0002680001047983 */ /* 0x000ee80000300a00 */
[----:B------:R-:W4:Y:S04]  /*7a050*/  LDL.LU.64 R16, [R1+0x260] ;  /* 0x0002600001107983 */ /* 0x000f280000300a00 */
[----:B------:R0:W-:Y:S04]  /*7a060*/  STG.E.U16 [R22.64], R0 ;  /* 0x0000000016007986 */ /* 0x0001e8000c101504 */
[----:B------:R-:W5:Y:S04]  /*7a070*/  LDL.LU.64 R20, [R1+0x258] ;  /* 0x0002580001147983 */ /* 0x000f680000300a00 */
[----:B------:R1:W-:Y:S04]  /*7a080*/  STG.E.U16 [R8.64], R15 ;  /* 0x0000000f08007986 */ /* 0x0003e8000c101504 */
[----:B0-----:R-:W3:Y:S01]  /*7a090*/  LDL.LU.64 R22, [R1+0x250] ;  /* 0x0002500001167983 */ /* 0x001ee20000300a00 */
[----:B------:R-:W-:-:S03]  /*7a0a0*/  PRMT R0, R29, 0x7632, R0 ;  /* 0x000076321d007816 */ /* 0x000fc60000000000 */
[----:B------:R-:W3:Y:S04]  /*7a0b0*/  LDL.LU R11, [R1+0x74] ;  /* 0x00007400010b7983 */ /* 0x000ee80000300800 */
[----:B------:R-:W3:Y:S04]  /*7a0c0*/  LDL.LU R24, [R1+0x34] ;  /* 0x0000340001187983 */ /* 0x000ee80000300800 */
[----:B-1----:R-:W3:Y:S04]  /*7a0d0*/  LDL.LU R9, [R1+0x1e24] ;  /* 0x001e240001097983 */ /* 0x002ee80000300800 */
[----:B------:R-:W3:Y:S04]  /*7a0e0*/  LDL.LU.64 R14, [R1+0x248] ;  /* 0x00024800010e7983 */ /* 0x000ee80000300a00 */
[----:B--2---:R-:W-:Y:S04]  /*7a0f0*/  STG.E.U16 [R12.64], R2 ;  /* 0x000000020c007986 */ /* 0x004fe8000c101504 */
[----:B------:R0:W-:Y:S04]  /*7a100*/  STG.E.U16 [R18.64], R29 ;  /* 0x0000001d12007986 */ /* 0x0001e8000c101504 */
[----:B------:R1:W-:Y:S04]  /*7a110*/  STG.E.U16 [R26.64], R0 ;  /* 0x000000001a007986 */ /* 0x0003e8000c101504 */
[----:B0-----:R-:W2:Y:S04]  /*7a120*/  LDL.LU.64 R18, [R1+0x238] ;  /* 0x0002380001127983 */ /* 0x001ea80000300a00 */
[----:B------:R-:W2:Y:S04]  /*7a130*/  LDL.LU.64 R28, [R1+0x230] ;  /* 0x00023000011c7983 */ /* 0x000ea80000300a00 */
[----:B-1----:R-:W2:Y:S04]  /*7a140*/  LDL.LU R27, [R1+0x24] ;  /* 0x00002400011b7983 */ /* 0x002ea80000300800 */
[----:B------:R-:W2:Y:S04]  /*7a150*/  LDL.LU.64 R12, [R1+0x228] ;  /* 0x00022800010c7983 */ /* 0x000ea80000300a00 */
[----:B------:R-:W2:Y:S04]  /*7a160*/  LDL.LU R26, [R1+0x64] ;  /* 0x00006400011a7983 */ /* 0x000ea80000300800 */
[----:B--2---:R0:W-:Y:S04]  /*7a170*/  STL.64 [R1+0x1e10], R26 ;  /* 0x001e101a01007387 */ /* 0x0041e80000100a00 */
[----:B0-----:R-:W2:Y:S04]  /*7a180*/  LDL.LU.64 R26, [R1+0x218] ;  /* 0x00021800011a7983 */ /* 0x001ea80000300a00 */
[----:B------:R-:W-:Y:S04]  /*7a190*/  STG.E.U16 [R6.64], R10 ;  /* 0x0000000a06007986 */ /* 0x000fe8000c101504 */
[----:B--2---:R0:W-:Y:S04]  /*7a1a0*/  STL.64 [R1+0x1e18], R26 ;  /* 0x001e181a01007387 */ /* 0x0041e80000100a00 */
[----:B0-----:R-:W2:Y:S04]  /*7a1b0*/  LDL.LU.64 R26, [R1+0x220] ;  /* 0x00022000011a7983 */ /* 0x001ea80000300a00 */
[----:B------:R-:W2:Y:S01]  /*7a1c0*/  LDL.LU.64 R6, [R1+0x200] ;  /* 0x0002000001067983 */ /* 0x000ea20000300a00 */
[----:B------:R-:W-:-:S03]  /*7a1d0*/  PRMT R2, R10, 0x7632, R2 ;  /* 0x000076320a027816 */ /* 0x000fc60000000002 */
[----:B--2---:R0:W-:Y:S04]  /*7a1e0*/  STL.64 [R1+0x1e00], R6 ;  /* 0x001e000601007387 */ /* 0x0041e80000100a00 */
[----:B0-----:R-:W2:Y:S01]  /*7a1f0*/  LDL.LU.64 R6, [R1+0x208] ;  /* 0x0002080001067983 */ /* 0x001ea20000300a00 */
[----:B---3--:R-:W-:-:S03]  /*7a200*/  PRMT R0, R9, 0x7632, R0 ;  /* 0x0000763209007816 */ /* 0x008fc60000000000 */
[----:B------:R-:W-:Y:S04]  /*7a210*/  STG.E.U16 [R4.64], R2 ;  /* 0x0000000204007986 */ /* 0x000fe8000c101504 */
[----:B----4-:R-:W-:Y:S04]  /*7a220*/  STG.E.U16 [R16.64], R9 ;  /* 0x0000000910007986 */ /* 0x010fe8000c101504 */
[----:B--2---:R0:W-:Y:S04]  /*7a230*/  STL.64 [R1+0x1e08], R6 ;  /* 0x001e080601007387 */ /* 0x0041e80000100a00 */
[----:B0-----:R-:W2:Y:S04]  /*7a240*/  LDL.LU.64 R6, [R1+0x210] ;  /* 0x0002100001067983 */ /* 0x001ea80000300a00 */
[----:B------:R-:W3:Y:S04]  /*7a250*/  LDL.LU R5, [R1+0x1e20] ;  /* 0x001e200001057983 */ /* 0x000ee80000300800 */
[----:B------:R-:W4:Y:S01]  /*7a260*/  LDL.LU.64 R8, [R1+0x240] ;  /* 0x0002400001087983 */ /* 0x000f220000300a00 */
[----:B------:R-:W-:-:S03]  /*7a270*/  PRMT R2, R11, 0x7632, R2 ;  /* 0x000076320b027816 */ /* 0x000fc60000000002 */
[----:B-----5:R0:W-:Y:S04]  /*7a280*/  STG.E.U16 [R20.64], R0 ;  /* 0x0000000014007986 */ /* 0x0201e8000c101504 */
[----:B------:R-:W5:Y:S04]  /*7a290*/  LDL.LU.64 R16, [R1+0x1f8] ;  /* 0x0001f80001107983 */ /* 0x000f680000300a00 */
[----:B------:R1:W-:Y:S01]  /*7a2a0*/  STG.E.U16 [R22.64], R11 ;  /* 0x0000000b16007986 */ /* 0x0003e2000c101504 */
[----:B0-----:R-:W-:-:S03]  /*7a2b0*/  PRMT R0, R24, 0x7632, R0 ;  /* 0x0000763218007816 */ /* 0x001fc60000000000 */
[----:B------:R-:W2:Y:S04]  /*7a2c0*/  LDL.LU.64 R20, [R1+0x1f0] ;  /* 0x0001f00001147983 */ /* 0x000ea80000300a00 */
[----:B------:R0:W-:Y:S04]  /*7a2d0*/  STG.E.U16 [R14.64], R2 ;  /* 0x000000020e007986 */ /* 0x0001e8000c101504 */
[----:B-1----:R-:W2:Y:S04]  /*7a2e0*/  LDL.LU.64 R10, [R1+0x1e0] ;  /* 0x0001e000010a7983 */ /* 0x002ea80000300a00 */
[----:B0-----:R-:W2:Y:S01]  /*7a2f0*/  LDL.LU.64 R14, [R1+0x1d8] ;  /* 0x0001d800010e7983 */ /* 0x001ea20000300a00 */
[----:B------:R-:W-:-:S03]  /*7a300*/  PRMT R2, R25, 0x7632, R2 ;  /* 0x0000763219027816 */ /* 0x000fc60000000002 */
[----:B------:R-:W2:Y:S04]  /*7a310*/  LDL.LU R23, [R1+0x98] ;  /* 0x0000980001177983 */ /* 0x000ea80000300800 */
[----:B----4-:R0:W-:Y:S04]  /*7a320*/  STG.E.U16 [R8.64], R24 ;  /* 0x0000001808007986 */ /* 0x0101e8000c101504 */
[----:B------:R1:W-:Y:S04]  /*7a330*/  STG.E.U16 [R18.64], R0 ;  /* 0x0000000012007986 */ /* 0x0003e8000c101504 */
[----:B------:R4:W-:Y:S04]  /*7a340*/  STG.E.U16 [R28.64], R25 ;  /* 0x000000191c007986 */ /* 0x0009e8000c101504 */
[----:B0-----:R-:W2:Y:S04]  /*7a350*/  LDL.LU R24, [R1+0x58] ;  /* 0x0000580001187983 */ /* 0x001ea80000300800 */
[----:B-1----:R-:W2:Y:S04]  /*7a360*/  LDL.LU.64 R18, [R1+0x1c8] ;  /* 0x0001c80001127983 */ /* 0x002ea80000300a00 */
[----:B------:R-:W2:Y:S04]  /*7a370*/  LDL.LU.64 R8, [R1+0x1b8] ;  /* 0x0001b80001087983 */ /* 0x000ea80000300a00 */
[----:B----4-:R-:W4:Y:S04]  /*7a380*/  LDL.LU R28, [R1+0x18] ;  /* 0x00001800011c7983 */ /* 0x010f280000300800 */
[----:B------:R0:W-:Y:S04]  /*7a390*/  STG.E.U16 [R12.64], R2 ;  /* 0x000000020c007986 */ /* 0x0001e8000c101504 */
[----:B---3--:R1:W-:Y:S04]  /*7a3a0*/  STG.E.U16 [R26.64], R5 ;  /* 0x000000051a007986 */ /* 0x0083e8000c101504 */
[----:B0-----:R-:W3:Y:S04]  /*7a3b0*/  LDL.LU.64 R12, [R1+0x1b0] ;  /* 0x0001b000010c7983 */ /* 0x001ee80000300a00 */
[----:B-1----:R-:W2:Y:S01]  /*7a3c0*/  LDL.LU.64 R26, [R1+0x1e18] ;  /* 0x001e1800011a7983 */ /* 0x002ea20000300a00 */
[----:B------:R-:W-:-:S03]  /*7a3d0*/  PRMT R0, R5, 0x7632, R0 ;  /* 0x0000763205007816 */ /* 0x000fc60000000000 */
[----:B------:R-:W3:Y:S04]  /*7a3e0*/  LDL.LU.64 R4, [R1+0x1d0] ;  /* 0x0001d00001047983 */ /* 0x000ee80000300a00 */
[----:B--2---:R0:W-:Y:S04]  /*7a3f0*/  STG.E.U16 [R26.64], R0 ;  /* 0x000000001a007986 */ /* 0x0041e8000c101504 */
[----:B0-----:R-:W2:Y:S04]  /*7a400*/  LDL.LU.64 R26, [R1+0x1e10] ;  /* 0x001e1000011a7983 */ /* 0x001ea80000300a00 */
[----:B--2---:R0:W-:Y:S04]  /*7a410*/  STG.E.U16 [R6.64], R26 ;  /* 0x0000001a06007986 */ /* 0x0041e8000c101504 */
[----:B0-----:R-:W2:Y:S01]  /*7a420*/  LDL.LU.64 R6, [R1+0x1e08] ;  /* 0x001e080001067983 */ /* 0x001ea20000300a00 */
[----:B------:R-:W-:-:S05]  /*7a430*/  PRMT R2, R26, 0x7632, R2 ;  /* 0x000076321a027816 */ /* 0x000fca0000000002 */
[----:B--2---:R0:W-:Y:S04]  /*7a440*/  STG.E.U16 [R6.64], R2 ;  /* 0x0000000206007986 */ /* 0x0041e8000c101504 */
[----:B0-----:R-:W2:Y:S01]  /*7a450*/  LDL.LU.64 R6, [R1+0x1e00] ;  /* 0x001e000001067983 */ /* 0x001ea20000300a00 */
[----:B------:R-:W-:-:S03]  /*7a460*/  PRMT R0, R27, 0x7632, R0 ;  /* 0x000076321b007816 */ /* 0x000fc60000000000 */
[----:B--2---:R0:W-:Y:S04]  /*7a470*/  STG.E.U16 [R6.64], R27 ;  /* 0x0000001b06007986 */ /* 0x0041e8000c101504 */
[----:B-----5:R1:W-:Y:S04]  /*7a480*/  STG.E.U16 [R16.64], R0 ;  /* 0x0000000010007986 */ /* 0x0203e8000c101504 */
[----:B0-----:R-:W2:Y:S04]  /*7a490*/  LDL.LU.64 R6, [R1+0x1a8] ;  /* 0x0001a80001067983 */ /* 0x001ea80000300a00 */
[----:B------:R-:W5:Y:S04]  /*7a4a0*/  LDL.LU.64 R26, [R1+0x1a0] ;  /* 0x0001a000011a7983 */ /* 0x000f680000300a00 */
[----:B-1----:R-:W2:Y:S04]  /*7a4b0*/  LDL.LU R17, [R1+0x1dfc] ;  /* 0x001dfc0001117983 */ /* 0x002ea80000300800 */
[----:B--2---:R0:W-:Y:S01]  /*7a4c0*/  STG.E.U16 [R20.64], R17 ;  /* 0x0000001114007986 */ /* 0x0041e2000c101504 */
[----:B------:R-:W-:-:S03]  /*7a4d0*/  PRMT R2, R17, 0x7632, R2 ;  /* 0x0000763211027816 */ /* 0x000fc60000000002 */
[----:B0-----:R-:W2:Y:S04]  /*7a4e0*/  LDL.LU R21, [R1+0x1df8] ;  /* 0x001df80001157983 */ /* 0x001ea80000300800 */
[----:B------:R-:W3:Y:S01]  /*7a4f0*/  LDL.LU.64 R16, [R1+0x1e8] ;  /* 0x0001e80001107983 */ /* 0x000ee20000300a00 */
[----:B--2---:R-:W-:-:S03]  /*7a500*/  PRMT R0, R21, 0x7632, R0 ;  /* 0x0000763215007816 */ /* 0x004fc60000000000 */
[----:B---3--:R0:W-:Y:S04]  /*7a510*/  STG.E.U16 [R16.64], R2 ;  /* 0x0000000210007986 */ /* 0x0081e8000c101504 */
[----:B------:R1:W-:Y:S04]  /*7a520*/  STG.E.U16 [R10.64], R21 ;  /* 0x000000150a007986 */ /* 0x0003e8000c101504 */
[----:B------:R2:W-:Y:S04]  /*7a530*/  STG.E.U16 [R14.64], R0 ;  /* 0x000000000e007986 */ /* 0x0005e8000c101504 */
[----:B0-----:R-:W3:Y:S04]  /*7a540*/  LDL.LU R16, [R1+0x88] ;  /* 0x0000880001107983 */ /* 0x001ee80000300800 */
[----:B-1----:R-:W3:Y:S04]  /*7a550*/  LDL.LU.64 R10, [R1+0x1df0] ;  /* 0x001df000010a7983 */ /* 0x002ee80000300a00 */
[----:B------:R-:W3:Y:S04]  /*7a560*/  LDL.LU.64 R20, [R1+0x190] ;  /* 0x0001900001147983 */ /* 0x000ee80000300a00 */
[----:B--2---:R-:W2:Y:S01]  /*7a570*/  LDL.LU.64 R14, [R1+0x1de8] ;  /* 0x001de800010e7983 */ /* 0x004ea20000300a00 */
[----:B------:R-:W-:-:S02]  /*7a580*/  PRMT R2, R23, 0x7632, R2 ;  /* 0x0000763217027816 */ /* 0x000fc40000000002 */
[----:B------:R-:W-:Y:S01]  /*7a590*/  PRMT R0, R24, 0x7632, R0 ;  /* 0x0000763218007816 */ /* 0x000fe20000000000 */
[----:B------:R-:W3:Y:S04]  /*7a5a0*/  LDL.LU R29, [R1+0x48] ;  /* 0x00004800011d7983 */ /* 0x000ee80000300800 */
[----:B------:R0:W-:Y:S04]  /*7a5b0*/  STG.E.U16 [R4.64], R23 ;  /* 0x0000001704007986 */ /* 0x0001e8000c101504 */
[----:B------:R1:W-:Y:S04]  /*7a5c0*/  STG.E.U16 [R18.64], R2 ;  /* 0x0000000212007986 */ /* 0x0003e8000c101504 */
[----:B0-----:R-:W3:Y:S04]  /*7a5d0*/  LDL.LU.64 R22, [R1+0x180] ;  /* 0x0001800001167983 */ /* 0x001ee80000300a00 */
[----:B-1----:R-:W3:Y:S04]  /*7a5e0*/  LDL.LU.64 R18, [R1+0x178] ;  /* 0x0001780001127983 */ /* 0x002ee80000300a00 */
[----:B--2---:R0:W-:Y:S04]  /*7a5f0*/  STG.E.U16 [R14.64], R24 ;  /* 0x000000180e007986 */ /* 0x0041e8000c101504 */
[----:B------:R1:W-:Y:S04]  /*7a600*/  STG.E.U16 [R8.64], R0 ;  /* 0x0000000008007986 */ /* 0x0003e8000c101504 */
[----:B0-----:R-:W2:Y:S04]  /*7a610*/  LDL.LU.64 R14, [R1+0x1de0] ;  /* 0x001de000010e7983 */ /* 0x001ea80000300a00 */
[----:B------:R-:W2:Y:S04]  /*7a620*/  LDL.LU R24, [R1+0x8] ;  /* 0x0000080001187983 */ /* 0x000ea80000300800 */
[----:B------:R-:W2:Y:S04]  /*7a630*/  LDL.LU.64 R4, [R1+0x170] ;  /* 0x0001700001047983 */ /* 0x000ea80000300a00 */
[----:B-1----:R-:W2:Y:S01]  /*7a640*/  LDL.LU.64 R8, [R1+0x160] ;  /* 0x0001600001087983 */ /* 0x002ea20000300a00 */
[----:B----4-:R-:W-:-:S03]  /*7a650*/  PRMT R2, R28, 0x7632, R2 ;  /* 0x000076321c027816 */ /* 0x010fc60000000002 */
[----:B------:R-:W-:Y:S04]  /*7a660*/  STG.E.U16 [R12.64], R28 ;  /* 0x0000001c0c007986 */ /* 0x000fe8000c101504 */
[----:B------:R-:W-:Y:S04]  /*7a670*/  STG.E.U16 [R6.64], R2 ;  /* 0x0000000206007986 */ /* 0x000fe8000c101504 */
[----:B--2---:R0:W-:Y:S04]  /*7a680*/  STL.64 [R1+0x1dd0], R8 ;  /* 0x001dd00801007387 */ /* 0x0041e80000100a00 */
[----:B0-----:R-:W2:Y:S04]  /*7a690*/  LDL.LU.64 R8, [R1+0x168] ;  /* 0x0001680001087983 */ /* 0x001ea80000300a00 */
[----:B------:R-:W4:Y:S04]  /*7a6a0*/  LDL.LU.64 R12, [R1+0x158] ;  /* 0x00015800010c7983 */ /* 0x000f280000300a00 */
[----:B------:R-:W2:Y:S04]  /*7a6b0*/  LDL.LU R3, [R1+0x78] ;  /* 0x0000780001037983 */ /* 0x000ea80000300800 */
[----:B------:R-:W2:Y:S04]  /*7a6c0*/  LDL.LU R28, [R1+0x38] ;  /* 0x00003800011c7983 */ /* 0x000ea80000300800 */
[----:B------:R-:W2:Y:S01]  /*7a6d0*/  LDL.LU.64 R6, [R1+0x148] ;  /* 0x0001480001067983 */ /* 0x000ea20000300a00 */
[----:B------:R-:W-:-:S03]  /*7a6e0*/  PRMT R0, R14, 0x7632, R0 ;  /* 0x000076320e007816 */ /* 0x000fc60000000000 */
[----:B-----5:R-:W-:Y:S04]  /*7a6f0*/  STG.E.U16 [R26.64], R14 ;  /* 0x0000000e1a007986 */ /* 0x020fe8000c101504 */
[----:B--2---:R0:W-:Y:S04]  /*7a700*/  STL.64 [R1+0x1dc8], R6 ;  /* 0x001dc80601007387 */ /* 0x0041e80000100a00 */
[----:B0-----:R-:W2:Y:S04]  /*7a710*/  LDL.LU.64 R6, [R1+0x150] ;  /* 0x0001500001067983 */ /* 0x001ea80000300a00 */
[----:B------:R-:W5:Y:S04]  /*7a720*/  LDL.LU.64 R26, [R1+0x140] ;  /* 0x00014000011a7983 */ /* 0x000f680000300a00 */
[----:B------:R0:W-:Y:S04]  /*7a730*/  STL [R1+0x1d98], R15 ;  /* 0x001d980f01007387 */ /* 0x0001e80000100800 */
[----:B0-----:R-:W2:Y:S01]  /*7a740*/  LDL.LU.64 R14, [R1+0x198] ;  /* 0x00019800010e7983 */ /* 0x001ea20000300a00 */
[----:B---3--:R-:W-:-:S03]  /*7a750*/  PRMT R2, R16, 0x7632, R2 ;  /* 0x0000763210027816 */ /* 0x008fc60000000002 */
[----:B--2---:R0:W-:Y:S04]  /*7a760*/  STG.E.U16 [R14.64], R0 ;  /* 0x000000000e007986 */ /* 0x0041e8000c101504 */
[----:B0-----:R-:W2:Y:S01]  /*7a770*/  LDL.LU.64 R14, [R1+0x120] ;  /* 0x00012000010e7983 */ /* 0x001ea20000300a00 */
[----:B------:R-:W-:-:S03]  /*7a780*/  PRMT R0, R29, 0x7632, R0 ;  /* 0x000076321d007816 */ /* 0x000fc60000000000 */
[----:B------:R-:W-:Y:S04]  /*7a790*/  STG.E.U16 [R20.64], R16 ;  /* 0x0000001014007986 */ /* 0x000fe8000c101504 */
[----:B------:R0:W-:Y:S04]  /*7a7a0*/  STG.E.U16 [R10.64], R2 ;  /* 0x000000020a007986 */ /* 0x0001e8000c101504 */
[----:B------:R-:W-:Y:S04]  /*7a7b0*/  STG.E.U16 [R22.64], R29 ;  /* 0x0000001d16007986 */ /* 0x000fe8000c101504 */
[----:B------:R-:W-:Y:S01]  /*7a7c0*/  STG.E.U16 [R18.64], R0 ;  /* 0x0000000012007986 */ /* 0x000fe2000c101504 */
[----:B0-----:R-:W-:-:S03]  /*7a7d0*/  PRMT R2, R24, 0x7632, R2 ;  /* 0x0000763218027816 */ /* 0x001fc60000000002 */
[----:B------:R-:W-:Y:S04]  /*7a7e0*/  STG.E.U16 [R4.64], R24 ;  /* 0x0000001804007986 */ /* 0x000fe8000c101504 */
[----:B------:R-:W-:Y:S04]  /*7a7f0*/  STG.E.U16 [R8.64], R2 ;  /* 0x0000000208007986 */ /* 0x000fe8000c101504 */
[----:B--2---:R0:W-:Y:S04]  /*7a800*/  STL.64 [R1+0x1da0], R14 ;  /* 0x001da00e01007387 */ /* 0x0041e80000100a00 */
[----:B0-----:R-:W2:Y:S04]  /*7a810*/  LDL.LU.64 R14, [R1+0x128] ;  /* 0x00012800010e7983 */ /* 0x001ea80000300a00 */
[----:B------:R-:W3:Y:S04]  /*7a820*/  LDL.LU.64 R10, [R1+0x1dd8] ;  /* 0x001dd800010a7983 */ /* 0x000ee80000300a00 */
[----:B------:R-:W2:Y:S04]  /*7a830*/  LDL.LU.64 R22, [R1+0x118] ;  /* 0x0001180001167983 */ /* 0x000ea80000300a00 */
[----:B------:R-:W2:Y:S04]  /*7a840*/  LDL.LU.64 R18, [R1+0x110] ;  /* 0x0001100001127983 */ /* 0x000ea80000300a00 */
[----:B------:R-:W2:Y:S04]  /*7a850*/  LDL.LU.64 R20, [R1+0xf8] ;  /* 0x0000f80001147983 */ /* 0x000ea80000300a00 */
[----:B------:R-:W2:Y:S04]  /*7a860*/  LDL.LU.64 R16, [R1+0xf0] ;  /* 0x0000f00001107983 */ /* 0x000ea80000300a00 */
[----:B------:R-:W2:Y:S04]  /*7a870*/  LDL.LU.64 R4, [R1+0xe8] ;  /* 0x0000e80001047983 */ /* 0x000ea80000300a00 */
[----:B------:R-:W2:Y:S04]  /*7a880*/  LDL.LU.64 R24, [R1+0xe0] ;  /* 0x0000e00001187983 */ /* 0x000ea80000300a00 */
[----:B------:R-:W2:Y:S01]  /*7a890*/  LDL.LU.64 R8, [R1+0x1dd0] ;  /* 0x001dd00001087983 */ /* 0x000ea20000300a00 */
[----:B---3--:R-:W-:-:S03]  /*7a8a0*/  PRMT R0, R10, 0x7632, R0 ;  /* 0x000076320a007816 */ /* 0x008fc60000000000 */
[----:B--2---:R0:W-:Y:S04]  /*7a8b0*/  STG.E.U16 [R8.64], R10 ;  /* 0x0000000a08007986 */ /* 0x0041e8000c101504 */
[----:B----4-:R1:W-:Y:S04]  /*7a8c0*/  STG.E.U16 [R12.64], R0 ;  /* 0x000000000c007986 */ /* 0x0103e8000c101504 */
[----:B------:R2:W-:Y:S04]  /*7a8d0*/  STG.E.U16 [R6.64], R3 ;  /* 0x0000000306007986 */ /* 0x0005e8000c101504 */
[----:B0-----:R-:W3:Y:S04]  /*7a8e0*/  LDL.LU.64 R8, [R1+0xd8] ;  /* 0x0000d80001087983 */ /* 0x001ee80000300a00 */
[----:B-1----:R-:W4:Y:S04]  /*7a8f0*/  LDL.LU.64 R12, [R1+0xd0] ;  /* 0x0000d000010c7983 */ /* 0x002f280000300a00 */
[----:B------:R-:W3:Y:S04]  /*7a900*/  LDL.LU R29, [R1+0x9c] ;  /* 0x00009c00011d7983 */ /* 0x000ee80000300800 */
[----:B--2---:R-:W2:Y:S01]  /*7a910*/  LDL.LU.64 R6, [R1+0x1dc8] ;  /* 0x001dc80001067983 */ /* 0x004ea20000300a00 */
[----:B------:R-:W-:-:S02]  /*7a920*/  PRMT R2, R3, 0x7632, R2 ;  /* 0x0000763203027816 */ /* 0x000fc40000000002 */
[----:B------:R-:W-:-:S03]  /*7a930*/  PRMT R0, R28, 0x7632, R0 ;  /* 0x000076321c007816 */ /* 0x000fc60000000000 */
[----:B--2---:R0:W-:Y:S04]  /*7a940*/  STG.E.U16 [R6.64], R2 ;  /* 0x0000000206007986 */ /* 0x0041e8000c101504 */
[----:B-----5:R1:W-:Y:S04]  /*7a950*/  STG.E.U16 [R26.64], R28 ;  /* 0x0000001c1a007986 */ /* 0x0203e8000c101504 */
[----:B0-----:R-:W2:Y:S04]  /*7a960*/  LDL.LU.64 R6, [R1+0x1dc0] ;  /* 0x001dc00001067983 */ /* 0x001ea80000300a00 */
[----:B-1----:R-:W5:Y:S04]  /*7a970*/  LDL.LU.64 R26, [R1+0x1db8] ;  /* 0x001db800011a7983 */ /* 0x002f680000300a00 */
[----:B-----5:R0:W-:Y:S04]  /*7a980*/  STG.E.U16 [R26.64], R0 ;  /* 0x000000001a007986 */ /* 0x0201e8000c101504 */
[----:B0-----:R-:W5:Y:S02]  /*7a990*/  LDL.LU.64 R26, [R1+0x1db0] ;  /* 0x001db000011a7983 */ /* 0x001f640000300a00 */
[----:B-----5:R-:W-:-:S02]  /*7a9a0*/  PRMT R2, R26, 0x7632, R2 ;  /* 0x000076321a027816 */ /* 0x020fc40000000002 */
[----:B--2---:R0:W-:Y:S04]  /*7a9b0*/  STG.E.U16 [R6.64], R26 ;  /* 0x0000001a06007986 */ /* 0x0041e8000c101504 */
[----:B------:R-:W-:Y:S04]  /*7a9c0*/  STG.E.U16 [R14.64], R2 ;  /* 0x000000020e007986 */ /* 0x000fe8000c101504 */
[----:B0-----:R-:W2:Y:S04]  /*7a9d0*/  LDL.LU.64 R6, [R1+0x1da8] ;  /* 0x001da80001067983 */ /* 0x001ea80000300a00 */
[----:B------:R0:W-:Y:S04]  /*7a9e0*/  STL [R1+0x1d20], R27 ;  /* 0x001d201b01007387 */ /* 0x0001e80000100800 */
[----:B0-----:R-:W5:Y:S04]  /*7a9f0*/  LDL.LU.64 R26, [R1+0x100] ;  /* 0x00010000011a7983 */ /* 0x001f680000300a00 */
[----:B------:R-:W3:Y:S01]  /*7aa00*/  LDL.LU.64 R14, [R1+0x1da0] ;  /* 0x001da000010e7983 */ /* 0x000ee20000300a00 */
[----:B--2---:R-:W-:-:S03]  /*7aa10*/  PRMT R0, R6, 0x7632, R0 ;  /* 0x0000763206007816 */ /* 0x004fc60000000000 */
[----:B---3--:R0:W-:Y:S04]  /*7aa20*/  STG.E.U16 [R14.64], R6 ;  /* 0x000000060e007986 */ /* 0x0081e8000c101504 */
[----:B------:R-:W-:Y:S04]  /*7aa30*/  STG.E.U16 [R22.64], R0 ;  /* 0x0000000016007986 */ /* 0x000fe8000c101504 */
[----:B------:R-:W-:Y:S04]  /*7aa40*/  STG.E.U16 [R18.64], R11 ;  /* 0x0000000b12007986 */ /* 0x000fe8000c101504 */
[----:B0-----:R-:W2:Y:S04]  /*7aa50*/  LDL.LU R15, [R1+0x1d98] ;  /* 0x001d9800010f7983 */ /* 0x001ea80000300800 */
[----:B------:R0:W-:Y:S04]  /*7aa60*/  STL [R1+0x1d24], R7 ;  /* 0x001d240701007387 */ /* 0x0001e80000100800 */
[----:B0-----:R-:W3:Y:S04]  /*7aa70*/  LDL.LU.64 R6, [R1+0x108] ;  /* 0x0001080001067983 */ /* 0x001ee80000300a00 */
[----:B------:R-:W4:Y:S04]  /*7aa80*/  LDL.LU.64 R22, [R1+0x1d90] ;  /* 0x001d900001167983 */ /* 0x000f280000300a00 */
[----:B------:R-:W4:Y:S01]  /*7aa90*/  LDL.LU R18, [R1+0x1d88] ;  /* 0x001d880001127983 */ /* 0x000f220000300800 */
[----:B------:R-:W-:-:S03]  /*7aaa0*/  PRMT R2, R11, 0x7632, R2 ;  /* 0x000076320b027816 */ /* 0x000fc60000000002 */
[----:B------:R-:W4:Y:S01]  /*7aab0*/  LDL.LU R11, [R1+0x1d84] ;  /* 0x001d8400010b7983 */ /* 0x000f220000300800 */
[----:B--2---:R-:W-:-:S03]  /*7aac0*/  PRMT R0, R15, 0x7632, R0 ;  /* 0x000076320f007816 */ /* 0x004fc60000000000 */
[----:B---3--:R4:W-:Y:S04]  /*7aad0*/  STG.E.U16 [R6.64], R2 ;  /* 0x0000000206007986 */ /* 0x0089e8000c101504 */
[----:B-----5:R-:W-:Y:S04]  /*7aae0*/  STG.E.U16 [R26.64], R15 ;  /* 0x0000000f1a007986 */ /* 0x020fe8000c101504 */
[----:B------:R0:W-:Y:S01]  /*7aaf0*/  STG.E.U16 [R20.64], R0 ;  /* 0x0000000014007986 */ /* 0x0001e2000c101504 */
[----:B----4-:R-:W-:-:S03]  /*7ab00*/  PRMT R2, R18, 0x7632, R2 ;  /* 0x0000763212027816 */ /* 0x010fc60000000002 */
[----:B------:R-:W-:Y:S04]  /*7ab10*/  STG.E.U16 [R16.64], R18 ;  /* 0x0000001210007986 */ /* 0x000fe8000c101504 */
[----:B------:R1:W-:Y:S01]  /*7ab20*/  STG.E.U16 [R4.64], R2 ;  /* 0x0000000204007986 */ /* 0x0003e2000c101504 */
[----:B0-----:R-:W-:-:S03]  /*7ab30*/  PRMT R0, R22, 0x7632, R0 ;  /* 0x0000763216007816 */ /* 0x001fc60000000000 */
[----:B------:R-:W2:Y:S04]  /*7ab40*/  LDL.LU R15, [R1+0x1d80] ;  /* 0x001d8000010f7983 */ /* 0x000ea80000300800 */
[----:B------:R0:W-:Y:S04]  /*7ab50*/  STG.E.U16 [R24.64], R22 ;  /* 0x0000001618007986 */ /* 0x0001e8000c101504 */
[----:B------:R3:W-:Y:S01]  /*7ab60*/  STG.E.U16 [R8.64], R0 ;  /* 0x0000000008007986 */ /* 0x0007e2000c101504 */
[----:B-1----:R-:W-:-:S03]  /*7ab70*/  PRMT R2, R29, 0x7632, R2 ;  /* 0x000076321d027816 */ /* 0x002fc60000000002 */
[----:B------:R1:W-:Y:S04]  /*7ab80*/  STG.E.U16 [R12.64], R29 ;  /* 0x0000001d0c007986 */ /* 0x0003e8000c101504 */
[----:B0-----:R-:W4:Y:S04]  /*7ab90*/  LDL.LU R24, [R1+0x5c] ;  /* 0x00005c0001187983 */ /* 0x001f280000300800 */
[----:B------:R-:W-:Y:S04]  /*7aba0*/  STL [R1+0x1d28], R23 ;  /* 0x001d281701007387 */ /* 0x000fe80000100800 */
[----:B------:R-:W5:Y:S04]  /*7abb0*/  LDL.LU.64 R4, [R1+0xc8] ;  /* 0x0000c80001047983 */ /* 0x000f680000300a00 */
[----:B---3--:R-:W3:Y:S04]  /*7abc0*/  LDL.LU.64 R8, [R1+0xc0] ;  /* 0x0000c00001087983 */ /* 0x008ee80000300a00 */
[----:B-1----:R-:W2:Y:S04]  /*7abd0*/  LDL.LU.64 R12, [R1+0xb8] ;  /* 0x0000b800010c7983 */ /* 0x002ea80000300a00 */
[----:B------:R-:W2:Y:S04]  /*7abe0*/  LDL.LU R14, [R1+0x1c] ;  /* 0x00001c00010e7983 */ /* 0x000ea80000300800 */
[----:B------:R-:W2:Y:S04]  /*7abf0*/  LDL.LU.64 R28, [R1+0xa0] ;  /* 0x0000a000011c7983 */ /* 0x000ea80000300a00 */
[----:B--2---:R0:W-:Y:S04]  /*7ac00*/  STL.64 [R1+0x1d70], R28 ;  /* 0x001d701c01007387 */ /* 0x0041e80000100a00 */
[----:B0-----:R-:W2:Y:S04]  /*7ac10*/  LDL.LU.64 R28, [R1+0xa8] ;  /* 0x0000a800011c7983 */ /* 0x001ea80000300a00 */
[----:B--2---:R0:W-:Y:S04]  /*7ac20*/  STL.64 [R1+0x1d78], R28 ;  /* 0x001d781c01007387 */ /* 0x0041e80000100a00 */
[----:B0-----:R-:W2:Y:S04]  /*7ac30*/  LDL.LU.64 R28, [R1+0xb0] ;  /* 0x0000b000011c7983 */ /* 0x001ea80000300a00 */
[----:B------:R-:W2:Y:S04]  /*7ac40*/  LDL.LU R10, [R1+0xc] ;  /* 0x00000c00010a7983 */ /* 0x000ea80000300800 */
[----:B--2---:R0:W-:Y:S04]  /*7ac50*/  STL.64 [R1+0x1d38], R10 ;  /* 0x001d380a01007387 */ /* 0x0041e80000100a00 */
[----:B0-----:R-:W2:Y:S04]  /*7ac60*/  LDL.LU.64 R10, [R1+0x310] ;  /* 0x00031000010a7983 */ /* 0x001ea80000300a00 */
[----:B--2---:R0:W-:Y:S04]  /*7ac70*/  STL [R1+0x1d58], R10 ;  /* 0x001d580a01007387 */ /* 0x0041e80000100800 */
[----:B0-----:R-:W2:Y:S04]  /*7ac80*/  LDL.LU R10, [R1+0x8c] ;  /* 0x00008c00010a7983 */ /* 0x001ea80000300800 */
[----:B------:R0:W-:Y:S04]  /*7ac90*/  STL [R1+0x1d40], R11 ;  /* 0x001d400b01007387 */ /* 0x0001e80000100800 */
[----:B0-----:R-:W2:Y:S04]  /*7aca0*/  LDL.LU R11, [R1+0x4c] ;  /* 0x00004c00010b7983 */ /* 0x001ea80000300800 */
[----:B------:R-:W2:Y:S04]  /*7acb0*/  LDL.LU.64 R22, [R1+0x348] ;  /* 0x0003480001167983 */ /* 0x000ea80000300a00 */
[----:B--2---:R0:W-:Y:S04]  /*7acc0*/  STL.64 [R1+0x1d30], R22 ;  /* 0x001d301601007387 */ /* 0x0041e80000100a00 */
[----:B0-----:R-:W2:Y:S04]  /*7acd0*/  LDL.LU.64 R22, [R1+0x328] ;  /* 0x0003280001167983 */ /* 0x001ea80000300a00 */
[----:B--2---:R0:W-:Y:S04]  /*7ace0*/  STL.64 [R1+0x1d48], R22 ;  /* 0x001d481601007387 */ /* 0x0041e80000100a00 */
[----:B0-----:R-:W2:Y:S04]  /*7acf0*/  LDL.LU.64 R22, [R1+0x318] ;  /* 0x0003180001167983 */ /* 0x001ea80000300a00 */
[----:B--2---:R0:W-:Y:S04]  /*7ad00*/  STL.64 [R1+0x1d50], R22 ;  /* 0x001d501601007387 */ /* 0x0041e80000100a00 */
[----:B0-----:R-:W2:Y:S01]  /*7ad10*/  LDL.LU.64 R22, [R1+0x320] ;  /* 0x0003200001167983 */ /* 0x001ea20000300a00 */
[----:B----4-:R-:W-:-:S03]  /*7ad20*/  PRMT R0, R24, 0x7632, R0 ;  /* 0x0000763218007816 */ /* 0x010fc60000000000 */
[----:B-----5:R-:W-:Y:S04]  /*7ad30*/  STG.E.U16 [R4.64], R2 ;  /* 0x0000000204007986 */ /* 0x020fe8000c101504 */
[----:B---3--:R-:W-:Y:S04]  /*7ad40*/  STG.E.U16 [R8.64], R24 ;  /* 0x0000001808007986 */ /* 0x008fe8000c101504 */
[----:B------:R-:W-:Y:S04]  /*7ad50*/  STG.E.U16 [R12.64], R0 ;  /* 0x000000000c007986 */ /* 0x000fe8000c101504 */
[----:B------:R-:W-:Y:S04]  /*7ad60*/  STG.E.U16 [R28.64], R14 ;  /* 0x0000000e1c007986 */ /* 0x000fe8000c101504 */
[----:B--2---:R0:W-:Y:S04]  /*7ad70*/  STL.64 [R1+0x1d60], R22 ;  /* 0x001d601601007387 */ /* 0x0041e80000100a00 */
[----:B0-----:R-:W2:Y:S04]  /*7ad80*/  LDL.LU.64 R22, [R1+0x308] ;  /* 0x0003080001167983 */ /* 0x001ea80000300a00 */
[----:B------:R-:W3:Y:S04]  /*7ad90*/  LDL.LU.64 R6, [R1+0x340] ;  /* 0x0003400001067983 */ /* 0x000ee80000300a00 */
[----:B------:R-:W4:Y:S04]  /*7ada0*/  LDL.LU.64 R26, [R1+0x338] ;  /* 0x00033800011a7983 */ /* 0x000f280000300a00 */
[----:B------:R-:W5:Y:S04]  /*7adb0*/  LDL.LU R25, [R1+0x7c] ;  /* 0x00007c0001197983 */ /* 0x000f680000300800 */
[----:B------:R-:W2:Y:S04]  /*7adc0*/  LDL.LU R3, [R1+0x3c] ;  /* 0x00003c0001037983 */ /* 0x000ea80000300800 */
[----:B------:R-:W2:Y:S04]  /*7add0*/  LDL.LU.64 R18, [R1+0x360] ;  /* 0x0003600001127983 */ /* 0x000ea80000300a00 */
[----:B------:R-:W2:Y:S04]  /*7ade0*/  LDL.LU.64 R20, [R1+0x378] ;  /* 0x0003780001147983 */ /* 0x000ea80000300a00 */
[----:B------:R-:W2:Y:S04]  /*7adf0*/  LDL.LU.64 R16, [R1+0x398] ;  /* 0x0003980001107983 */ /* 0x000ea80000300a00 */
[----:B------:R-:W2:Y:S04]  /*7ae00*/  LDL.LU.64 R4, [R1+0x390] ;  /* 0x0003900001047983 */ /* 0x000ea80000300a00 */
[----:B------:R-:W2:Y:S04]  /*7ae10*/  LDL.LU.64 R8, [R1+0x388] ;  /* 0x0003880001087983 */ /* 0x000ea80000300a00 */
[----:B------:R-:W2:Y:S04]  /*7ae20*/  LDL.LU.64 R12, [R1+0x3a0] ;  /* 0x0003a000010c7983 */ /* 0x000ea80000300a00 */
[----:B------:R-:W2:Y:S04]  /*7ae30*/  LDL.LU R24, [R1+0x6c] ;  /* 0x00006c0001187983 */ /* 0x000ea80000300800 */
[----:B------:R-:W2:Y:S01]  /*7ae40*/  LDL.LU.64 R28, [R1+0x1d78] ;  /* 0x001d7800011c7983 */ /* 0x000ea20000300a00 */
[----:B------:R-:W-:-:S05]  /*7ae50*/  PRMT R2, R14, 0x7632, R2 ;  /* 0x000076320e027816 */ /* 0x000fca0000000002 */
[----:B--2---:R0:W-:Y:S04]  /*7ae60*/  STG.E.U16 [R28.64], R2 ;  /* 0x000000021c007986 */ /* 0x0041e8000c101504 */
[----:B0-----:R-:W2:Y:S01]  /*7ae70*/  LDL.LU.64 R28, [R1+0x1d70] ;  /* 0x001d7000011c7983 */ /* 0x001ea20000300a00 */
[----:B------:R-:W-:-:S03]  /*7ae80*/  PRMT R0, R15, 0x7632, R0 ;  /* 0x000076320f007816 */ /* 0x000fc60000000000 */
[----:B--2---:R0:W-:Y:S04]  /*7ae90*/  STG.E.U16 [R28.64], R15 ;  /* 0x0000000f1c007986 */ /* 0x0041e8000c101504 */
[----:B0-----:R-:W2:Y:S04]  /*7aea0*/  LDL.LU.64 R28, [R1+0x1d68] ;  /* 0x001d6800011c7983 */ /* 0x001ea80000300a00 */
[----:B------:R-:W3:Y:S04]  /*7aeb0*/  LDL.LU.64 R14, [R1+0x368] ;  /* 0x00036800010e7983 */ /* 0x000ee80000300a00 */
[----:B--2---:R0:W-:Y:S04]  /*7aec0*/  STG.E.U16 [R28.64], R0 ;  /* 0x000000001c007986 */ /* 0x0041e8000c101504 */
[----:B------:R1:W-:Y:S04]  /*7aed0*/  STG.E.U16 [R22.64], R10 ;  /* 0x0000000a16007986 */ /* 0x0003e8000c101504 */
[----:B0-----:R-:W2:Y:S04]  /*7aee0*/  LDL.LU.64 R28, [R1+0x370] ;  /* 0x00037000011c7983 */ /* 0x001ea80000300a00 */
[----:B-1----:R-:W2:Y:S01]  /*7aef0*/  LDL.LU.64 R22, [R1+0x1d60] ;  /* 0x001d600001167983 */ /* 0x002ea20000300a00 */
[----:B------:R-:W-:-:S03]  /*7af00*/  PRMT R0, R10, 0x7632, R0 ;  /* 0x000076320a007816 */ /* 0x000fc60000000000 */
[----:B------:R-:W3:Y:S04]  /*7af10*/  LDL.LU R10, [R1+0x1d58] ;  /* 0x001d5800010a7983 */ /* 0x000ee80000300800 */
[----:B--2---:R0:W-:Y:S04]  /*7af20*/  STG.E.U16 [R22.64], R0 ;  /* 0x0000000016007986 */ /* 0x0041e8000c101504 */
[----:B0-----:R-:W2:Y:S01]  /*7af30*/  LDL.LU.64 R22, [R1+0x1d50] ;  /* 0x001d500001167983 */ /* 0x001ea20000300a00 */
[----:B------:R-:W-:-:S03]  /*7af40*/  PRMT R2, R11, 0x7632, R2 ;  /* 0x000076320b027816 */ /* 0x000fc60000000002 */
[----:B--2---:R0:W-:Y:S04]  /*7af50*/  STG.E.U16 [R22.64], R11 ;  /* 0x0000000b16007986 */ /* 0x0041e8000c101504 */
[----:B0-----:R-:W2:Y:S04]  /*7af60*/  LDL.LU.64 R22, [R1+0x1d48] ;  /* 0x001d480001167983 */ /* 0x001ea80000300a00 */
[----:B------:R-:W3:Y:S04]  /*7af70*/  LDL.LU R11, [R1+0x1d40] ;  /* 0x001d4000010b7983 */ /* 0x000ee80000300800 */
[----:B---3--:R0:W-:Y:S04]  /*7af80*/  STG.E.U16 [R10.64], R2 ;  /* 0x000000020a007986 */ /* 0x0081e8000c101504 */
[----:B0-----:R-:W2:Y:S04]  /*7af90*/  LDL.LU.64 R10, [R1+0x1d38] ;  /* 0x001d3800010a7983 */ /* 0x001ea80000300a00 */
[----:B--2---:R0:W-:Y:S04]  /*7afa0*/  STG.E.U16 [R22.64], R10 ;  /* 0x0000000a16007986 */ /* 0x0041e8000c101504 */
[----:B0-----:R-:W2:Y:S01]  /*7afb0*/  LDL.LU.64 R22, [R1+0x1d30] ;  /* 0x001d300001167983 */ /* 0x001ea20000300a00 */
[----:B------:R-:W-:-:S02]  /*7afc0*/  PRMT R0, R10, 0x7632, R0 ;  /* 0x000076320a007816 */ /* 0x000fc40000000000 */
[----:B------:R-:W-:-:S03]  /*7afd0*/  PRMT R2, R11, 0x7632, R2 ;  /* 0x000076320b027816 */ /* 0x000fc60000000002 */
[----:B--2---:R0:W-:Y:S04]  /*7afe0*/  STG.E.U16 [R22.64], R0 ;  /* 0x0000000016007986 */ /* 0x0041e8000c101504 */
[----:B------:R1:W-:Y:S04]  /*7aff0*/  STG.E.U16 [R6.64], R11 ;  /* 0x0000000b06007986 */ /* 0x0003e8000c101504 */
[----:B----4-:R2:W-:Y:S04]  /*7b000*/  STG.E.U16 [R26.64], R2 ;  /* 0x000000021a007986 */ /* 0x0105e8000c101504 */
[----:B0-----:R-:W3:Y:S04]  /*7b010*/  LDL.LU R23, [R1+0x1d28] ;  /* 0x001d280001177983 */ /* 0x001ee80000300800 */
[----:B-1----:R-:W4:Y:S04]  /*7b020*/  LDL.LU R7, [R1+0x1d24] ;  /* 0x001d240001077983 */ /* 0x002f280000300800 */
[----:B------:R-:W3:Y:S04]  /*7b030*/  LDL.LU.64 R10, [R1+0x350] ;  /* 0x00035000010a7983 */ /* 0x000ee80000300a00 */
[----:B--2---:R-:W2:Y:S01]  /*7b040*/  LDL.LU R27, [R1+0x1d20] ;  /* 0x001d2000011b7983 */ /* 0x004ea20000300800 */
[----:B-----5:R-:W-:-:S02]  /*7b050*/  PRMT R0, R25, 0x7632, R0 ;  /* 0x0000763219007816 */ /* 0x020fc40000000000 */
[----:B------:R-:W-:Y:S01]  /*7b060*/  PRMT R2, R3, 0x7632, R2 ;  /* 0x0000763203027816 */ /* 0x000fe20000000002 */
[----:B---3--:R-:W-:Y:S04]  /*7b070*/  STG.E.U16 [R10.64], R25 ;  /* 0x000000190a007986 */ /* 0x008fe8000c101504 */
[----:B------:R2:W-:Y:S04]  /*7b080*/  STG.E.U16 [R28.64], R0 ;  /* 0x000000001c007986 */ /* 0x0005e8000c101504 */
[----:B------:R-:W-:Y:S04]  /*7b090*/  STG.E.U16 [R14.64], R3 ;  /* 0x000000030e007986 */ /* 0x000fe8000c101504 */
[----:B------:R-:W-:Y:S01]  /*7b0a0*/  STG.E.U16 [R18.64], R2 ;  /* 0x0000000212007986 */ /* 0x000fe2000c101504 */
[----:B--2---:R-:W-:-:S03]  /*7b0b0*/  PRMT R0, R27, 0x7632, R0 ;  /* 0x000076321b007816 */ /* 0x004fc60000000000 */
[----:B------:R-:W-:Y:S04]  /*7b0c0*/  STG.E.U16 [R20.64], R27 ;  /* 0x0000001b14007986 */ /* 0x000fe8000c101504 */
[----:B------:R0:W-:Y:S04]  /*7b0d0*/  STG.E.U16 [R16.64], R0 ;  /* 0x0000000010007986 */ /* 0x0001e8000c101504 */
[----:B----4-:R1:W-:Y:S04]  /*7b0e0*/  STG.E.U16 [R4.64], R7 ;  /* 0x0000000704007986 */ /* 0x0103e8000c101504 */
[----:B0-----:R-:W2:Y:S04]  /*7b0f0*/  LDL.LU.64 R16, [R1+0x3b8] ;  /* 0x0003b80001107983 */ /* 0x001ea80000300a00 */
[----:B------:R-:W3:Y:S04]  /*7b100*/  LDL.LU R19, [R1+0x2c] ;  /* 0x00002c0001137983 */ /* 0x000ee80000300800 */
[----:B-1----:R-:W4:Y:S04]  /*7b110*/  LDL.LU R4, [R1+0x3c4] ;  /* 0x0003c40001047983 */ /* 0x002f280000300800 */
[----:B------:R-:W5:Y:S04]  /*7b120*/  LDL.LU R5, [R1+0x3c8] ;  /* 0x0003c80001057983 */ /* 0x000f680000300800 */
[----:B-----5:R0:W-:Y:S04]  /*7b130*/  STL [R1+0x1ce0], R5 ;  /* 0x001ce00501007387 */ /* 0x0201e80000100800 */
[----:B0-----:R-:W4:Y:S04]  /*7b140*/  LDL.LU R5, [R1+0x9c0] ;  /* 0x0009c00001057983 */ /* 0x001f280000300800 */
[----:B----4-:R0:W-:Y:S04]  /*7b150*/  STL.64 [R1+0x1ce8], R4 ;  /* 0x001ce80401007387 */ /* 0x0101e80000100a00 */
[----:B0-----:R-:W4:Y:S04]  /*7b160*/  LDL.LU.64 R4, [R1+0x300] ;  /* 0x0003000001047983 */ /* 0x001f280000300a00 */
[----:B----4-:R0:W-:Y:S04]  /*7b170*/  STL.64 [R1+0x1cf0], R4 ;  /* 0x001cf00401007387 */ /* 0x0101e80000100a00 */
[----:B0-----:R-:W4:Y:S04]  /*7b180*/  LDL.LU.64 R4, [R1+0x330] ;  /* 0x0003300001047983 */ /* 0x001f280000300a00 */
[----:B----4-:R0:W-:Y:S04]  /*7b190*/  STL.64 [R1+0x1cf8], R4 ;  /* 0x001cf80401007387 */ /* 0x0101e80000100a00 */
[----:B0-----:R-:W4:Y:S04]  /*7b1a0*/  LDL.LU.64 R4, [R1+0x358] ;  /* 0x0003580001047983 */ /* 0x001f280000300a00 */
[----:B----4-:R0:W-:Y:S04]  /*7b1b0*/  STL.64 [R1+0x1d00], R4 ;  /* 0x001d000401007387 */ /* 0x0101e80000100a00 */
[----:B0-----:R-:W4:Y:S01]  /*7b1c0*/  LDL.LU.64 R4, [R1+0x380] ;  /* 0x0003800001047983 */ /* 0x001f220000300a00 */
[----:B------:R-:W-:-:S03]  /*7b1d0*/  PRMT R2, R7, 0x7632, R2 ;  /* 0x0000763207027816 */ /* 0x000fc60000000002 */
[----:B----4-:R0:W-:Y:S04]  /*7b1e0*/  STL.64 [R1+0x1d08], R4 ;  /* 0x001d080401007387 */ /* 0x0101e80000100a00 */
[----:B0-----:R-:W4:Y:S01]  /*7b1f0*/  LDL.LU.64 R4, [R1+0x3a8] ;  /* 0x0003a80001047983 */ /* 0x001f220000300a00 */
[----:B------:R-:W-:-:S03]  /*7b200*/  PRMT R0, R24, 0x7632, R0 ;  /* 0x0000763218007816 */ /* 0x000fc60000000000 */
[----:B------:R-:W-:Y:S04]  /*7b210*/  STG.E.U16 [R8.64], R2 ;  /* 0x0000000208007986 */ /* 0x000fe8000c101504 */
[----:B------:R-:W-:Y:S04]  /*7b220*/  STG.E.U16 [R12.64], R24 ;  /* 0x000000180c007986 */ /* 0x000fe8000c101504 */
[----:B----4-:R0:W-:Y:S04]  /*7b230*/  STL.64 [R1+0x1d18], R4 ;  /* 0x001d180401007387 */ /* 0x0101e80000100a00 */
[----:B0-----:R-:W3:Y:S04]  /*7b240*/  LDL.LU.64 R4, [R1+0x3b0] ;  /* 0x0003b00001047983 */ /* 0x001ee80000300a00 */
[----:B------:R-:W4:Y:S04]  /*7b250*/  LDL.LU R24, [R1+0x9b8] ;  /* 0x0009b80001187983 */ /* 0x000f280000300800 */
[----:B--2---:R-:W-:Y:S04]  /*7b260*/  STG.E.U16 [R16.64], R0 ;  /* 0x0000000010007986 */ /* 0x004fe8000c101504 */
[----:B----4-:R0:W-:Y:S04]  /*7b270*/  STL [R1+0x1cdc], R24 ;  /* 0x001cdc1801007387 */ /* 0x0101e80000100800 */
[----:B0-----:R-:W2:Y:S04]  /*7b280*/  LDL.LU R24, [R1+0x9bc] ;  /* 0x0009bc0001187983 */ /* 0x001ea80000300800 */
[----:B------:R-:W4:Y:S04]  /*7b290*/  LDL.LU R6, [R1+0x3cc] ;  /* 0x0003cc0001067983 */ /* 0x000f280000300800 */
        /* <DEDUP_REMOVED lines=21> */
[----:B---3--:R0:W-:Y:S04]  /*7b3f0*/  STG.E.U16 [R4.64], R19 ;  /* 0x0000001304007986 */ /* 0x0081e8000c101504 */
[----:B0-----:R-:W3:Y:S01]  /*7b400*/  LDL.LU.64 R4, [R1+0x1d18] ;  /* 0x001d180001047983 */ /* 0x001ee20000300a00 */
[----:B------:R-:W-:-:S03]  /*7b410*/  PRMT R2, R19, 0x7632, R2 ;  /* 0x0000763213027816 */ /* 0x000fc60000000002 */
[----:B------:R-:W2:Y:S04]  /*7b420*/  LDL.LU R19, [R1+0x1d10] ;  /* 0x001d100001137983 */ /* 0x000ea80000300800 */
[----:B---3--:R0:W-:Y:S04]  /*7b430*/  STG.E.U16 [R4.64], R2 ;  /* 0x0000000204007986 */ /* 0x0081e8000c101504 */
[----:B0-----:R-:W3:Y:S01]  /*7b440*/  LDL.LU.64 R4, [R1+0x1d08] ;  /* 0x001d080001047983 */ /* 0x001ee20000300a00 */
[----:B--2---:R-:W-:-:S03]  /*7b450*/  PRMT R0, R19, 0x7632, R0 ;  /* 0x0000763213007816 */ /* 0x004fc60000000000 */
[----:B---3--:R0:W-:Y:S04]  /*7b460*/  STG.E.U16 [R4.64], R19 ;  /* 0x0000001304007986 */ /* 0x0081e8000c101504 */
[----:B0-----:R-:W2:Y:S04]  /*7b470*/  LDL.LU.64 R4, [R1+0x1d00] ;  /* 0x001d000001047983 */ /* 0x001ea80000300a00 */
[----:B------:R-:W3:Y:S04]  /*7b480*/  LDL.LU R19, [R1+0x9a8] ;  /* 0x0009a80001137983 */ /* 0x000ee80000300800 */
[----:B--2---:R0:W-:Y:S04]  /*7b490*/  STG.E.U16 [R4.64], R0 ;  /* 0x0000000004007986 */ /* 0x0041e8000c101504 */
[----:B0-----:R-:W2:Y:S04]  /*7b4a0*/  LDL.LU.64 R4, [R1+0x1cf8] ;  /* 0x001cf80001047983 */ /* 0x001ea80000300a00 */
[----:B------:R-:W3:Y:S04]  /*7b4b0*/  LDL.LU R0, [R1+0x9ac] ;  /* 0x0009ac0001007983 */ /* 0x000ee80000300800 */
[----:B--2---:R0:W-:Y:S04]  /*7b4c0*/  STG.E.U16 [R4.64], R23 ;  /* 0x0000001704007986 */ /* 0x0041e8000c101504 */
[----:B0-----:R-:W2:Y:S01]  /*7b4d0*/  LDL.LU.64 R4, [R1+0x1cf0] ;  /* 0x001cf00001047983 */ /* 0x001ea20000300a00 */
[----:B------:R-:W-:-:S03]  /*7b4e0*/  PRMT R2, R23, 0x7632, R2 ;  /* 0x0000763217027816 */ /* 0x000fc60000000002 */
[----:B------:R-:W3:Y:S04]  /*7b4f0*/  LDL.LU R23, [R1+0x9b0] ;  /* 0x0009b00001177983 */ /* 0x000ee80000300800 */
[----:B--2---:R0:W-:Y:S04]  /*7b500*/  STG.E.U16 [R4.64], R2 ;  /* 0x0000000204007986 */ /* 0x0041e8000c101504 */
[----:B0-----:R-:W2:Y:S04]  /*7b510*/  LDL.LU.64 R4, [R1+0x1ce8] ;  /* 0x001ce80001047983 */ /* 0x001ea80000300a00 */
[----:B------:R-:W5:Y:S01]  /*7b520*/  LDL.LU R2, [R1+0x9b4] ;  /* 0x0009b40001027983 */ /* 0x000f620000300800 */
[----:B------:R-:W-:Y:S01]  /*7b530*/  FSEL R14, R14, -INF , P6 ;  /* 0xff8000000e0e7808 */ /* 0x000fe20003000000 */
[----:B---3--:R-:W-:-:S02]  /*7b540*/  FFMA R10, R10, 0.69314718246459960938, R19 ;  /* 0x3f3172180a0a7823 */ /* 0x008fc40000000013 */
[----:B------:R-:W-:Y:S01]  /*7b550*/  FFMA R9, R9, 0.69314718246459960938, R0 ;  /* 0x3f31721809097823 */ /* 0x000fe20000000000 */
[----:B------:R-:W-:Y:S02]  /*7b560*/  FSEL R15, R15, -INF , P5 ;  /* 0xff8000000f0f7808 */ /* 0x000fe40002800000 */
[----:B------:R-:W-:Y:S02]  /*7b570*/  FSEL R16, R16, -INF , P4 ;  /* 0xff80000010107808 */ /* 0x000fe40002000000 */
[----:B------:R-:W-:Y:S02]  /*7b580*/  FSEL R17, R17, -INF , P3 ;  /* 0xff80000011117808 */ /* 0x000fe40001800000 */
[----:B------:R-:W-:Y:S01]  /*7b590*/  FSEL R18, R18, -INF , P2 ;  /* 0xff80000012127808 */ /* 0x000fe20001000000 */
[----:B------:R-:W-:Y:S02]  /*7b5a0*/  FFMA R8, R8, 0.69314718246459960938, R23 ;  /* 0x3f31721808087823 */ /* 0x000fe40000000017 */
[----:B------:R-:W-:-:S02]  /*7b5b0*/  FFMA R11, R11, 0.69314718246459960938, R27 ;  /* 0x3f3172180b0b7823 */ /* 0x000fc4000000001b */
[----:B------:R-:W-:Y:S01]  /*7b5c0*/  FFMA R12, R12, 0.69314718246459960938, R28 ;  /* 0x3f3172180c0c7823 */ /* 0x000fe2000000001c */
[----:B------:R-:W-:Y:S01]  /*7b5d0*/  BAR.SYNC.DEFER_BLOCKING 0x0 ;  /* 0x0000000000007b1d */ /* 0x000fe20000010000 */
[----:B--2---:R-:W-:-:S05]  /*7b5e0*/  FFMA R4, R4, 0.69314718246459960938, R5 ;  /* 0x3f31721804047823 */ /* 0x004fca0000000005 */
[----:B------:R-:W2:Y:S02]  /*7b5f0*/  LDL.LU R5, [R1+0x1ce0] ;  /* 0x001ce00001057983 */ /* 0x000ea40000300800 */
[----:B--2---:R-:W-:Y:S02]  /*7b600*/  FFMA R5, R5, 0.69314718246459960938, R24 ;  /* 0x3f31721805057823 */ /* 0x004fe40000000018 */
[----:B------:R-:W4:Y:S01]  /*7b610*/  LDL.LU R24, [R1+0x1cdc] ;  /* 0x001cdc0001187983 */ /* 0x000f220000300800 */
[----:B------:R-:W-:-:S03]  /*7b620*/  FFMA R14, R14, 0.69314718246459960938, R21 ;  /* 0x3f3172180e0e7823 */ /* 0x000fc60000000015 */
[----:B------:R-:W0:Y:S01]  /*7b630*/  S2R R21, SR_TID.X ;  /* 0x0000000000157919 */ /* 0x000e220000002100 */
[----:B------:R-:W-:-:S05]  /*7b640*/  FSEL R19, R22, -INF , P1 ;  /* 0xff80000016137808 */ /* 0x000fca0000800000 */
[----:B------:R-:W-:Y:S02]  /*7b650*/  FFMA R19, R19, 0.69314718246459960938, R3 ;  /* 0x3f31721813137823 */ /* 0x000fe40000000003 */
[----:B----4-:R-:W-:Y:S02]  /*7b660*/  FFMA R6, R6, 0.69314718246459960938, R24 ;  /* 0x3f31721806067823 */ /* 0x010fe40000000018 */
[----:B------:R-:W2:Y:S01]  /*7b670*/  LDL.LU R24, [R1+0x1cd8] ;  /* 0x001cd80001187983 */ /* 0x000ea20000300800 */
[----:B0-----:R-:W-:-:S03]  /*7b680*/  SHF.L.U32 R21, R21, 0x2, RZ ;  /* 0x0000000215157819 */ /* 0x001fc600000006ff */
[----:B------:R-:W0:Y:S01]  /*7b690*/  S2R R3, SR_TID.X ;  /* 0x0000000000037919 */ /* 0x000e220000002100 */
[----:B------:R-:W-:-:S03]  /*7b6a0*/  LOP3.LUT R0, R21, 0x70, RZ, 0xc0, !PT ;  /* 0x0000007015007812 */ /* 0x000fc600078ec0ff */
[----:B------:R-:W1:Y:S01]  /*7b6b0*/  S2R R21, SR_TID.X ;  /* 0x0000000000157919 */ /* 0x000e620000002100 */
[----:B-----5:R-:W-:Y:S02]  /*7b6c0*/  FFMA R7, R7, 0.69314718246459960938, R2 ;  /* 0x3f31721807077823 */ /* 0x020fe40000000002 */
[----:B------:R-:W-:Y:S02]  /*7b6d0*/  FFMA R15, R15, 0.69314718246459960938, R29 ;  /* 0x3f3172180f0f7823 */ /* 0x000fe4000000001d */
[----:B------:R-:W-:Y:S02]  /*7b6e0*/  FFMA R16, R16, 0.69314718246459960938, R26 ;  /* 0x3f31721810107823 */ /* 0x000fe4000000001a */
[----:B------:R-:W-:Y:S02]  /*7b6f0*/  FFMA R17, R17, 0.69314718246459960938, R25 ;  /* 0x3f31721811117823 */ /* 0x000fe40000000019 */
[----:B------:R-:W-:Y:S01]  /*7b700*/  FFMA R18, R18, 0.69314718246459960938, R20 ;  /* 0x3f31721812127823 */ /* 0x000fe20000000014 */
[----:B------:R-:W-:Y:S04]  /*7b710*/  STS.128 [R0], R4 ;  /* 0x0000000400007388 */ /* 0x000fe80000000c00 */
[----:B------:R-:W-:Y:S04]  /*7b720*/  STS.128 [R0+0x80], R8 ;  /* 0x0000800800007388 */ /* 0x000fe80000000c00 */
[----:B------:R-:W-:Y:S01]  /*7b730*/  STS.128 [R0+0x180], R16 ;  /* 0x0001801000007388 */ /* 0x000fe20000000c00 */
[----:B0-----:R-:W-:-:S02]  /*7b740*/  SHF.L.U32 R3, R3, 0x4, RZ ;  /* 0x0000000403037819 */ /* 0x001fc400000006ff */
[----:B-1----:R-:W-:Y:S02]  /*7b750*/  LOP3.LUT R25, R21, 0x60, RZ, 0xc0, !PT ;  /* 0x0000006015197812 */ /* 0x002fe400078ec0ff */
[----:B------:R-:W-:Y:S02]  /*7b760*/  LOP3.LUT R26, R3, 0x70, RZ, 0xc0, !PT ;  /* 0x00000070031a7812 */ /* 0x000fe400078ec0ff */
[----:B------:R-:W-:Y:S02]  /*7b770*/  LOP3.LUT R3, R21, 0x18, RZ, 0xc0, !PT ;  /* 0x0000001815037812 */ /* 0x000fe400078ec0ff */
[----:B------:R-:W-:-:S04]  /*7b780*/  LEA R25, R25, R26, 0x2 ;  /* 0x0000001a19197211 */ /* 0x000fc800078e10ff */
[----:B------:R-:W-:Y:S01]  /*7b790*/  LEA.HI R25, R3, R25, RZ, 0x1f ;  /* 0x0000001903197211 */ /* 0x000fe200078ff8ff */
[----:B------:R-:W0:Y:S04]  /*7b7a0*/  S2R R20, SR_CTAID.X ;  /* 0x0000000000147919 */ /* 0x000e280000002500 */
[----:B------:R-:W1:Y:S01]  /*7b7b0*/  S2R R3, SR_CTAID.Y ;  /* 0x0000000000037919 */ /* 0x000e620000002600 */
[----:B------:R-:W-:-:S04]  /*7b7c0*/  LOP3.LUT R21, R21, 0x7f, RZ, 0xc0, !PT ;  /* 0x0000007f15157812 */ /* 0x000fc800078ec0ff */
[----:B0-----:R-:W-:Y:S01]  /*7b7d0*/  LEA R20, R20, R21, 0x7 ;  /* 0x0000001514147211 */ /* 0x001fe200078e38ff */
[----:B-1----:R-:W-:-:S03]  /*7b7e0*/  IMAD R2, R3, c[0x0][0x1cc], RZ ;  /* 0x0000730003027a24 */ /* 0x002fc600078e02ff */
[C---:B------:R-:W-:Y:S01]  /*7b7f0*/  SHF.L.U32 R22, R20.reuse, 0x2, RZ ;  /* 0x0000000214167819 */ /* 0x040fe200000006ff */
[----:B------:R-:W-:Y:S01]  /*7b800*/  IMAD.HI R21, R20, 0x4, RZ ;  /* 0x0000000414157827 */ /* 0x000fe200078e02ff */
[----:B------:R-:W-:-:S03]  /*7b810*/  SHF.L.U32 R3, R2, 0x2, RZ ;  /* 0x0000000202037819 */ /* 0x000fc600000006ff */
[----:B------:R-:W-:Y:S01]  /*7b820*/  IMAD.HI R20, R2, 0x4, RZ ;  /* 0x0000000402147827 */ /* 0x000fe200078e02ff */
[----:B------:R-:W-:-:S04]  /*7b830*/  IADD3 R2, P0, P1, R22, c[0x0][0x180], R3 ;  /* 0x0000600016027a10 */ /* 0x000fc8000791e003 */
[----:B------:R-:W-:Y:S01]  /*7b840*/  IADD3.X R3, R21, c[0x0][0x184], R20, P0, P1 ;  /* 0x0000610015037a10 */ /* 0x000fe200007e2414 */
[----:B--2---:R-:W-:-:S05]  /*7b850*/  FFMA R13, R24, 0.69314718246459960938, R13 ;  /* 0x3f317218180d7823 */ /* 0x004fca000000000d */
[----:B------:R-:W-:Y:S04]  /*7b860*/  STS.128 [R0+0x100], R12 ;  /* 0x0001000c00007388 */ /* 0x000fe80000000c00 */
[----:B------:R-:W-:Y:S06]  /*7b870*/  BAR.SYNC.DEFER_BLOCKING 0x0 ;  /* 0x0000000000007b1d */ /* 0x000fec0000010000 */
[----:B------:R-:W0:Y:S04]  /*7b880*/  LDS R23, [R25] ;  /* 0x0000000019177984 */ /* 0x000e280000000800 */
[----:B0-----:R-:W-:Y:S01]  /*7b890*/  STG.E [R2.64], R23 ;  /* 0x0000001702007986 */ /* 0x001fe2000c101904 */
[----:B------:R-:W-:Y:S05]  /*7b8a0*/  EXIT ;  /* 0x000000000000794d */ /* 0x000fea0003800000 */
.L_x_2:
[----:B------:R-:W-:-:S00]  /*7b8b0*/  BRA `(.L_x_2) ;  /* 0xfffffff000007947 */ /* 0x000fc0000383ffff */
[----:B------:R-:W-:-:S00]  /*7b8c0*/  NOP ;  /* 0x0000000000007918 */ /* 0x000fc00000000000 */
        /* <DEDUP_REMOVED lines=11> */
.L_x_3:


//--------------------- .nv.global.init           --------------------------
	.section	.nv.global.init,"aw",@progbits
.nv.global.init:
	.type		_$_str,@object
	.size		_$_str,(.L_0 - _$_str)
_$_str:
        /*0000*/ 	.byte	0x5f, 0x5f, 0x43, 0x55, 0x44, 0x41, 0x5f, 0x46, 0x54, 0x5a, 0x00
.L_0:


//--------------------- .nv.shared.attn_fwd       --------------------------
	.section	.nv.shared.attn_fwd,"aw",@nobits
	.sectionflags	@""
	.align	16
